	.target	sm_100a

	.elftype	@"ET_EXEC"


//--------------------- .note.nv.tkinfo           --------------------------
	.section	.note.nv.tkinfo,"",@"SHT_NOTE"
	.sectionflags	@"SHF_NOTE_NV_TKINFO"
	.tkinfo
        /*0018*/ 	.word	0x00000002
        /*0030*/ 	.string	""
        /*0030*/ 	.string	"ptxas"
        /*0030*/ 	.string	"Cuda compilation tools, release 13.0, V13.0.88"
        /*0030*/ 	.string	"Build cuda_13.0.r13.0/compiler.36424714_0"
        /*0030*/ 	.string	"-arch sm_100a -m 64 "



//--------------------- .note.nv.cuinfo           --------------------------
	.section	.note.nv.cuinfo,"",@"SHT_NOTE"
	.sectionflags	@"SHF_NOTE_NV_CUINFO"
        /*0018*/ 	.short	0x0002
        /*001a*/ 	.short	0x0064
        /*001c*/ 	.short	0x0082
	.zero		2


//--------------------- .nv.info                  --------------------------
	.section	.nv.info,"",@"SHT_CUDA_INFO"
	.align	4


	//----- nvinfo : EIATTR_REGCOUNT
	.align		4
        /*0000*/ 	.byte	0x04, 0x2f
        /*0002*/ 	.short	(.L_34 - .L_33)
	.align		4
.L_33:
        /*0004*/ 	.word	index@(_ZN7cutlass13device_kernelINS_4fmha6kernel36Sm100FmhaFwdKernelTmaWarpspecializedIN4cute5tupleIJiiiNS5_IJNS5_IJiiEEEiEEEEEENS1_10collective38Sm100FmhaFwdMainloopTmaWarpspecializedINS_6half_tEffNS5_IJNS4_1CILi256EEENSC_ILi128EEESE_EEENS5_IJiNSC_ILi1EEES7_EEENS5_IJiSG_NS5_IJNS5_IJNSC_ILi0EEEiEEEiEEEEEESL_NS9_6NoMaskENS5_IJNSC_ILi2EEESG_SG_EEENSC_ILb0EEEEENS9_38Sm100FmhaFwdEpilogueTmaWarpspecializedISB_fNS5_IJSE_SE_SE_EEESH_NS5_IJSG_S7_EEESP_EENS2_23IndividualTileSchedulerENS2_41Sm100FmhaCtxKernelWarpspecializedScheduleEEEEEvNT_6ParamsE)
        /*0008*/ 	.word	0x00000080


	//----- nvinfo : EIATTR_FRAME_SIZE
	.align		4
.L_34:
        /*000c*/ 	.byte	0x04, 0x11
        /*000e*/ 	.short	(.L_36 - .L_35)
	.align		4
.L_35:
        /*0010*/ 	.word	index@($__internal_3_$__cuda_sm3x_div_rn_noftz_f32_slowpath)
        /*0014*/ 	.word	0x00000088


	//----- nvinfo : EIATTR_FRAME_SIZE
	.align		4
.L_36:
        /*0018*/ 	.byte	0x04, 0x11
        /*001a*/ 	.short	(.L_38 - .L_37)
	.align		4
.L_37:
        /*001c*/ 	.word	index@($__internal_2_$__cuda_sm10x_tcgen05_guardrail_trap_unallocated_columns_being_dealloced)
        /*0020*/ 	.word	0x00000088


	//----- nvinfo : EIATTR_FRAME_SIZE
	.align		4
.L_38:
        /*0024*/ 	.byte	0x04, 0x11
        /*0026*/ 	.short	(.L_40 - .L_39)
	.align		4
.L_39:
        /*0028*/ 	.word	index@($__internal_1_$__cuda_sm10x_tcgen05_guardrail_trap_phase_invalid_during_alloc)
        /*002c*/ 	.word	0x00000088


	//----- nvinfo : EIATTR_FRAME_SIZE
	.align		4
.L_40:
        /*0030*/ 	.byte	0x04, 0x11
        /*0032*/ 	.short	(.L_42 - .L_41)
	.align		4
.L_41:
        /*0034*/ 	.word	index@($__internal_0_$__cuda_sm10x_tcgen05_guardrail_trap_col_being_dealloced_not_returned_by_alloc)
        /*0038*/ 	.word	0x00000088


	//----- nvinfo : EIATTR_FRAME_SIZE
	.align		4
.L_42:
        /*003c*/ 	.byte	0x04, 0x11
        /*003e*/ 	.short	(.L_44 - .L_43)
	.align		4
.L_43:
        /*0040*/ 	.word	index@(_ZN7cutlass13device_kernelINS_4fmha6kernel36Sm100FmhaFwdKernelTmaWarpspecializedIN4cute5tupleIJiiiNS5_IJNS5_IJiiEEEiEEEEEENS1_10collective38Sm100FmhaFwdMainloopTmaWarpspecializedINS_6half_tEffNS5_IJNS4_1CILi256EEENSC_ILi128EEESE_EEENS5_IJiNSC_ILi1EEES7_EEENS5_IJiSG_NS5_IJNS5_IJNSC_ILi0EEEiEEEiEEEEEESL_NS9_6NoMaskENS5_IJNSC_ILi2EEESG_SG_EEENSC_ILb0EEEEENS9_38Sm100FmhaFwdEpilogueTmaWarpspecializedISB_fNS5_IJSE_SE_SE_EEESH_NS5_IJSG_S7_EEESP_EENS2_23IndividualTileSchedulerENS2_41Sm100FmhaCtxKernelWarpspecializedScheduleEEEEEvNT_6ParamsE)
        /*0044*/ 	.word	0x00000088


	//----- nvinfo : EIATTR_MIN_STACK_SIZE
	.align		4
.L_44:
        /*0048*/ 	.byte	0x04, 0x12
        /*004a*/ 	.short	(.L_46 - .L_45)
	.align		4
.L_45:
        /*004c*/ 	.word	index@(_ZN7cutlass13device_kernelINS_4fmha6kernel36Sm100FmhaFwdKernelTmaWarpspecializedIN4cute5tupleIJiiiNS5_IJNS5_IJiiEEEiEEEEEENS1_10collective38Sm100FmhaFwdMainloopTmaWarpspecializedINS_6half_tEffNS5_IJNS4_1CILi256EEENSC_ILi128EEESE_EEENS5_IJiNSC_ILi1EEES7_EEENS5_IJiSG_NS5_IJNS5_IJNSC_ILi0EEEiEEEiEEEEEESL_NS9_6NoMaskENS5_IJNSC_ILi2EEESG_SG_EEENSC_ILb0EEEEENS9_38Sm100FmhaFwdEpilogueTmaWarpspecializedISB_fNS5_IJSE_SE_SE_EEESH_NS5_IJSG_S7_EEESP_EENS2_23IndividualTileSchedulerENS2_41Sm100FmhaCtxKernelWarpspecializedScheduleEEEEEvNT_6ParamsE)
        /*0050*/ 	.word	0x00000088
.L_46:


//--------------------- .nv.compat                --------------------------
	.section	.nv.compat,"",@"SHT_CUDA_COMPAT_INFO"
	.align	4
        /*0000*/ 	.byte	0x02, 0x09, 0x01, 0x00, 0x02, 0x02, 0x02, 0x00, 0x02, 0x05, 0x05, 0x00, 0x03, 0x07, 0x01, 0x01
        /*0010*/ 	.byte	0x02, 0x03, 0x01, 0x00, 0x02, 0x06, 0x01, 0x00, 0x04, 0x0b, 0x08, 0x00, 0x01, 0x00, 0x00, 0x00
        /*0020*/ 	.byte	0x00, 0x00, 0x00, 0x00


//--------------------- .nv.info._ZN7cutlass13device_kernelINS_4fmha6kernel36Sm100FmhaFwdKernelTmaWarpspecializedIN4cute5tupleIJiiiNS5_IJNS5_IJiiEEEiEEEEEENS1_10collective38Sm100FmhaFwdMainloopTmaWarpspecializedINS_6half_tEffNS5_IJNS4_1CILi256EEENSC_ILi128EEESE_EEENS5_IJiNSC_ILi1EEES7_EEENS5_IJiSG_NS5_IJNS5_IJNSC_ILi0EEEiEEEiEEEEEESL_NS9_6NoMaskENS5_IJNSC_ILi2EEESG_SG_EEENSC_ILb0EEEEENS9_38Sm100FmhaFwdEpilogueTmaWarpspecializedISB_fNS5_IJSE_SE_SE_EEESH_NS5_IJSG_S7_EEESP_EENS2_23IndividualTileSchedulerENS2_41Sm100FmhaCtxKernelWarpspecializedScheduleEEEEEvNT_6ParamsE --------------------------
	.section	.nv.info._ZN7cutlass13device_kernelINS_4fmha6kernel36Sm100FmhaFwdKernelTmaWarpspecializedIN4cute5tupleIJiiiNS5_IJNS5_IJiiEEEiEEEEEENS1_10collective38Sm100FmhaFwdMainloopTmaWarpspecializedINS_6half_tEffNS5_IJNS4_1CILi256EEENSC_ILi128EEESE_EEENS5_IJiNSC_ILi1EEES7_EEENS5_IJiSG_NS5_IJNS5_IJNSC_ILi0EEEiEEEiEEEEEESL_NS9_6NoMaskENS5_IJNSC_ILi2EEESG_SG_EEENSC_ILb0EEEEENS9_38Sm100FmhaFwdEpilogueTmaWarpspecializedISB_fNS5_IJSE_SE_SE_EEESH_NS5_IJSG_S7_EEESP_EENS2_23IndividualTileSchedulerENS2_41Sm100FmhaCtxKernelWarpspecializedScheduleEEEEEvNT_6ParamsE,"",@"SHT_CUDA_INFO"
	.sectionflags	@""
	.align	4


	//----- nvinfo : EIATTR_CUDA_API_VERSION
	.align		4
        /*0000*/ 	.byte	0x04, 0x37
        /*0002*/ 	.short	(.L_48 - .L_47)
.L_47:
        /*0004*/ 	.word	0x00000082


	//----- nvinfo : EIATTR_KPARAM_INFO
	.align		4
.L_48:
        /*0008*/ 	.byte	0x04, 0x17
        /*000a*/ 	.short	(.L_50 - .L_49)
.L_49:
        /*000c*/ 	.word	0x00000000
        /*0010*/ 	.short	0x0000
        /*0012*/ 	.short	0x0000
        /*0014*/ 	.byte	0x00, 0xf0, 0x01, 0x18


	//----- nvinfo : EIATTR_AT_ENTRY_FRAGMENTS
	.align		4
.L_50:
        /*0018*/ 	.byte	0x04, 0x4f
        /*001a*/ 	.short	(.L_52 - .L_51)


	//   ....[0]....
.L_51:
        /*001c*/ 	.word	0x00000006


	//----- nvinfo : EIATTR_RESERVED_SMEM_USED
	.align		4
.L_52:
        /*0020*/ 	.byte	0x01, 0x41
	.zero		2


	//----- nvinfo : EIATTR_SPARSE_MMA_MASK
	.align		4
        /*0024*/ 	.byte	0x03, 0x50
        /*0026*/ 	.short	0x0000


	//----- nvinfo : EIATTR_TCGEN05_1CTA_USED
	.align		4
        /*0028*/ 	.byte	0x01, 0x51
	.zero		2


	//----- nvinfo : EIATTR_MAXREG_COUNT
	.align		4
        /*002c*/ 	.byte	0x03, 0x1b
        /*002e*/ 	.short	0x0080


	//----- nvinfo : EIATTR_NUM_BARRIERS
	.align		4
        /*0030*/ 	.byte	0x02, 0x4c
        /*0032*/ 	.byte	0x01
	.zero		1


	//----- nvinfo : EIATTR_EXTERNS
	.align		4
        /*0034*/ 	.byte	0x04, 0x0f
        /*0036*/ 	.short	(.L_54 - .L_53)


	//   ....[0]....
	.align		4
.L_53:
        /*0038*/ 	.word	index@(vprintf)


	//   ....[1]....
	.align		4
        /*003c*/ 	.word	index@(__assertfail)


	//----- nvinfo : EIATTR_ANNOTATIONS
	.align		4
.L_54:
        /*0040*/ 	.byte	0x04, 0x55
        /*0042*/ 	.short	(.L_56 - .L_55)


	//   ....[0]....
.L_55:
        /*0044*/ 	.word	0x00000001
        /*0048*/ 	.byte	0xf0, 0x4b, 0x00, 0x00, 0x01, 0x00, 0x00, 0x00, 0x70, 0x70, 0x00, 0x00, 0x01, 0x00, 0x00, 0x00
        /* <DEDUP_REMOVED lines=30> */
        /*0238*/ 	.byte	0x10, 0x67, 0x01, 0x00


	//----- nvinfo : EIATTR_MERCURY_ISA_VERSION
	.align		4
.L_56:
        /*023c*/ 	.byte	0x03, 0x5f
        /*023e*/ 	.short	0x0101


	//----- nvinfo : EIATTR_INT_WARP_WIDE_INSTR_OFFSETS
	.align		4
        /*0240*/ 	.byte	0x04, 0x31
        /*0242*/ 	.short	(.L_58 - .L_57)


	//   ....[0]....
.L_57:
        /*0244*/ 	.word	0x0001b560


	//   ....[1]....
        /*0248*/ 	.word	0x0001b580


	//   ....[2]....
        /*024c*/ 	.word	0x0001b5b0


	//----- nvinfo : EIATTR_COOP_GROUP_MASK_REGIDS
	.align		4
.L_58:
        /*0250*/ 	.byte	0x04, 0x29
        /*0252*/ 	.short	(.L_60 - .L_59)


	//   ....[0]....
.L_59:
        /*0254*/ 	.word	0xffffffff


	//   ....[1]....
        /*0258*/ 	.word	0xffffffff


	//   ....[2]....
        /*025c*/ 	.word	0xffffffff


	//   ....[3]....
        /*0260*/ 	.word	0xffffffff


	//   ....[4]....
        /*0264*/ 	.word	0xffffffff


	//   ....[5]....
        /*0268*/ 	.word	0xffffffff


	//   ....[6]....
        /*026c*/ 	.word	0xffffffff


	//   ....[7]....
        /*0270*/ 	.word	0xffffffff


	//   ....[8]....
        /*0274*/ 	.word	0xffffffff


	//   ....[9]....
        /*0278*/ 	.word	0xffffffff


	//   ....[10]....
        /*027c*/ 	.word	0xffffffff


	//   ....[11]....
        /*0280*/ 	.word	0xffffffff


	//   ....[12]....
        /*0284*/ 	.word	0xffffffff


	//   ....[13]....
        /*0288*/ 	.word	0xffffffff


	//   ....[14]....
        /*028c*/ 	.word	0xffffffff


	//   ....[15]....
        /*0290*/ 	.word	0xffffffff


	//   ....[16]....
        /*0294*/ 	.word	0xffffffff


	//   ....[17]....
        /*0298*/ 	.word	0xffffffff


	//----- nvinfo : EIATTR_COOP_GROUP_INSTR_OFFSETS
	.align		4
.L_60:
        /*029c*/ 	.byte	0x04, 0x28
        /*029e*/ 	.short	(.L_62 - .L_61)


	//   ....[0]....
.L_61:
        /*02a0*/ 	.word	0x00000110


	//   ....[1]....
        /*02a4*/ 	.word	0x000008d0


	//   ....[2]....
        /*02a8*/ 	.word	0x00000b00


	//   ....[3]....
        /*02ac*/ 	.word	0x00000c30


	//   ....[4]....
        /*02b0*/ 	.word	0x00000d70


	//   ....[5]....
        /*02b4*/ 	.word	0x00001030


	//   ....[6]....
        /*02b8*/ 	.word	0x00001220


	//   ....[7]....
        /*02bc*/ 	.word	0x00001310


	//   ....[8]....
        /*02c0*/ 	.word	0x00001470


	//   ....[9]....
        /*02c4*/ 	.word	0x000015d0


	//   ....[10]....
        /*02c8*/ 	.word	0x000017e0


	//   ....[11]....
        /*02cc*/ 	.word	0x000019f0


	//   ....[12]....
        /*02d0*/ 	.word	0x00001a20


	//   ....[13]....
        /*02d4*/ 	.word	0x0000a7a0


	//   ....[14]....
        /*02d8*/ 	.word	0x0000c540


	//   ....[15]....
        /*02dc*/ 	.word	0x00012770


	//   ....[16]....
        /*02e0*/ 	.word	0x0001b450


	//   ....[17]....
        /*02e4*/ 	.word	0x0001b680


	//----- nvinfo : EIATTR_REG_RECONFIG
	.align		4
.L_62:
        /*02e8*/ 	.byte	0x01, 0x54
	.zero		2


	//----- nvinfo : EIATTR_VRC_CTA_INIT_COUNT
	.align		4
        /*02ec*/ 	.byte	0x02, 0x4a
        /*02ee*/ 	.byte	0x80
	.zero		1


	//----- nvinfo : EIATTR_SYSCALL_OFFSETS
	.align		4
        /*02f0*/ 	.byte	0x04, 0x46
        /*02f2*/ 	.short	(.L_64 - .L_63)


	//   ....[0]....
.L_63:
        /*02f4*/ 	.word	0x00004d90


	//   ....[1]....
        /*02f8*/ 	.word	0x00004e50


	//   ....[2]....
        /*02fc*/ 	.word	0x00004ec0


	//   ....[3]....
        /*0300*/ 	.word	0x00004f30


	//   ....[4]....
        /*0304*/ 	.word	0x00004fa0


	//   ....[5]....
        /*0308*/ 	.word	0x00005040


	//   ....[6]....
        /*030c*/ 	.word	0x00005130


	//   ....[7]....
        /*0310*/ 	.word	0x000051d0


	//   ....[8]....
        /*0314*/ 	.word	0x00005270


	//   ....[9]....
        /*0318*/ 	.word	0x00005310


	//   ....[10]....
        /*031c*/ 	.word	0x00005380


	//   ....[11]....
        /*0320*/ 	.word	0x00005420


	//   ....[12]....
        /*0324*/ 	.word	0x000054c0


	//   ....[13]....
        /*0328*/ 	.word	0x00005530


	//   ....[14]....
        /*032c*/ 	.word	0x000055d0


	//   ....[15]....
        /*0330*/ 	.word	0x00005670


	//   ....[16]....
        /*0334*/ 	.word	0x00005710


	//   ....[17]....
        /*0338*/ 	.word	0x000057b0


	//   ....[18]....
        /*033c*/ 	.word	0x00005820


	//   ....[19]....
        /*0340*/ 	.word	0x000058c0


	//   ....[20]....
        /*0344*/ 	.word	0x00005960


	//   ....[21]....
        /*0348*/ 	.word	0x000059d0


	//   ....[22]....
        /*034c*/ 	.word	0x00005a70


	//   ....[23]....
        /*0350*/ 	.word	0x00005b10


	//   ....[24]....
        /*0354*/ 	.word	0x00005bb0


	//   ....[25]....
        /*0358*/ 	.word	0x00005c50


	//   ....[26]....
        /*035c*/ 	.word	0x00005cc0


	//   ....[27]....
        /*0360*/ 	.word	0x00005d60


	//   ....[28]....
        /*0364*/ 	.word	0x00005e00


	//   ....[29]....
        /*0368*/ 	.word	0x00005e70


	//   ....[30]....
        /*036c*/ 	.word	0x00005f10


	//   ....[31]....
        /*0370*/ 	.word	0x00005fb0


	//   ....[32]....
        /*0374*/ 	.word	0x00006050


	//   ....[33]....
        /*0378*/ 	.word	0x000060f0


	//   ....[34]....
        /*037c*/ 	.word	0x00006190


	//   ....[35]....
        /*0380*/ 	.word	0x00006230


	//   ....[36]....
        /*0384*/ 	.word	0x000062a0


	//   ....[37]....
        /*0388*/ 	.word	0x00006340


	//   ....[38]....
        /*038c*/ 	.word	0x000063e0


	//   ....[39]....
        /*0390*/ 	.word	0x00006450


	//   ....[40]....
        /*0394*/ 	.word	0x000064f0


	//   ....[41]....
        /*0398*/ 	.word	0x00006590


	//   ....[42]....
        /*039c*/ 	.word	0x00006630


	//   ....[43]....
        /*03a0*/ 	.word	0x000066d0


	//   ....[44]....
        /*03a4*/ 	.word	0x00006740


	//   ....[45]....
        /*03a8*/ 	.word	0x000067e0


	//   ....[46]....
        /*03ac*/ 	.word	0x00006880


	//   ....[47]....
        /*03b0*/ 	.word	0x000068f0


	//   ....[48]....
        /*03b4*/ 	.word	0x00006990


	//   ....[49]....
        /*03b8*/ 	.word	0x00006a30


	//   ....[50]....
        /*03bc*/ 	.word	0x00006ad0


	//   ....[51]....
        /*03c0*/ 	.word	0x00006b70


	//   ....[52]....
        /*03c4*/ 	.word	0x00006be0


	//   ....[53]....
        /*03c8*/ 	.word	0x00006c70


	//   ....[54]....
        /*03cc*/ 	.word	0x00006d10


	//   ....[55]....
        /*03d0*/ 	.word	0x00006d80


	//   ....[56]....
        /*03d4*/ 	.word	0x00006e20


	//   ....[57]....
        /*03d8*/ 	.word	0x00006ec0


	//   ....[58]....
        /*03dc*/ 	.word	0x00006f60


	//   ....[59]....
        /*03e0*/ 	.word	0x00007000


	//   ....[60]....
        /*03e4*/ 	.word	0x0000a8d0


	//   ....[61]....
        /*03e8*/ 	.word	0x0000aa20


	//   ....[62]....
        /*03ec*/ 	.word	0x0000ac00


	//   ....[63]....
        /*03f0*/ 	.word	0x0000ad50


	//   ....[64]....
        /*03f4*/ 	.word	0x0000af30


	//   ....[65]....
        /*03f8*/ 	.word	0x0000b080


	//   ....[66]....
        /*03fc*/ 	.word	0x0000b260


	//   ....[67]....
        /*0400*/ 	.word	0x0000b3b0


	//   ....[68]....
        /*0404*/ 	.word	0x0000b590


	//   ....[69]....
        /*0408*/ 	.word	0x0000b6e0


	//   ....[70]....
        /*040c*/ 	.word	0x0000b8c0


	//   ....[71]....
        /*0410*/ 	.word	0x0000ba10


	//   ....[72]....
        /*0414*/ 	.word	0x0000bbf0


	//   ....[73]....
        /*0418*/ 	.word	0x0000bd40


	//   ....[74]....
        /*041c*/ 	.word	0x0000bf30


	//   ....[75]....
        /*0420*/ 	.word	0x0000c110


	//   ....[76]....
        /*0424*/ 	.word	0x0000c3c0


	//   ....[77]....
        /*0428*/ 	.word	0x0000c670


	//   ....[78]....
        /*042c*/ 	.word	0x0000c7c0


	//   ....[79]....
        /*0430*/ 	.word	0x0000c9a0


	//   ....[80]....
        /*0434*/ 	.word	0x0000caf0


	//   ....[81]....
        /*0438*/ 	.word	0x0000ccd0


	//   ....[82]....
        /*043c*/ 	.word	0x0000ce20


	//   ....[83]....
        /*0440*/ 	.word	0x0000d000


	//   ....[84]....
        /*0444*/ 	.word	0x0000d150


	//   ....[85]....
        /*0448*/ 	.word	0x0000d330


	//   ....[86]....
        /*044c*/ 	.word	0x0000d480


	//   ....[87]....
        /*0450*/ 	.word	0x0000d660


	//   ....[88]....
        /*0454*/ 	.word	0x0000d7b0


	//   ....[89]....
        /*0458*/ 	.word	0x0000d990


	//   ....[90]....
        /*045c*/ 	.word	0x0000dae0


	//   ....[91]....
        /*0460*/ 	.word	0x0000dcd0


	//   ....[92]....
        /*0464*/ 	.word	0x0000deb0


	//   ....[93]....
        /*0468*/ 	.word	0x0000e510


	//   ....[94]....
        /*046c*/ 	.word	0x0000e850


	//   ....[95]....
        /*0470*/ 	.word	0x0000eb60


	//   ....[96]....
        /*0474*/ 	.word	0x0000ee70


	//   ....[97]....
        /*0478*/ 	.word	0x0000f180


	//   ....[98]....
        /*047c*/ 	.word	0x0000f490


	//   ....[99]....
        /*0480*/ 	.word	0x0000f7a0


	//   ....[100]....
        /*0484*/ 	.word	0x0000fab0


	//   ....[101]....
        /*0488*/ 	.word	0x000103a0


	//   ....[102]....
        /*048c*/ 	.word	0x00010740


	//   ....[103]....
        /*0490*/ 	.word	0x00010a50


	//   ....[104]....
        /*0494*/ 	.word	0x00010d60


	//   ....[105]....
        /*0498*/ 	.word	0x00011070


	//   ....[106]....
        /*049c*/ 	.word	0x00011380


	//   ....[107]....
        /*04a0*/ 	.word	0x00011690


	//   ....[108]....
        /*04a4*/ 	.word	0x000119a0


	//   ....[109]....
        /*04a8*/ 	.word	0x00011cb0


	//   ....[110]....
        /*04ac*/ 	.word	0x000129b0


	//   ....[111]....
        /*04b0*/ 	.word	0x00012b20


	//   ....[112]....
        /*04b4*/ 	.word	0x00012c90


	//   ....[113]....
        /*04b8*/ 	.word	0x00012e00


	//   ....[114]....
        /*04bc*/ 	.word	0x00013390


	//   ....[115]....
        /*04c0*/ 	.word	0x00015f30


	//   ....[116]....
        /*04c4*/ 	.word	0x00016230


	//   ....[117]....
        /*04c8*/ 	.word	0x00016c90


	//----- nvinfo : EIATTR_MBARRIER_INSTR_OFFSETS
	.align		4
.L_64:
        /*04cc*/ 	.byte	0x04, 0x39
        /*04ce*/ 	.short	(.L_66 - .L_65)


	//   ....[0]....
.L_65:
        /*04d0*/ 	.word	0x000009b0
        /*04d4*/ 	.word	0x000000ff
        /*04d8*/ 	.word	0x00028000
        /*04dc*/ 	.short	0x0100
        /*04de*/ 	.byte	0x04
	.zero		1


	//   ....[1]....
        /*04e0*/ 	.word	0x000009c0
        /*04e4*/ 	.word	0x000000ff
        /*04e8*/ 	.word	0x00028010
        /*04ec*/ 	.short	0x0100
        /*04ee*/ 	.byte	0x04
	.zero		1


	//   ....[2]....
        /*04f0*/ 	.word	0x000009d0
        /*04f4*/ 	.word	0x000000ff
        /*04f8*/ 	.word	0x00028008
        /*04fc*/ 	.short	0x0100
        /*04fe*/ 	.byte	0x04
	.zero		1


	//   ....[3]....
        /*0500*/ 	.word	0x000009e0
        /*0504*/ 	.word	0x000000ff
        /*0508*/ 	.word	0x00028018
        /*050c*/ 	.short	0x0100
        /*050e*/ 	.byte	0x04
	.zero		1


	//   ....[4]....
        /*0510*/ 	.word	0x00000bc0
        /*0514*/ 	.word	0x000000ff
        /*0518*/ 	.word	0x00028020
        /*051c*/ 	.short	0x0100
        /*051e*/ 	.byte	0x04
	.zero		1


	//   ....[5]....
        /*0520*/ 	.word	0x00000bd0
        /*0524*/ 	.word	0x000000ff
        /*0528*/ 	.word	0x00028038
        /*052c*/ 	.short	0x0100
        /*052e*/ 	.byte	0x04
	.zero		1


	//   ....[6]....
        /*0530*/ 	.word	0x00000be0
        /*0534*/ 	.word	0x000000ff
        /*0538*/ 	.word	0x00028028
        /*053c*/ 	.short	0x0100
        /*053e*/ 	.byte	0x04
	.zero		1


	//   ....[7]....
        /*0540*/ 	.word	0x00000bf0
        /*0544*/ 	.word	0x000000ff
        /*0548*/ 	.word	0x00028040
        /*054c*/ 	.short	0x0100
        /*054e*/ 	.byte	0x04
	.zero		1


	//   ....[8]....
        /*0550*/ 	.word	0x00000c00
        /*0554*/ 	.word	0x000000ff
        /*0558*/ 	.word	0x00028030
        /*055c*/ 	.short	0x0100
        /*055e*/ 	.byte	0x04
	.zero		1


	//   ....[9]....
        /*0560*/ 	.word	0x00000c10
        /*0564*/ 	.word	0x000000ff
        /*0568*/ 	.word	0x00028048
        /*056c*/ 	.short	0x0100
        /*056e*/ 	.byte	0x04
	.zero		1


	//   ....[10]....
        /*0570*/ 	.word	0x00000d40
        /*0574*/ 	.word	0x000000ff
        /*0578*/ 	.word	0x00028050
        /*057c*/ 	.short	0x0100
        /*057e*/ 	.byte	0x04
	.zero		1


	//   ....[11]....
        /*0580*/ 	.word	0x00000d50
        /*0584*/ 	.word	0x000000ff
        /*0588*/ 	.word	0x00028058
        /*058c*/ 	.short	0x0100
        /*058e*/ 	.byte	0x04
	.zero		1


	//   ....[12]....
        /*0590*/ 	.word	0x00000f00
        /*0594*/ 	.word	0x000000ff
        /*0598*/ 	.word	0x00028060
        /*059c*/ 	.short	0x0100
        /*059e*/ 	.byte	0x04
	.zero		1


	//   ....[13]....
        /*05a0*/ 	.word	0x00000f10
        /*05a4*/ 	.word	0x000000ff
        /*05a8*/ 	.word	0x00028068
        /*05ac*/ 	.short	0x0100
        /*05ae*/ 	.byte	0x04
	.zero		1


	//   ....[14]....
        /*05b0*/ 	.word	0x000010f0
        /*05b4*/ 	.word	0x000000ff
        /*05b8*/ 	.word	0x00028070
        /*05bc*/ 	.short	0x0100
        /*05be*/ 	.byte	0x04
	.zero		1


	//   ....[15]....
        /*05c0*/ 	.word	0x00001100
        /*05c4*/ 	.word	0x000000ff
        /*05c8*/ 	.word	0x00028078
        /*05cc*/ 	.short	0x0100
        /*05ce*/ 	.byte	0x04
	.zero		1


	//   ....[16]....
        /*05d0*/ 	.word	0x000012e0
        /*05d4*/ 	.word	0x000000ff
        /*05d8*/ 	.word	0x00028080
        /*05dc*/ 	.short	0x0100
        /*05de*/ 	.byte	0x04
	.zero		1


	//   ....[17]....
        /*05e0*/ 	.word	0x000012f0
        /*05e4*/ 	.word	0x000000ff
        /*05e8*/ 	.word	0x00028088
        /*05ec*/ 	.short	0x0100
        /*05ee*/ 	.byte	0x04
	.zero		1


	//   ....[18]....
        /*05f0*/ 	.word	0x00001420
        /*05f4*/ 	.word	0x000000ff
        /*05f8*/ 	.word	0x00028090
        /*05fc*/ 	.short	0x0100
        /*05fe*/ 	.byte	0x04
	.zero		1


	//   ....[19]....
        /*0600*/ 	.word	0x00001430
        /*0604*/ 	.word	0x000000ff
        /*0608*/ 	.word	0x000280a0
        /*060c*/ 	.short	0x0100
        /*060e*/ 	.byte	0x04
	.zero		1


	//   ....[20]....
        /*0610*/ 	.word	0x00001440
        /*0614*/ 	.word	0x000000ff
        /*0618*/ 	.word	0x00028098
        /*061c*/ 	.short	0x0100
        /*061e*/ 	.byte	0x04
	.zero		1


	//   ....[21]....
        /*0620*/ 	.word	0x00001450
        /*0624*/ 	.word	0x000000ff
        /*0628*/ 	.word	0x000280a8
        /*062c*/ 	.short	0x0100
        /*062e*/ 	.byte	0x04
	.zero		1


	//   ....[22]....
        /*0630*/ 	.word	0x00001580
        /*0634*/ 	.word	0x000000ff
        /*0638*/ 	.word	0x000280b0
        /*063c*/ 	.short	0x0100
        /*063e*/ 	.byte	0x04
	.zero		1


	//   ....[23]....
        /*0640*/ 	.word	0x00001590
        /*0644*/ 	.word	0x000000ff
        /*0648*/ 	.word	0x000280c0
        /*064c*/ 	.short	0x0100
        /*064e*/ 	.byte	0x04
	.zero		1


	//   ....[24]....
        /*0650*/ 	.word	0x000015a0
        /*0654*/ 	.word	0x000000ff
        /*0658*/ 	.word	0x000280b8
        /*065c*/ 	.short	0x0100
        /*065e*/ 	.byte	0x04
	.zero		1


	//   ....[25]....
        /*0660*/ 	.word	0x000015b0
        /*0664*/ 	.word	0x000000ff
        /*0668*/ 	.word	0x000280c8
        /*066c*/ 	.short	0x0100
        /*066e*/ 	.byte	0x04
	.zero		1


	//   ....[26]....
        /*0670*/ 	.word	0x000016a0
        /*0674*/ 	.word	0x000000ff
        /*0678*/ 	.word	0x000280d0
        /*067c*/ 	.short	0x0100
        /*067e*/ 	.byte	0x04
	.zero		1


	//   ....[27]....
        /*0680*/ 	.word	0x000016b0
        /*0684*/ 	.word	0x000000ff
        /*0688*/ 	.word	0x000280d8
        /*068c*/ 	.short	0x0100
        /*068e*/ 	.byte	0x04
	.zero		1


	//   ....[28]....
        /*0690*/ 	.word	0x00001b20
        /*0694*/ 	.word	0x000000ff
        /*0698*/ 	.word	0x00028000
        /*069c*/ 	.short	0x010a
        /*069e*/ 	.byte	0x14
	.zero		1


	//   ....[29]....
        /*06a0*/ 	.word	0x00001b60
        /*06a4*/ 	.word	0x000000ff
        /*06a8*/ 	.word	0x00028020
        /*06ac*/ 	.short	0x010a
        /*06ae*/ 	.byte	0x14
	.zero		1


	//   ....[30]....
        /*06b0*/ 	.word	0x00001c00
        /*06b4*/ 	.word	0x000000ff
        /*06b8*/ 	.word	0x00028058
        /*06bc*/ 	.short	0x010a
        /*06be*/ 	.byte	0x14
	.zero		1


	//   ....[31]....
        /*06c0*/ 	.word	0x000020a0
        /*06c4*/ 	.word	0x000000ff
        /*06c8*/ 	.word	0x00028008
        /*06cc*/ 	.short	0x010a
        /*06ce*/ 	.byte	0x14
	.zero		1


	//   ....[32]....
        /*06d0*/ 	.word	0x00002100
        /*06d4*/ 	.word	0x000000ff
        /*06d8*/ 	.word	0x00028068
        /*06dc*/ 	.short	0x010a
        /*06de*/ 	.byte	0x14
	.zero		1


	//   ....[33]....
        /*06e0*/ 	.word	0x000025e0
        /*06e4*/ 	.word	0x000000ff
        /*06e8*/ 	.word	0x00028028
        /*06ec*/ 	.short	0x010a
        /*06ee*/ 	.byte	0x14
	.zero		1


	//   ....[34]....
        /*06f0*/ 	.word	0x00002620
        /*06f4*/ 	.word	0x000000ff
        /*06f8*/ 	.word	0x000280a0
        /*06fc*/ 	.short	0x010a
        /*06fe*/ 	.byte	0x14
	.zero		1


	//   ....[35]....
        /*0700*/ 	.word	0x00002660
        /*0704*/ 	.word	0x000000ff
        /*0708*/ 	.word	0x00028058
        /*070c*/ 	.short	0x010a
        /*070e*/ 	.byte	0x14
	.zero		1


	//   ....[36]....
        /*0710*/ 	.word	0x00002cc0
        /*0714*/ 	.word	0x000000ff
        /*0718*/ 	.word	0x00028020
        /*071c*/ 	.short	0x010a
        /*071e*/ 	.byte	0x05
	.zero		1


	//   ....[37]....
        /*0720*/ 	.word	0x00003200
        /*0724*/ 	.word	0x000000ff
        /*0728*/ 	.word	0x000280a8
        /*072c*/ 	.short	0x010a
        /*072e*/ 	.byte	0x18
	.zero		1


	//   ....[38]....
        /*0730*/ 	.word	0x00003270
        /*0734*/ 	.word	0x000000ff
        /*0738*/ 	.word	0x00028068
        /*073c*/ 	.short	0x010a
        /*073e*/ 	.byte	0x18
	.zero		1


	//   ....[39]....
        /*0740*/ 	.word	0x00003d00
        /*0744*/ 	.word	0x000000ff
        /*0748*/ 	.word	0x00028020
        /*074c*/ 	.short	0x010a
        /*074e*/ 	.byte	0x04
	.zero		1


	//   ....[40]....
        /*0750*/ 	.word	0x00003d50
        /*0754*/ 	.word	0x000000ff
        /*0758*/ 	.word	0x000280a0
        /*075c*/ 	.short	0x010a
        /*075e*/ 	.byte	0x18
	.zero		1


	//   ....[41]....
        /*0760*/ 	.word	0x00003dc0
        /*0764*/ 	.word	0x000000ff
        /*0768*/ 	.word	0x00028058
        /*076c*/ 	.short	0x010a
        /*076e*/ 	.byte	0x18
	.zero		1


	//   ....[42]....
        /*0770*/ 	.word	0x00004490
        /*0774*/ 	.word	0x000000ff
        /*0778*/ 	.word	0x000280a8
        /*077c*/ 	.short	0x010a
        /*077e*/ 	.byte	0x15
	.zero		1


	//   ....[43]....
        /*0780*/ 	.word	0x00004500
        /*0784*/ 	.word	0x000000ff
        /*0788*/ 	.word	0x00028068
        /*078c*/ 	.short	0x010a
        /*078e*/ 	.byte	0x15
	.zero		1


	//   ....[44]....
        /*0790*/ 	.word	0x00004be0
        /*0794*/ 	.word	0x00000006
        /*0798*/ 	.word	0x000280c0
        /*079c*/ 	.short	0x010a
        /*079e*/ 	.byte	0xff
	.zero		1


	//   ....[45]....
        /*07a0*/ 	.word	0x00008e20
        /*07a4*/ 	.word	0x00000041
        /*07a8*/ 	.word	0x000280b0
        /*07ac*/ 	.short	0x0101
        /*07ae*/ 	.byte	0xff
	.zero		1


	//   ....[46]....
        /*07b0*/ 	.word	0x00009d90
        /*07b4*/ 	.word	0x00000002
        /*07b8*/ 	.word	0x000280c8
        /*07bc*/ 	.short	0x010a
        /*07be*/ 	.byte	0xff
	.zero		1


	//   ....[47]....
        /*07c0*/ 	.word	0x0000a0f0
        /*07c4*/ 	.word	0x00000000
        /*07c8*/ 	.word	0x000280b8
        /*07cc*/ 	.short	0x0101
        /*07ce*/ 	.byte	0xff
	.zero		1


	//   ....[48]....
        /*07d0*/ 	.word	0x0000a1d0
        /*07d4*/ 	.word	0x000000ff
        /*07d8*/ 	.word	0x00028070
        /*07dc*/ 	.short	0x010a
        /*07de*/ 	.byte	0x24
	.zero		1


	//   ....[49]....
        /*07e0*/ 	.word	0x0000a250
        /*07e4*/ 	.word	0x000000ff
        /*07e8*/ 	.word	0x00000000
        /*07ec*/ 	.short	0x0101
        /*07ee*/ 	.byte	0x05
	.zero		1


	//   ....[50]....
        /*07f0*/ 	.word	0x0000a280
        /*07f4*/ 	.word	0x000000ff
        /*07f8*/ 	.word	0x00028080
        /*07fc*/ 	.short	0x010a
        /*07fe*/ 	.byte	0x24
	.zero		1


	//   ....[51]....
        /*0800*/ 	.word	0x0000a620
        /*0804*/ 	.word	0x000000ff
        /*0808*/ 	.word	0x00028070
        /*080c*/ 	.short	0x010a
        /*080e*/ 	.byte	0x24
	.zero		1


	//   ....[52]....
        /*0810*/ 	.word	0x0000a780
        /*0814*/ 	.word	0x000000ff
        /*0818*/ 	.word	0x00028090
        /*081c*/ 	.short	0x010a
        /*081e*/ 	.byte	0x24
	.zero		1


	//   ....[53]....
        /*0820*/ 	.word	0x0000c1c0
        /*0824*/ 	.word	0x000000ff
        /*0828*/ 	.word	0x00000000
        /*082c*/ 	.short	0x0101
        /*082e*/ 	.byte	0x04
	.zero		1


	//   ....[54]....
        /*0830*/ 	.word	0x0000c240
        /*0834*/ 	.word	0x000000ff
        /*0838*/ 	.word	0x00000000
        /*083c*/ 	.short	0x0101
        /*083e*/ 	.byte	0x04
	.zero		1


	//   ....[55]....
        /*0840*/ 	.word	0x0000c2a0
        /*0844*/ 	.word	0x000000ff
        /*0848*/ 	.word	0x00028080
        /*084c*/ 	.short	0x010a
        /*084e*/ 	.byte	0x24
	.zero		1


	//   ....[56]....
        /*0850*/ 	.word	0x0000c520
        /*0854*/ 	.word	0x000000ff
        /*0858*/ 	.word	0x00028098
        /*085c*/ 	.short	0x010a
        /*085e*/ 	.byte	0x24
	.zero		1


	//   ....[57]....
        /*0860*/ 	.word	0x0000df50
        /*0864*/ 	.word	0x000000ff
        /*0868*/ 	.word	0x00000000
        /*086c*/ 	.short	0x0101
        /*086e*/ 	.byte	0x05
	.zero		1


	//   ....[58]....
        /*0870*/ 	.word	0x0000dff0
        /*0874*/ 	.word	0x000000ff
        /*0878*/ 	.word	0x00000000
        /*087c*/ 	.short	0x0101
        /*087e*/ 	.byte	0x04
	.zero		1


	//   ....[59]....
        /*0880*/ 	.word	0x0000e0a0
        /*0884*/ 	.word	0x00000000
        /*0888*/ 	.word	0x00000000
        /*088c*/ 	.short	0x0101
        /*088e*/ 	.byte	0xff
	.zero		1


	//   ....[60]....
        /*0890*/ 	.word	0x0000e0f0
        /*0894*/ 	.word	0x00000024
        /*0898*/ 	.word	0x00028070
        /*089c*/ 	.short	0x010a
        /*089e*/ 	.byte	0xff
	.zero		1


	//   ....[61]....
        /*08a0*/ 	.word	0x0000e160
        /*08a4*/ 	.word	0x000000ff
        /*08a8*/ 	.word	0x00000000
        /*08ac*/ 	.short	0x0101
        /*08ae*/ 	.byte	0x05
	.zero		1


	//   ....[62]....
        /*08b0*/ 	.word	0x0000e1c0
        /*08b4*/ 	.word	0x00000024
        /*08b8*/ 	.word	0x00028090
        /*08bc*/ 	.short	0x010a
        /*08be*/ 	.byte	0xff
	.zero		1


	//   ....[63]....
        /*08c0*/ 	.word	0x0000e240
        /*08c4*/ 	.word	0x00000024
        /*08c8*/ 	.word	0x000280c0
        /*08cc*/ 	.short	0x010a
        /*08ce*/ 	.byte	0xff
	.zero		1


	//   ....[64]....
        /*08d0*/ 	.word	0x000101d0
        /*08d4*/ 	.word	0x00000000
        /*08d8*/ 	.word	0x00000000
        /*08dc*/ 	.short	0x0101
        /*08de*/ 	.byte	0xff
	.zero		1


	//   ....[65]....
        /*08e0*/ 	.word	0x00010200
        /*08e4*/ 	.word	0x00000024
        /*08e8*/ 	.word	0x000280b0
        /*08ec*/ 	.short	0x0101
        /*08ee*/ 	.byte	0xff
	.zero		1


	//   ....[66]....
        /*08f0*/ 	.word	0x00010280
        /*08f4*/ 	.word	0x00000024
        /*08f8*/ 	.word	0x00028080
        /*08fc*/ 	.short	0x010a
        /*08fe*/ 	.byte	0xff
	.zero		1


	//   ....[67]....
        /*0900*/ 	.word	0x00010430
        /*0904*/ 	.word	0x00000000
        /*0908*/ 	.word	0x00000000
        /*090c*/ 	.short	0x0101
        /*090e*/ 	.byte	0xff
	.zero		1


	//   ....[68]....
        /*0910*/ 	.word	0x00010480
        /*0914*/ 	.word	0x00000024
        /*0918*/ 	.word	0x00028098
        /*091c*/ 	.short	0x010a
        /*091e*/ 	.byte	0xff
	.zero		1


	//   ....[69]....
        /*0920*/ 	.word	0x00010500
        /*0924*/ 	.word	0x00000024
        /*0928*/ 	.word	0x000280c8
        /*092c*/ 	.short	0x010a
        /*092e*/ 	.byte	0xff
	.zero		1


	//   ....[70]....
        /*0930*/ 	.word	0x000123b0
        /*0934*/ 	.word	0x00000000
        /*0938*/ 	.word	0x00000000
        /*093c*/ 	.short	0x0101
        /*093e*/ 	.byte	0xff
	.zero		1


	//   ....[71]....
        /*0940*/ 	.word	0x000123e0
        /*0944*/ 	.word	0x00000024
        /*0948*/ 	.word	0x000280b8
        /*094c*/ 	.short	0x0101
        /*094e*/ 	.byte	0xff
	.zero		1


	//   ....[72]....
        /*0950*/ 	.word	0x00012580
        /*0954*/ 	.word	0x000000ff
        /*0958*/ 	.word	0x00000000
        /*095c*/ 	.short	0x010a
        /*095e*/ 	.byte	0x05
	.zero		1


	//   ....[73]....
        /*0960*/ 	.word	0x00012890
        /*0964*/ 	.word	0x000000ff
        /*0968*/ 	.word	0x00000000
        /*096c*/ 	.short	0x010a
        /*096e*/ 	.byte	0x04
	.zero		1


	//   ....[74]....
        /*0970*/ 	.word	0x000134a0
        /*0974*/ 	.word	0x000000ff
        /*0978*/ 	.word	0x00000000
        /*097c*/ 	.short	0x0101
        /*097e*/ 	.byte	0x04
	.zero		1


	//   ....[75]....
        /*0980*/ 	.word	0x00013520
        /*0984*/ 	.word	0x000000ff
        /*0988*/ 	.word	0x00000000
        /*098c*/ 	.short	0x010a
        /*098e*/ 	.byte	0x31
	.zero		1


	//   ....[76]....
        /*0990*/ 	.word	0x00013720
        /*0994*/ 	.word	0x000000ff
        /*0998*/ 	.word	0x00000000
        /*099c*/ 	.short	0x0101
        /*099e*/ 	.byte	0x32
	.zero		1


	//   ....[77]....
        /*09a0*/ 	.word	0x00016350
        /*09a4*/ 	.word	0x000000ff
        /*09a8*/ 	.word	0x00000000
        /*09ac*/ 	.short	0x0101
        /*09ae*/ 	.byte	0x04
	.zero		1


	//   ....[78]....
        /*09b0*/ 	.word	0x000164d0
        /*09b4*/ 	.word	0x000000ff
        /*09b8*/ 	.word	0x00000000
        /*09bc*/ 	.short	0x010a
        /*09be*/ 	.byte	0x04
	.zero		1


	//   ....[79]....
        /*09c0*/ 	.word	0x00016b70
        /*09c4*/ 	.word	0x000000ff
        /*09c8*/ 	.word	0x00000000
        /*09cc*/ 	.short	0x010a
        /*09ce*/ 	.byte	0x04
	.zero		1


	//   ....[80]....
        /*09d0*/ 	.word	0x00016e00
        /*09d4*/ 	.word	0x000000ff
        /*09d8*/ 	.word	0x00000000
        /*09dc*/ 	.short	0x0101
        /*09de*/ 	.byte	0x04
	.zero		1


	//   ....[81]....
        /*09e0*/ 	.word	0x00016ea0
        /*09e4*/ 	.word	0x000000ff
        /*09e8*/ 	.word	0x00000000
        /*09ec*/ 	.short	0x010a
        /*09ee*/ 	.byte	0x04
	.zero		1


	//   ....[82]....
        /*09f0*/ 	.word	0x00016f60
        /*09f4*/ 	.word	0x000000ff
        /*09f8*/ 	.word	0x00000000
        /*09fc*/ 	.short	0x0101
        /*09fe*/ 	.byte	0x04
	.zero		1


	//   ....[83]....
        /*0a00*/ 	.word	0x000172e0
        /*0a04*/ 	.word	0x000000ff
        /*0a08*/ 	.word	0x00028010
        /*0a0c*/ 	.short	0x010a
        /*0a0e*/ 	.byte	0x08
	.zero		1


	//   ....[84]....
        /*0a10*/ 	.word	0x00017510
        /*0a14*/ 	.word	0x000000ff
        /*0a18*/ 	.word	0x00028038
        /*0a1c*/ 	.short	0x010a
        /*0a1e*/ 	.byte	0x08
	.zero		1


	//   ....[85]....
        /*0a20*/ 	.word	0x00017740
        /*0a24*/ 	.word	0x000000ff
        /*0a28*/ 	.word	0x00028018
        /*0a2c*/ 	.short	0x010a
        /*0a2e*/ 	.byte	0x08
	.zero		1


	//   ....[86]....
        /*0a30*/ 	.word	0x00017970
        /*0a34*/ 	.word	0x000000ff
        /*0a38*/ 	.word	0x00028040
        /*0a3c*/ 	.short	0x010a
        /*0a3e*/ 	.byte	0x08
	.zero		1


	//   ....[87]....
        /*0a40*/ 	.word	0x00017d50
        /*0a44*/ 	.word	0x000000ff
        /*0a48*/ 	.word	0x00028038
        /*0a4c*/ 	.short	0x010a
        /*0a4e*/ 	.byte	0x29
	.zero		1


	//   ....[88]....
        /*0a50*/ 	.word	0x00017f90
        /*0a54*/ 	.word	0x000000ff
        /*0a58*/ 	.word	0x00028038
        /*0a5c*/ 	.short	0x010a
        /*0a5e*/ 	.byte	0x19
	.zero		1


	//   ....[89]....
        /*0a60*/ 	.word	0x000181f0
        /*0a64*/ 	.word	0x000000ff
        /*0a68*/ 	.word	0x00028038
        /*0a6c*/ 	.short	0x010a
        /*0a6e*/ 	.byte	0x21
	.zero		1


	//   ....[90]....
        /*0a70*/ 	.word	0x00018440
        /*0a74*/ 	.word	0x000000ff
        /*0a78*/ 	.word	0x00028038
        /*0a7c*/ 	.short	0x010a
        /*0a7e*/ 	.byte	0x19
	.zero		1


	//   ....[91]....
        /*0a80*/ 	.word	0x000186a0
        /*0a84*/ 	.word	0x000000ff
        /*0a88*/ 	.word	0x00028038
        /*0a8c*/ 	.short	0x010a
        /*0a8e*/ 	.byte	0x19
	.zero		1


	//   ....[92]....
        /*0a90*/ 	.word	0x00018900
        /*0a94*/ 	.word	0x000000ff
        /*0a98*/ 	.word	0x00028038
        /*0a9c*/ 	.short	0x010a
        /*0a9e*/ 	.byte	0x19
	.zero		1


	//   ....[93]....
        /*0aa0*/ 	.word	0x00018b60
        /*0aa4*/ 	.word	0x000000ff
        /*0aa8*/ 	.word	0x00028038
        /*0aac*/ 	.short	0x010a
        /*0aae*/ 	.byte	0x19
	.zero		1


	//   ....[94]....
        /*0ab0*/ 	.word	0x00018dc0
        /*0ab4*/ 	.word	0x000000ff
        /*0ab8*/ 	.word	0x00028038
        /*0abc*/ 	.short	0x010a
        /*0abe*/ 	.byte	0x19
	.zero		1


	//   ....[95]....
        /*0ac0*/ 	.word	0x000190c0
        /*0ac4*/ 	.word	0x000000ff
        /*0ac8*/ 	.word	0x00028038
        /*0acc*/ 	.short	0x010a
        /*0ace*/ 	.byte	0x19
	.zero		1


	//   ....[96]....
        /*0ad0*/ 	.word	0x00019310
        /*0ad4*/ 	.word	0x000000ff
        /*0ad8*/ 	.word	0x00028038
        /*0adc*/ 	.short	0x010a
        /*0ade*/ 	.byte	0x19
	.zero		1


	//   ....[97]....
        /*0ae0*/ 	.word	0x000197e0
        /*0ae4*/ 	.word	0x000000ff
        /*0ae8*/ 	.word	0x000280b0
        /*0aec*/ 	.short	0x010a
        /*0aee*/ 	.byte	0x18
	.zero		1


	//   ....[98]....
        /*0af0*/ 	.word	0x0001a470
        /*0af4*/ 	.word	0x000000ff
        /*0af8*/ 	.word	0x000280b8
        /*0afc*/ 	.short	0x010a
        /*0afe*/ 	.byte	0x18
	.zero		1


	//   ....[99]....
        /*0b00*/ 	.word	0x0001b3a0
        /*0b04*/ 	.word	0x000000ff
        /*0b08*/ 	.word	0x00000000
        /*0b0c*/ 	.short	0x0101
        /*0b0e*/ 	.byte	0x04
	.zero		1


	//   ....[100]....
        /*0b10*/ 	.word	0x0001b410
        /*0b14*/ 	.word	0x000000ff
        /*0b18*/ 	.word	0x00000000
        /*0b1c*/ 	.short	0x0101
        /*0b1e*/ 	.byte	0x04
	.zero		1


	//   ....[101]....
        /*0b20*/ 	.word	0x0001b6b0
        /*0b24*/ 	.word	0x00000000
        /*0b28*/ 	.word	0x00028000
        /*0b2c*/ 	.short	0x010a
        /*0b2e*/ 	.byte	0xff
	.zero		1


	//   ....[102]....
        /*0b30*/ 	.word	0x0001b710
        /*0b34*/ 	.word	0x00000000
        /*0b38*/ 	.word	0x00028020
        /*0b3c*/ 	.short	0x010a
        /*0b3e*/ 	.byte	0xff
	.zero		1


	//   ....[103]....
        /*0b40*/ 	.word	0x0001b770
        /*0b44*/ 	.word	0x00000000
        /*0b48*/ 	.word	0x00028058
        /*0b4c*/ 	.short	0x010a
        /*0b4e*/ 	.byte	0xff
	.zero		1


	//   ....[104]....
        /*0b50*/ 	.word	0x0001b7d0
        /*0b54*/ 	.word	0x00000000
        /*0b58*/ 	.word	0x00028008
        /*0b5c*/ 	.short	0x010a
        /*0b5e*/ 	.byte	0xff
	.zero		1


	//   ....[105]....
        /*0b60*/ 	.word	0x0001b830
        /*0b64*/ 	.word	0x00000000
        /*0b68*/ 	.word	0x00028068
        /*0b6c*/ 	.short	0x010a
        /*0b6e*/ 	.byte	0xff
	.zero		1


	//   ....[106]....
        /*0b70*/ 	.word	0x0001b890
        /*0b74*/ 	.word	0x00000000
        /*0b78*/ 	.word	0x00028028
        /*0b7c*/ 	.short	0x010a
        /*0b7e*/ 	.byte	0xff
	.zero		1


	//   ....[107]....
        /*0b80*/ 	.word	0x0001b8f0
        /*0b84*/ 	.word	0x00000000
        /*0b88*/ 	.word	0x000280a0
        /*0b8c*/ 	.short	0x010a
        /*0b8e*/ 	.byte	0xff
	.zero		1


	//   ....[108]....
        /*0b90*/ 	.word	0x0001b950
        /*0b94*/ 	.word	0x00000000
        /*0b98*/ 	.word	0x00028058
        /*0b9c*/ 	.short	0x010a
        /*0b9e*/ 	.byte	0xff
	.zero		1


	//   ....[109]....
        /*0ba0*/ 	.word	0x0001b9b0
        /*0ba4*/ 	.word	0x00000006
        /*0ba8*/ 	.word	0x00028020
        /*0bac*/ 	.short	0x010a
        /*0bae*/ 	.byte	0xff
	.zero		1


	//   ....[110]....
        /*0bb0*/ 	.word	0x0001ba10
        /*0bb4*/ 	.word	0x00000006
        /*0bb8*/ 	.word	0x000280a8
        /*0bbc*/ 	.short	0x010a
        /*0bbe*/ 	.byte	0xff
	.zero		1


	//   ....[111]....
        /*0bc0*/ 	.word	0x0001ba70
        /*0bc4*/ 	.word	0x00000006
        /*0bc8*/ 	.word	0x00028068
        /*0bcc*/ 	.short	0x010a
        /*0bce*/ 	.byte	0xff
	.zero		1


	//   ....[112]....
        /*0bd0*/ 	.word	0x0001bad0
        /*0bd4*/ 	.word	0x00000006
        /*0bd8*/ 	.word	0x00028020
        /*0bdc*/ 	.short	0x010a
        /*0bde*/ 	.byte	0xff
	.zero		1


	//   ....[113]....
        /*0be0*/ 	.word	0x0001bb30
        /*0be4*/ 	.word	0x00000006
        /*0be8*/ 	.word	0x000280a0
        /*0bec*/ 	.short	0x010a
        /*0bee*/ 	.byte	0xff
	.zero		1


	//   ....[114]....
        /*0bf0*/ 	.word	0x0001bb90
        /*0bf4*/ 	.word	0x00000006
        /*0bf8*/ 	.word	0x00028058
        /*0bfc*/ 	.short	0x010a
        /*0bfe*/ 	.byte	0xff
	.zero		1


	//   ....[115]....
        /*0c00*/ 	.word	0x0001bbf0
        /*0c04*/ 	.word	0x00000003
        /*0c08*/ 	.word	0x000280a8
        /*0c0c*/ 	.short	0x010a
        /*0c0e*/ 	.byte	0xff
	.zero		1


	//   ....[116]....
        /*0c10*/ 	.word	0x0001bc50
        /*0c14*/ 	.word	0x00000000
        /*0c18*/ 	.word	0x00028068
        /*0c1c*/ 	.short	0x010a
        /*0c1e*/ 	.byte	0xff
	.zero		1


	//   ....[117]....
        /*0c20*/ 	.word	0x0001bcd0
        /*0c24*/ 	.word	0x00000003
        /*0c28*/ 	.word	0x000280c0
        /*0c2c*/ 	.short	0x010a
        /*0c2e*/ 	.byte	0xff
	.zero		1


	//   ....[118]....
        /*0c30*/ 	.word	0x0001bd50
        /*0c34*/ 	.word	0x00000002
        /*0c38*/ 	.word	0x000280c8
        /*0c3c*/ 	.short	0x010a
        /*0c3e*/ 	.byte	0xff
	.zero		1


	//   ....[119]....
        /*0c40*/ 	.word	0x0001bdb0
        /*0c44*/ 	.word	0x00000003
        /*0c48*/ 	.word	0x00028070
        /*0c4c*/ 	.short	0x010a
        /*0c4e*/ 	.byte	0xff
	.zero		1


	//   ....[120]....
        /*0c50*/ 	.word	0x0001be10
        /*0c54*/ 	.word	0x00000002
        /*0c58*/ 	.word	0x00028080
        /*0c5c*/ 	.short	0x010a
        /*0c5e*/ 	.byte	0xff
	.zero		1


	//   ....[121]....
        /*0c60*/ 	.word	0x0001be70
        /*0c64*/ 	.word	0x00000002
        /*0c68*/ 	.word	0x00028070
        /*0c6c*/ 	.short	0x010a
        /*0c6e*/ 	.byte	0xff
	.zero		1


	//   ....[122]....
        /*0c70*/ 	.word	0x0001bed0
        /*0c74*/ 	.word	0x00000002
        /*0c78*/ 	.word	0x00028090
        /*0c7c*/ 	.short	0x010a
        /*0c7e*/ 	.byte	0xff
	.zero		1


	//   ....[123]....
        /*0c80*/ 	.word	0x0001bf30
        /*0c84*/ 	.word	0x00000002
        /*0c88*/ 	.word	0x00028080
        /*0c8c*/ 	.short	0x010a
        /*0c8e*/ 	.byte	0xff
	.zero		1


	//   ....[124]....
        /*0c90*/ 	.word	0x0001bf90
        /*0c94*/ 	.word	0x00000002
        /*0c98*/ 	.word	0x00028098
        /*0c9c*/ 	.short	0x010a
        /*0c9e*/ 	.byte	0xff
	.zero		1


	//   ....[125]....
        /*0ca0*/ 	.word	0x0001bfe0
        /*0ca4*/ 	.word	0x00000024
        /*0ca8*/ 	.word	0x00028070
        /*0cac*/ 	.short	0x010a
        /*0cae*/ 	.byte	0xff
	.zero		1


	//   ....[126]....
        /*0cb0*/ 	.word	0x0001c030
        /*0cb4*/ 	.word	0x00000024
        /*0cb8*/ 	.word	0x00028090
        /*0cbc*/ 	.short	0x010a
        /*0cbe*/ 	.byte	0xff
	.zero		1


	//   ....[127]....
        /*0cc0*/ 	.word	0x0001c080
        /*0cc4*/ 	.word	0x00000024
        /*0cc8*/ 	.word	0x000280c0
        /*0ccc*/ 	.short	0x010a
        /*0cce*/ 	.byte	0xff
	.zero		1


	//   ....[128]....
        /*0cd0*/ 	.word	0x0001c0d0
        /*0cd4*/ 	.word	0x00000024
        /*0cd8*/ 	.word	0x00028080
        /*0cdc*/ 	.short	0x010a
        /*0cde*/ 	.byte	0xff
	.zero		1


	//   ....[129]....
        /*0ce0*/ 	.word	0x0001c120
        /*0ce4*/ 	.word	0x00000024
        /*0ce8*/ 	.word	0x00028098
        /*0cec*/ 	.short	0x010a
        /*0cee*/ 	.byte	0xff
	.zero		1


	//   ....[130]....
        /*0cf0*/ 	.word	0x0001c170
        /*0cf4*/ 	.word	0x00000024
        /*0cf8*/ 	.word	0x000280c8
        /*0cfc*/ 	.short	0x010a
        /*0cfe*/ 	.byte	0xff
	.zero		1


	//   ....[131]....
        /*0d00*/ 	.word	0x0001c1d0
        /*0d04*/ 	.word	0x00000000
        /*0d08*/ 	.word	0x00000000
        /*0d0c*/ 	.short	0x010a
        /*0d0e*/ 	.byte	0xff
	.zero		1


	//   ....[132]....
        /*0d10*/ 	.word	0x0001c230
        /*0d14*/ 	.word	0x00000002
        /*0d18*/ 	.word	0x00000000
        /*0d1c*/ 	.short	0x010a
        /*0d1e*/ 	.byte	0xff
	.zero		1


	//   ....[133]....
        /*0d20*/ 	.word	0x0001c290
        /*0d24*/ 	.word	0x00000003
        /*0d28*/ 	.word	0x00000000
        /*0d2c*/ 	.short	0x010a
        /*0d2e*/ 	.byte	0xff
	.zero		1


	//   ....[134]....
        /*0d30*/ 	.word	0x0001c2f0
        /*0d34*/ 	.word	0x00000002
        /*0d38*/ 	.word	0x00000000
        /*0d3c*/ 	.short	0x010a
        /*0d3e*/ 	.byte	0xff
	.zero		1


	//   ....[135]....
        /*0d40*/ 	.word	0x0001c350
        /*0d44*/ 	.word	0x00000002
        /*0d48*/ 	.word	0x00000000
        /*0d4c*/ 	.short	0x010a
        /*0d4e*/ 	.byte	0xff
	.zero		1


	//   ....[136]....
        /*0d50*/ 	.word	0x0001c3b0
        /*0d54*/ 	.word	0x00000002
        /*0d58*/ 	.word	0x00000000
        /*0d5c*/ 	.short	0x010a
        /*0d5e*/ 	.byte	0xff
	.zero		1


	//   ....[137]....
        /*0d60*/ 	.word	0x0001c410
        /*0d64*/ 	.word	0x00000002
        /*0d68*/ 	.word	0x00028010
        /*0d6c*/ 	.short	0x010a
        /*0d6e*/ 	.byte	0xff
	.zero		1


	//   ....[138]....
        /*0d70*/ 	.word	0x0001c470
        /*0d74*/ 	.word	0x00000003
        /*0d78*/ 	.word	0x00028038
        /*0d7c*/ 	.short	0x010a
        /*0d7e*/ 	.byte	0xff
	.zero		1


	//   ....[139]....
        /*0d80*/ 	.word	0x0001c4d0
        /*0d84*/ 	.word	0x00000002
        /*0d88*/ 	.word	0x00028018
        /*0d8c*/ 	.short	0x010a
        /*0d8e*/ 	.byte	0xff
	.zero		1


	//   ....[140]....
        /*0d90*/ 	.word	0x0001c530
        /*0d94*/ 	.word	0x00000002
        /*0d98*/ 	.word	0x00028040
        /*0d9c*/ 	.short	0x010a
        /*0d9e*/ 	.byte	0xff
	.zero		1


	//   ....[141]....
        /*0da0*/ 	.word	0x0001c590
        /*0da4*/ 	.word	0x00000004
        /*0da8*/ 	.word	0x00028038
        /*0dac*/ 	.short	0x010a
        /*0dae*/ 	.byte	0xff
	.zero		1


	//   ....[142]....
        /*0db0*/ 	.word	0x0001c5f0
        /*0db4*/ 	.word	0x00000004
        /*0db8*/ 	.word	0x00028038
        /*0dbc*/ 	.short	0x010a
        /*0dbe*/ 	.byte	0xff
	.zero		1


	//   ....[143]....
        /*0dc0*/ 	.word	0x0001c650
        /*0dc4*/ 	.word	0x00000004
        /*0dc8*/ 	.word	0x00028038
        /*0dcc*/ 	.short	0x010a
        /*0dce*/ 	.byte	0xff
	.zero		1


	//   ....[144]....
        /*0dd0*/ 	.word	0x0001c6b0
        /*0dd4*/ 	.word	0x00000004
        /*0dd8*/ 	.word	0x00028038
        /*0ddc*/ 	.short	0x010a
        /*0dde*/ 	.byte	0xff
	.zero		1


	//   ....[145]....
        /*0de0*/ 	.word	0x0001c710
        /*0de4*/ 	.word	0x00000004
        /*0de8*/ 	.word	0x00028038
        /*0dec*/ 	.short	0x010a
        /*0dee*/ 	.byte	0xff
	.zero		1


	//   ....[146]....
        /*0df0*/ 	.word	0x0001c770
        /*0df4*/ 	.word	0x00000004
        /*0df8*/ 	.word	0x00028038
        /*0dfc*/ 	.short	0x010a
        /*0dfe*/ 	.byte	0xff
	.zero		1


	//   ....[147]....
        /*0e00*/ 	.word	0x0001c7d0
        /*0e04*/ 	.word	0x00000004
        /*0e08*/ 	.word	0x00028038
        /*0e0c*/ 	.short	0x010a
        /*0e0e*/ 	.byte	0xff
	.zero		1


	//   ....[148]....
        /*0e10*/ 	.word	0x0001c830
        /*0e14*/ 	.word	0x00000004
        /*0e18*/ 	.word	0x00028038
        /*0e1c*/ 	.short	0x010a
        /*0e1e*/ 	.byte	0xff
	.zero		1


	//   ....[149]....
        /*0e20*/ 	.word	0x0001c890
        /*0e24*/ 	.word	0x00000004
        /*0e28*/ 	.word	0x00028038
        /*0e2c*/ 	.short	0x010a
        /*0e2e*/ 	.byte	0xff
	.zero		1


	//   ....[150]....
        /*0e30*/ 	.word	0x0001c8f0
        /*0e34*/ 	.word	0x00000004
        /*0e38*/ 	.word	0x00028038
        /*0e3c*/ 	.short	0x010a
        /*0e3e*/ 	.byte	0xff
	.zero		1


	//   ....[151]....
        /*0e40*/ 	.word	0x0001c950
        /*0e44*/ 	.word	0x00000000
        /*0e48*/ 	.word	0x000280b0
        /*0e4c*/ 	.short	0x010a
        /*0e4e*/ 	.byte	0xff
	.zero		1


	//   ....[152]....
        /*0e50*/ 	.word	0x0001c9b0
        /*0e54*/ 	.word	0x00000000
        /*0e58*/ 	.word	0x000280b8
        /*0e5c*/ 	.short	0x010a
        /*0e5e*/ 	.byte	0xff
	.zero		1


	//----- nvinfo : EIATTR_NUM_MBARRIERS
	.align		4
.L_66:
        /*0e60*/ 	.byte	0x03, 0x38
        /*0e62*/ 	.short	0x001c


	//----- nvinfo : EIATTR_EXIT_INSTR_OFFSETS
	.align		4
        /*0e64*/ 	.byte	0x04, 0x1c
        /*0e66*/ 	.short	(.L_68 - .L_67)


	//   ....[0]....
.L_67:
        /*0e68*/ 	.word	0x000017b0


	//   ....[1]....
        /*0e6c*/ 	.word	0x00001a30


	//   ....[2]....
        /*0e70*/ 	.word	0x00004a40


	//   ....[3]....
        /*0e74*/ 	.word	0x00004a80


	//   ....[4]....
        /*0e78*/ 	.word	0x00004af0


	//   ....[5]....
        /*0e7c*/ 	.word	0x0000a100


	//   ....[6]....
        /*0e80*/ 	.word	0x000123f0


	//   ....[7]....
        /*0e84*/ 	.word	0x00012490


	//   ....[8]....
        /*0e88*/ 	.word	0x00016f70


	//   ....[9]....
        /*0e8c*/ 	.word	0x00017000


	//   ....[10]....
        /*0e90*/ 	.word	0x000170a0


	//   ....[11]....
        /*0e94*/ 	.word	0x00017b70


	//   ....[12]....
        /*0e98*/ 	.word	0x00019040


	//   ....[13]....
        /*0e9c*/ 	.word	0x00019550


	//   ....[14]....
        /*0ea0*/ 	.word	0x000195c0


	//   ....[15]....
        /*0ea4*/ 	.word	0x0001b690


	//----- nvinfo : EIATTR_INDIRECT_BRANCH_TARGETS
	.align		4
.L_68:
        /*0ea8*/ 	.byte	0x04, 0x34
        /*0eaa*/ 	.short	(.L_70 - .L_69)


	//   ....[0]....
.L_69:
        /*0eac*/ 	.word	.L_x_476@srel
        /*0eb0*/ 	.short	0x0
        /*0eb2*/ 	.short	0x0
        /*0eb4*/ 	.word	0x3
        /*0eb8*/ 	.word	.L_x_477@srel
        /*0ebc*/ 	.word	.L_x_478@srel
        /*0ec0*/ 	.word	.L_x_479@srel


	//----- nvinfo : EIATTR_MAX_THREADS
	.align		4
.L_70:
        /*0ec4*/ 	.byte	0x04, 0x05
        /*0ec6*/ 	.short	(.L_72 - .L_71)
.L_71:
        /*0ec8*/ 	.word	0x00000200
        /*0ecc*/ 	.word	0x00000001
        /*0ed0*/ 	.word	0x00000001


	//----- nvinfo : EIATTR_CRS_STACK_SIZE
	.align		4
.L_72:
        /*0ed4*/ 	.byte	0x04, 0x1e
        /*0ed6*/ 	.short	(.L_74 - .L_73)
.L_73:
        /*0ed8*/ 	.word	0x00000000


	//----- nvinfo : EIATTR_CBANK_PARAM_SIZE
	.align		4
.L_74:
        /*0edc*/ 	.byte	0x03, 0x19
        /*0ede*/ 	.short	0x0600


	//----- nvinfo : EIATTR_PARAM_CBANK
	.align		4
        /*0ee0*/ 	.byte	0x04, 0x0a
        /*0ee2*/ 	.short	(.L_76 - .L_75)
	.align		4
.L_75:
        /*0ee4*/ 	.word	index@(.nv.constant0._ZN7cutlass13device_kernelINS_4fmha6kernel36Sm100FmhaFwdKernelTmaWarpspecializedIN4cute5tupleIJiiiNS5_IJNS5_IJiiEEEiEEEEEENS1_10collective38Sm100FmhaFwdMainloopTmaWarpspecializedINS_6half_tEffNS5_IJNS4_1CILi256EEENSC_ILi128EEESE_EEENS5_IJiNSC_ILi1EEES7_EEENS5_IJiSG_NS5_IJNS5_IJNSC_ILi0EEEiEEEiEEEEEESL_NS9_6NoMaskENS5_IJNSC_ILi2EEESG_SG_EEENSC_ILb0EEEEENS9_38Sm100FmhaFwdEpilogueTmaWarpspecializedISB_fNS5_IJSE_SE_SE_EEESH_NS5_IJSG_S7_EEESP_EENS2_23IndividualTileSchedulerENS2_41Sm100FmhaCtxKernelWarpspecializedScheduleEEEEEvNT_6ParamsE)
        /*0ee8*/ 	.short	0x0380
        /*0eea*/ 	.short	0x0600


	//----- nvinfo : EIATTR_SW_WAR
	.align		4
.L_76:
        /*0eec*/ 	.byte	0x04, 0x36
        /*0eee*/ 	.short	(.L_78 - .L_77)
.L_77:
        /*0ef0*/ 	.word	0x00000008
.L_78:


//--------------------- .nv.callgraph             --------------------------
	.section	.nv.callgraph,"",@"SHT_CUDA_CALLGRAPH"
	.align	4
	.sectionentsize	8
	.align		4
        /*0000*/ 	.word	0x00000000
	.align		4
        /*0004*/ 	.word	0xffffffff
	.align		4
        /*0008*/ 	.word	index@(_ZN7cutlass13device_kernelINS_4fmha6kernel36Sm100FmhaFwdKernelTmaWarpspecializedIN4cute5tupleIJiiiNS5_IJNS5_IJiiEEEiEEEEEENS1_10collective38Sm100FmhaFwdMainloopTmaWarpspecializedINS_6half_tEffNS5_IJNS4_1CILi256EEENSC_ILi128EEESE_EEENS5_IJiNSC_ILi1EEES7_EEENS5_IJiSG_NS5_IJNS5_IJNSC_ILi0EEEiEEEiEEEEEESL_NS9_6NoMaskENS5_IJNSC_ILi2EEESG_SG_EEENSC_ILb0EEEEENS9_38Sm100FmhaFwdEpilogueTmaWarpspecializedISB_fNS5_IJSE_SE_SE_EEESH_NS5_IJSG_S7_EEESP_EENS2_23IndividualTileSchedulerENS2_41Sm100FmhaCtxKernelWarpspecializedScheduleEEEEEvNT_6ParamsE)
	.align		4
        /*000c*/ 	.word	index@(__assertfail)
	.align		4
        /*0010*/ 	.word	index@(_ZN7cutlass13device_kernelINS_4fmha6kernel36Sm100FmhaFwdKernelTmaWarpspecializedIN4cute5tupleIJiiiNS5_IJNS5_IJiiEEEiEEEEEENS1_10collective38Sm100FmhaFwdMainloopTmaWarpspecializedINS_6half_tEffNS5_IJNS4_1CILi256EEENSC_ILi128EEESE_EEENS5_IJiNSC_ILi1EEES7_EEENS5_IJiSG_NS5_IJNS5_IJNSC_ILi0EEEiEEEiEEEEEESL_NS9_6NoMaskENS5_IJNSC_ILi2EEESG_SG_EEENSC_ILb0EEEEENS9_38Sm100FmhaFwdEpilogueTmaWarpspecializedISB_fNS5_IJSE_SE_SE_EEESH_NS5_IJSG_S7_EEESP_EENS2_23IndividualTileSchedulerENS2_41Sm100FmhaCtxKernelWarpspecializedScheduleEEEEEvNT_6ParamsE)
	.align		4
        /*0014*/ 	.word	index@(vprintf)
	.align		4
        /*0018*/ 	.word	0x00000000
	.align		4
        /*001c*/ 	.word	0xfffffffe
	.align		4
        /*0020*/ 	.word	0x00000000
	.align		4
        /*0024*/ 	.word	0xfffffffd
	.align		4
        /*0028*/ 	.word	0x00000000
	.align		4
        /*002c*/ 	.word	0xfffffffc


//--------------------- .nv.constant4             --------------------------
	.section	.nv.constant4,"a",@progbits
	.align	8
	.align		8
.nv.constant4:
        /*0000*/ 	.dword	vprintf
	.align		8
        /*0008*/ 	.dword	__assertfail
	.align		8
        /*0010*/ 	.dword	__unnamed_1
	.align		8
        /*0018*/ 	.dword	__unnamed_2
	.align		8
        /*0020*/ 	.dword	__unnamed_3
	.align		8
        /*0028*/ 	.dword	__unnamed_4
	.align		8
        /*0030*/ 	.dword	__unnamed_5
	.align		8
        /*0038*/ 	.dword	__unnamed_6
	.align		8
        /*0040*/ 	.dword	__unnamed_7
	.align		8
        /*0048*/ 	.dword	_ZN39_INTERNAL_6df4dbba_4_k_cu_6f959d1d_35034cuda3std3__45__cpo5beginE
	.align		8
        /*0050*/ 	.dword	_ZN39_INTERNAL_6df4dbba_4_k_cu_6f959d1d_35034cuda3std3__45__cpo3endE
	.align		8
        /*0058*/ 	.dword	_ZN39_INTERNAL_6df4dbba_4_k_cu_6f959d1d_35034cuda3std3__45__cpo6cbeginE
	.align		8
        /*0060*/ 	.dword	_ZN39_INTERNAL_6df4dbba_4_k_cu_6f959d1d_35034cuda3std3__45__cpo4cendE
	.align		8
        /*0068*/ 	.dword	_ZN39_INTERNAL_6df4dbba_4_k_cu_6f959d1d_35034cuda3std3__441_GLOBAL__N__6df4dbba_4_k_cu_6f959d1d_35036ignoreE
	.align		8
        /*0070*/ 	.dword	_ZN39_INTERNAL_6df4dbba_4_k_cu_6f959d1d_35034cuda3std3__419piecewise_constructE
	.align		8
        /*0078*/ 	.dword	_ZN39_INTERNAL_6df4dbba_4_k_cu_6f959d1d_35034cuda3std3__48in_placeE
	.align		8
        /*0080*/ 	.dword	_ZN39_INTERNAL_6df4dbba_4_k_cu_6f959d1d_35034cuda3std6ranges3__45__cpo4swapE
	.align		8
        /*0088*/ 	.dword	_ZN39_INTERNAL_6df4dbba_4_k_cu_6f959d1d_35034cuda3std6ranges3__45__cpo9iter_moveE
	.align		8
        /*0090*/ 	.dword	_ZN39_INTERNAL_6df4dbba_4_k_cu_6f959d1d_35034cute7productE
	.align		8
        /*0098*/ 	.dword	_ZN39_INTERNAL_6df4dbba_4_k_cu_6f959d1d_35034cute1_E
	.align		8
        /*00a0*/ 	.dword	$str$22
	.align		8
        /*00a8*/ 	.dword	$str$23
	.align		8
        /*00b0*/ 	.dword	$str$26
	.align		8
        /*00b8*/ 	.dword	$str$27
	.align		8
        /*00c0*/ 	.dword	$str$28
	.align		8
        /*00c8*/ 	.dword	$str$29
	.align		8
        /*00d0*/ 	.dword	$str$30
	.align		8
        /*00d8*/ 	.dword	$str$31
	.align		8
        /*00e0*/ 	.dword	$str$32
	.align		8
        /*00e8*/ 	.dword	$str$33
	.align		8
        /*00f0*/ 	.dword	$str$34
	.align		8
        /*00f8*/ 	.dword	$str$35
	.align		8
        /*0100*/ 	.dword	$str$36
	.align		8
        /*0108*/ 	.dword	$str$37


//--------------------- .nv.constant2._ZN7cutlass13device_kernelINS_4fmha6kernel36Sm100FmhaFwdKernelTmaWarpspecializedIN4cute5tupleIJiiiNS5_IJNS5_IJiiEEEiEEEEEENS1_10collective38Sm100FmhaFwdMainloopTmaWarpspecializedINS_6half_tEffNS5_IJNS4_1CILi256EEENSC_ILi128EEESE_EEENS5_IJiNSC_ILi1EEES7_EEENS5_IJiSG_NS5_IJNS5_IJNSC_ILi0EEEiEEEiEEEEEESL_NS9_6NoMaskENS5_IJNSC_ILi2EEESG_SG_EEENSC_ILb0EEEEENS9_38Sm100FmhaFwdEpilogueTmaWarpspecializedISB_fNS5_IJSE_SE_SE_EEESH_NS5_IJSG_S7_EEESP_EENS2_23IndividualTileSchedulerENS2_41Sm100FmhaCtxKernelWarpspecializedScheduleEEEEEvNT_6ParamsE --------------------------
	.section	.nv.constant2._ZN7cutlass13device_kernelINS_4fmha6kernel36Sm100FmhaFwdKernelTmaWarpspecializedIN4cute5tupleIJiiiNS5_IJNS5_IJiiEEEiEEEEEENS1_10collective38Sm100FmhaFwdMainloopTmaWarpspecializedINS_6half_tEffNS5_IJNS4_1CILi256EEENSC_ILi128EEESE_EEENS5_IJiNSC_ILi1EEES7_EEENS5_IJiSG_NS5_IJNS5_IJNSC_ILi0EEEiEEEiEEEEEESL_NS9_6NoMaskENS5_IJNSC_ILi2EEESG_SG_EEENSC_ILb0EEEEENS9_38Sm100FmhaFwdEpilogueTmaWarpspecializedISB_fNS5_IJSE_SE_SE_EEESH_NS5_IJSG_S7_EEESP_EENS2_23IndividualTileSchedulerENS2_41Sm100FmhaCtxKernelWarpspecializedScheduleEEEEEvNT_6ParamsE,"a",@progbits
	.sectionflags	@""
	.align	4
.nv.constant2._ZN7cutlass13device_kernelINS_4fmha6kernel36Sm100FmhaFwdKernelTmaWarpspecializedIN4cute5tupleIJiiiNS5_IJNS5_IJiiEEEiEEEEEENS1_10collective38Sm100FmhaFwdMainloopTmaWarpspecializedINS_6half_tEffNS5_IJNS4_1CILi256EEENSC_ILi128EEESE_EEENS5_IJiNSC_ILi1EEES7_EEENS5_IJiSG_NS5_IJNS5_IJNSC_ILi0EEEiEEEiEEEEEESL_NS9_6NoMaskENS5_IJNSC_ILi2EEESG_SG_EEENSC_ILb0EEEEENS9_38Sm100FmhaFwdEpilogueTmaWarpspecializedISB_fNS5_IJSE_SE_SE_EEESH_NS5_IJSG_S7_EEESP_EENS2_23IndividualTileSchedulerENS2_41Sm100FmhaCtxKernelWarpspecializedScheduleEEEEEvNT_6ParamsE:
        /*0000*/ 	.byte	0x10, 0x70, 0x01, 0x00, 0x60, 0x95, 0x01, 0x00, 0xe0, 0x6f, 0x01, 0x00


//--------------------- .text._ZN7cutlass13device_kernelINS_4fmha6kernel36Sm100FmhaFwdKernelTmaWarpspecializedIN4cute5tupleIJiiiNS5_IJNS5_IJiiEEEiEEEEEENS1_10collective38Sm100FmhaFwdMainloopTmaWarpspecializedINS_6half_tEffNS5_IJNS4_1CILi256EEENSC_ILi128EEESE_EEENS5_IJiNSC_ILi1EEES7_EEENS5_IJiSG_NS5_IJNS5_IJNSC_ILi0EEEiEEEiEEEEEESL_NS9_6NoMaskENS5_IJNSC_ILi2EEESG_SG_EEENSC_ILb0EEEEENS9_38Sm100FmhaFwdEpilogueTmaWarpspecializedISB_fNS5_IJSE_SE_SE_EEESH_NS5_IJSG_S7_EEESP_EENS2_23IndividualTileSchedulerENS2_41Sm100FmhaCtxKernelWarpspecializedScheduleEEEEEvNT_6ParamsE --------------------------
	.section	.text._ZN7cutlass13device_kernelINS_4fmha6kernel36Sm100FmhaFwdKernelTmaWarpspecializedIN4cute5tupleIJiiiNS5_IJNS5_IJiiEEEiEEEEEENS1_10collective38Sm100FmhaFwdMainloopTmaWarpspecializedINS_6half_tEffNS5_IJNS4_1CILi256EEENSC_ILi128EEESE_EEENS5_IJiNSC_ILi1EEES7_EEENS5_IJiSG_NS5_IJNS5_IJNSC_ILi0EEEiEEEiEEEEEESL_NS9_6NoMaskENS5_IJNSC_ILi2EEESG_SG_EEENSC_ILb0EEEEENS9_38Sm100FmhaFwdEpilogueTmaWarpspecializedISB_fNS5_IJSE_SE_SE_EEESH_NS5_IJSG_S7_EEESP_EENS2_23IndividualTileSchedulerENS2_41Sm100FmhaCtxKernelWarpspecializedScheduleEEEEEvNT_6ParamsE,"ax",@progbits
	.align	128
.text._ZN7cutlass13device_kernelINS_4fmha6kernel36Sm100FmhaFwdKernelTmaWarpspecializedIN4cute5tupleIJiiiNS5_IJNS5_IJiiEEEiEEEEEENS1_10collective38Sm100FmhaFwdMainloopTmaWarpspecializedINS_6half_tEffNS5_IJNS4_1CILi256EEENSC_ILi128EEESE_EEENS5_IJiNSC_ILi1EEES7_EEENS5_IJiSG_NS5_IJNS5_IJNSC_ILi0EEEiEEEiEEEEEESL_NS9_6NoMaskENS5_IJNSC_ILi2EEESG_SG_EEENSC_ILb0EEEEENS9_38Sm100FmhaFwdEpilogueTmaWarpspecializedISB_fNS5_IJSE_SE_SE_EEESH_NS5_IJSG_S7_EEESP_EENS2_23IndividualTileSchedulerENS2_41Sm100FmhaCtxKernelWarpspecializedScheduleEEEEEvNT_6ParamsE:
        .type           _ZN7cutlass13device_kernelINS_4fmha6kernel36Sm100FmhaFwdKernelTmaWarpspecializedIN4cute5tupleIJiiiNS5_IJNS5_IJiiEEEiEEEEEENS1_10collective38Sm100FmhaFwdMainloopTmaWarpspecializedINS_6half_tEffNS5_IJNS4_1CILi256EEENSC_ILi128EEESE_EEENS5_IJiNSC_ILi1EEES7_EEENS5_IJiSG_NS5_IJNS5_IJNSC_ILi0EEEiEEEiEEEEEESL_NS9_6NoMaskENS5_IJNSC_ILi2EEESG_SG_EEENSC_ILb0EEEEENS9_38Sm100FmhaFwdEpilogueTmaWarpspecializedISB_fNS5_IJSE_SE_SE_EEESH_NS5_IJSG_S7_EEESP_EENS2_23IndividualTileSchedulerENS2_41Sm100FmhaCtxKernelWarpspecializedScheduleEEEEEvNT_6ParamsE,@function
        .size           _ZN7cutlass13device_kernelINS_4fmha6kernel36Sm100FmhaFwdKernelTmaWarpspecializedIN4cute5tupleIJiiiNS5_IJNS5_IJiiEEEiEEEEEENS1_10collective38Sm100FmhaFwdMainloopTmaWarpspecializedINS_6half_tEffNS5_IJNS4_1CILi256EEENSC_ILi128EEESE_EEENS5_IJiNSC_ILi1EEES7_EEENS5_IJiSG_NS5_IJNS5_IJNSC_ILi0EEEiEEEiEEEEEESL_NS9_6NoMaskENS5_IJNSC_ILi2EEESG_SG_EEENSC_ILb0EEEEENS9_38Sm100FmhaFwdEpilogueTmaWarpspecializedISB_fNS5_IJSE_SE_SE_EEESH_NS5_IJSG_S7_EEESP_EENS2_23IndividualTileSchedulerENS2_41Sm100FmhaCtxKernelWarpspecializedScheduleEEEEEvNT_6ParamsE,(.L_x_480 - _ZN7cutlass13device_kernelINS_4fmha6kernel36Sm100FmhaFwdKernelTmaWarpspecializedIN4cute5tupleIJiiiNS5_IJNS5_IJiiEEEiEEEEEENS1_10collective38Sm100FmhaFwdMainloopTmaWarpspecializedINS_6half_tEffNS5_IJNS4_1CILi256EEENSC_ILi128EEESE_EEENS5_IJiNSC_ILi1EEES7_EEENS5_IJiSG_NS5_IJNS5_IJNSC_ILi0EEEiEEEiEEEEEESL_NS9_6NoMaskENS5_IJNSC_ILi2EEESG_SG_EEENSC_ILb0EEEEENS9_38Sm100FmhaFwdEpilogueTmaWarpspecializedISB_fNS5_IJSE_SE_SE_EEESH_NS5_IJSG_S7_EEESP_EENS2_23IndividualTileSchedulerENS2_41Sm100FmhaCtxKernelWarpspecializedScheduleEEEEEvNT_6ParamsE)
        .other          _ZN7cutlass13device_kernelINS_4fmha6kernel36Sm100FmhaFwdKernelTmaWarpspecializedIN4cute5tupleIJiiiNS5_IJNS5_IJiiEEEiEEEEEENS1_10collective38Sm100FmhaFwdMainloopTmaWarpspecializedINS_6half_tEffNS5_IJNS4_1CILi256EEENSC_ILi128EEESE_EEENS5_IJiNSC_ILi1EEES7_EEENS5_IJiSG_NS5_IJNS5_IJNSC_ILi0EEEiEEEiEEEEEESL_NS9_6NoMaskENS5_IJNSC_ILi2EEESG_SG_EEENSC_ILb0EEEEENS9_38Sm100FmhaFwdEpilogueTmaWarpspecializedISB_fNS5_IJSE_SE_SE_EEESH_NS5_IJSG_S7_EEESP_EENS2_23IndividualTileSchedulerENS2_41Sm100FmhaCtxKernelWarpspecializedScheduleEEEEEvNT_6ParamsE,@"STO_CUDA_ENTRY STV_DEFAULT"
_ZN7cutlass13device_kernelINS_4fmha6kernel36Sm100FmhaFwdKernelTmaWarpspecializedIN4cute5tupleIJiiiNS5_IJNS5_IJiiEEEiEEEEEENS1_10collective38Sm100FmhaFwdMainloopTmaWarpspecializedINS_6half_tEffNS5_IJNS4_1CILi256EEENSC_ILi128EEESE_EEENS5_IJiNSC_ILi1EEES7_EEENS5_IJiSG_NS5_IJNS5_IJNSC_ILi0EEEiEEEiEEEEEESL_NS9_6NoMaskENS5_IJNSC_ILi2EEESG_SG_EEENSC_ILb0EEEEENS9_38Sm100FmhaFwdEpilogueTmaWarpspecializedISB_fNS5_IJSE_SE_SE_EEESH_NS5_IJSG_S7_EEESP_EENS2_23IndividualTileSchedulerENS2_41Sm100FmhaCtxKernelWarpspecializedScheduleEEEEEvNT_6ParamsE:
[----:B------:R-:W1:Y:S02]  /*0000*/  LDC R1, c[0x0][0x37c] ;  /* 0x0000df00ff017b82 */ /* 0x000e640000000800 */
[----:B-1----:R-:W-:Y:S01]  /*0010*/  IADD3 R1, PT, PT, R1, -0x88, RZ ;  /* 0xffffff7801017810 */ /* 0x002fe20007ffe0ff */
[----:B------:R-:W1:Y:S01]  /*0020*/  S2R R0, SR_TID.X ;  /* 0x0000000000007919 */ /* 0x000e620000002100 */
[----:B------:R-:W2:Y:S01]  /*0030*/  LDCU UR5, c[0x0][0x2f8] ;  /* 0x00005f00ff0577ac */ /* 0x000ea20008000800 */
[----:B------:R-:W3:Y:S01]  /*0040*/  LDCU UR4, c[0x0][0x2fc] ;  /* 0x00005f80ff0477ac */ /* 0x000ee20008000800 */
[----:B------:R-:W-:Y:S02]  /*0050*/  UPLOP3.LUT UP2, UPT, UPT, UPT, UPT, 0x40, 0x4 ;  /* 0x000000000004789c */ /* 0x000fe40003f4e870 */
[----:B------:R-:W-:Y:S02]  /*0060*/  UPLOP3.LUT UP1, UPT, UPT, UPT, UPT, 0x80, 0x8 ;  /* 0x000000000008789c */ /* 0x000fe40003f2f070 */
[----:B------:R-:W-:-:S02]  /*0070*/  UP2UR UR41, UPR, URZ, 0x4 ;  /* 0x00000004ff297883 */ /* 0x000fc40008000000 */
[----:B------:R-:W-:Y:S02]  /*0080*/  UPLOP3.LUT UP2, UPT, UPT, UPT, UPT, 0x80, 0x8 ;  /* 0x000000000008789c */ /* 0x000fe40003f4f070 */
[----:B------:R-:W-:Y:S01]  /*0090*/  UPLOP3.LUT UP0, UPT, UPT, UPT, UPT, 0x40, 0x4 ;  /* 0x000000000004789c */ /* 0x000fe20003f0e870 */
[----:B--2---:R-:W-:Y:S01]  /*00a0*/  IADD3 R17, P0, PT, R1, UR5, RZ ;  /* 0x0000000501117c10 */ /* 0x004fe2000ff1e0ff */
[----:B------:R-:W-:Y:S02]  /*00b0*/  UPLOP3.LUT UP6, UPT, UPT, UPT, UPT, 0x40, 0x4 ;  /* 0x000000000004789c */ /* 0x000fe40003fce870 */
[----:B------:R-:W-:Y:S02]  /*00c0*/  UPLOP3.LUT UP5, UPT, UPT, UPT, UPT, 0x40, 0x4 ;  /* 0x000000000004789c */ /* 0x000fe40003fae870 */
[----:B------:R-:W-:Y:S01]  /*00d0*/  UPLOP3.LUT UP4, UPT, UPT, UPT, UPT, 0x40, 0x4 ;  /* 0x000000000004789c */ /* 0x000fe20003f8e870 */
[----:B---3--:R-:W-:Y:S01]  /*00e0*/  IMAD.X R16, RZ, RZ, UR4, P0 ;  /* 0x00000004ff107e24 */ /* 0x008fe200080e06ff */
[----:B------:R-:W-:Y:S01]  /*00f0*/  UP2UR UR39, UPR, URZ, 0x4 ;  /* 0x00000004ff277883 */ /* 0x000fe20008000000 */
[----:B-1----:R-:W-:-:S05]  /*0100*/  SHF.R.U32.HI R72, RZ, 0x5, R0 ;  /* 0x00000005ff487819 */ /* 0x002fca0000011600 */
[----:B------:R-:W1:Y:S02]  /*0110*/  SHFL.IDX PT, R2, R72, RZ, 0x1f ;  /* 0x00001fff48027589 */ /* 0x000e6400000e0000 */
[----:B-1----:R-:W-:-:S04]  /*0120*/  SHF.R.S32.HI R0, RZ, 0x1f, R2 ;  /* 0x0000001fff007819 */ /* 0x002fc80000011402 */
[----:B------:R-:W-:-:S04]  /*0130*/  LEA.HI R0, R0, R2, RZ, 0x2 ;  /* 0x0000000200007211 */ /* 0x000fc800078f10ff */
[----:B------:R-:W-:-:S04]  /*0140*/  SHF.R.S32.HI R0, RZ, 0x2, R0 ;  /* 0x00000002ff007819 */ /* 0x000fc80000011400 */
[----:B------:R-:W-:-:S13]  /*0150*/  ISETP.NE.AND P1, PT, R0, RZ, PT ;  /* 0x000000ff0000720c */ /* 0x000fda0003f25270 */
[----:B------:R-:W-:Y:S05]  /*0160*/  @!P1 BRA `(.L_x_0) ;  /* 0x0000000400249947 */ /* 0x000fea0003800000 */
[----:B------:R-:W-:-:S13]  /*0170*/  ISETP.NE.AND P0, PT, R0, 0x2, PT ;  /* 0x000000020000780c */ /* 0x000fda0003f05270 */
[----:B------:R-:W-:Y:S05]  /*0180*/  @!P0 BRA `(.L_x_1) ;  /* 0x0000000000f48947 */ /* 0x000fea0003800000 */
[----:B------:R-:W-:-:S13]  /*0190*/  ISETP.NE.AND P0, PT, R0, 0x1, PT ;  /* 0x000000010000780c */ /* 0x000fda0003f05270 */
[----:B------:R-:W-:Y:S05]  /*01a0*/  @P0 BRA `(.L_x_2) ;  /* 0x00000000002c0947 */ /* 0x000fea0003800000 */
[----:B------:R-:W-:Y:S01]  /*01b0*/  HFMA2 R0, -RZ, RZ, 0, 5.9604644775390625e-08 ;  /* 0x00000001ff007431 */ /* 0x000fe200000001ff */
[----:B------:R-:W-:Y:S02]  /*01c0*/  UPLOP3.LUT UP3, UPT, UPT, UPT, UPT, 0x40, 0x4 ;  /* 0x000000000004789c */ /* 0x000fe40003f6e870 */
[----:B------:R-:W-:Y:S02]  /*01d0*/  UPLOP3.LUT UP2, UPT, UPT, UPT, UPT, 0x40, 0x4 ;  /* 0x000000000004789c */ /* 0x000fe40003f4e870 */
[----:B------:R-:W-:Y:S02]  /*01e0*/  UPLOP3.LUT UP1, UPT, UPT, UPT, UPT, 0x80, 0x8 ;  /* 0x000000000008789c */ /* 0x000fe40003f2f070 */
[----:B------:R-:W-:Y:S02]  /*01f0*/  UPLOP3.LUT UP0, UPT, UPT, UPT, UPT, 0x40, 0x4 ;  /* 0x000000000004789c */ /* 0x000fe40003f0e870 */
[----:B------:R-:W-:Y:S02]  /*0200*/  UPLOP3.LUT UP6, UPT, UPT, UPT, UPT, 0x40, 0x4 ;  /* 0x000000000004789c */ /* 0x000fe40003fce870 */
[----:B------:R-:W-:-:S02]  /*0210*/  UPLOP3.LUT UP5, UPT, UPT, UPT, UPT, 0x40, 0x4 ;  /* 0x000000000004789c */ /* 0x000fc40003fae870 */
[----:B------:R-:W-:Y:S02]  /*0220*/  UPLOP3.LUT UP4, UPT, UPT, UPT, UPT, 0x80, 0x8 ;  /* 0x000000000008789c */ /* 0x000fe40003f8f070 */
[----:B------:R-:W-:Y:S02]  /*0230*/  UP2UR UR41, UPR, URZ, 0x8 ;  /* 0x00000008ff297883 */ /* 0x000fe40008000000 */
[----:B------:R-:W-:Y:S01]  /*0240*/  UP2UR UR39, UPR, URZ, 0x4 ;  /* 0x00000004ff277883 */ /* 0x000fe20008000000 */
[----:B------:R-:W-:Y:S11]  /*0250*/  BRA `(.L_x_0) ;  /* 0x0000000000e87947 */ /* 0x000ff60003800000 */
.L_x_2:
[----:B------:R-:W-:Y:S01]  /*0260*/  ISETP.NE.AND P0, PT, R2, 0xc, PT ;  /* 0x0000000c0200780c */ /* 0x000fe20003f05270 */
[----:B------:R-:W-:Y:S01]  /*0270*/  UPLOP3.LUT UP2, UPT, UPT, UPT, UPT, 0x40, 0x4 ;  /* 0x000000000004789c */ /* 0x000fe20003f4e870 */
[----:B------:R-:W-:Y:S01]  /*0280*/  HFMA2 R0, -RZ, RZ, 0, 1.78813934326171875e-07 ;  /* 0x00000003ff007431 */ /* 0x000fe200000001ff */
[----:B------:R-:W-:Y:S02]  /*0290*/  UPLOP3.LUT UP1, UPT, UPT, UPT, UPT, 0x80, 0x8 ;  /* 0x000000000008789c */ /* 0x000fe40003f2f070 */
[----:B------:R-:W-:Y:S02]  /*02a0*/  UP2UR UR41, UPR, URZ, 0x4 ;  /* 0x00000004ff297883 */ /* 0x000fe40008000000 */
[----:B------:R-:W-:Y:S02]  /*02b0*/  UPLOP3.LUT UP2, UPT, UPT, UPT, UPT, 0x40, 0x4 ;  /* 0x000000000004789c */ /* 0x000fe40003f4e870 */
[----:B------:R-:W-:Y:S02]  /*02c0*/  UPLOP3.LUT UP0, UPT, UPT, UPT, UPT, 0x40, 0x4 ;  /* 0x000000000004789c */ /* 0x000fe40003f0e870 */
[----:B------:R-:W-:-:S02]  /*02d0*/  UPLOP3.LUT UP6, UPT, UPT, UPT, UPT, 0x40, 0x4 ;  /* 0x000000000004789c */ /* 0x000fc40003fce870 */
[----:B------:R-:W-:Y:S02]  /*02e0*/  UPLOP3.LUT UP5, UPT, UPT, UPT, UPT, 0x80, 0x8 ;  /* 0x000000000008789c */ /* 0x000fe40003faf070 */
[----:B------:R-:W-:Y:S02]  /*02f0*/  UPLOP3.LUT UP4, UPT, UPT, UPT, UPT, 0x40, 0x4 ;  /* 0x000000000004789c */ /* 0x000fe40003f8e870 */
[----:B------:R-:W-:Y:S01]  /*0300*/  UP2UR UR39, UPR, URZ, 0x4 ;  /* 0x00000004ff277883 */ /* 0x000fe20008000000 */
[----:B------:R-:W-:Y:S11]  /*0310*/  @!P0 BRA `(.L_x_0) ;  /* 0x0000000000b88947 */ /* 0x000ff60003800000 */
[----:B------:R-:W-:-:S13]  /*0320*/  ISETP.NE.AND P0, PT, R2, 0xe, PT ;  /* 0x0000000e0200780c */ /* 0x000fda0003f05270 */
[----:B------:R-:W-:Y:S05]  /*0330*/  @!P0 BRA `(.L_x_3) ;  /* 0x00000000005c8947 */ /* 0x000fea0003800000 */
[----:B------:R-:W-:-:S13]  /*0340*/  ISETP.NE.AND P0, PT, R2, 0xd, PT ;  /* 0x0000000d0200780c */ /* 0x000fda0003f05270 */
[----:B------:R-:W-:Y:S05]  /*0350*/  @P0 BRA `(.L_x_4) ;  /* 0x00000000002c0947 */ /* 0x000fea0003800000 */
[----:B------:R-:W-:Y:S01]  /*0360*/  HFMA2 R0, -RZ, RZ, 0, 2.384185791015625e-07 ;  /* 0x00000004ff007431 */ /* 0x000fe200000001ff */
        /* <DEDUP_REMOVED lines=10> */
.L_x_4:
[----:B------:R-:W-:Y:S01]  /*0410*/  HFMA2 R0, -RZ, RZ, 0, 3.5762786865234375e-07 ;  /* 0x00000006ff007431 */ /* 0x000fe200000001ff */
[----:B------:R-:W-:Y:S02]  /*0420*/  UPLOP3.LUT UP3, UPT, UPT, UPT, UPT, 0x40, 0x4 ;  /* 0x000000000004789c */ /* 0x000fe40003f6e870 */
[----:B------:R-:W-:Y:S02]  /*0430*/  UPLOP3.LUT UP2, UPT, UPT, UPT, UPT, 0x40, 0x4 ;  /* 0x000000000004789c */ /* 0x000fe40003f4e870 */
[----:B------:R-:W-:Y:S02]  /*0440*/  UPLOP3.LUT UP0, UPT, UPT, UPT, UPT, 0x40, 0x4 ;  /* 0x000000000004789c */ /* 0x000fe40003f0e870 */
[----:B------:R-:W-:Y:S02]  /*0450*/  UPLOP3.LUT UP6, UPT, UPT, UPT, UPT, 0x40, 0x4 ;  /* 0x000000000004789c */ /* 0x000fe40003fce870 */
[----:B------:R-:W-:Y:S02]  /*0460*/  UPLOP3.LUT UP5, UPT, UPT, UPT, UPT, 0x40, 0x4 ;  /* 0x000000000004789c */ /* 0x000fe40003fae870 */
[----:B------:R-:W-:-:S02]  /*0470*/  UPLOP3.LUT UP4, UPT, UPT, UPT, UPT, 0x40, 0x4 ;  /* 0x000000000004789c */ /* 0x000fc40003f8e870 */
[----:B------:R-:W-:Y:S02]  /*0480*/  UP2UR UR41, UPR, URZ, 0x8 ;  /* 0x00000008ff297883 */ /* 0x000fe40008000000 */
[----:B------:R-:W-:Y:S01]  /*0490*/  UP2UR UR39, UPR, URZ, 0x4 ;  /* 0x00000004ff277883 */ /* 0x000fe20008000000 */
[----:B------:R-:W-:Y:S11]  /*04a0*/  BRA `(.L_x_0) ;  /* 0x0000000000547947 */ /* 0x000ff60003800000 */
.L_x_3:
[----:B------:R-:W-:Y:S01]  /*04b0*/  HFMA2 R0, -RZ, RZ, 0, 2.98023223876953125e-07 ;  /* 0x00000005ff007431 */ /* 0x000fe200000001ff */
        /* <DEDUP_REMOVED lines=10> */
.L_x_1:
[----:B------:R-:W-:Y:S01]  /*0560*/  HFMA2 R0, -RZ, RZ, 0, 1.1920928955078125e-07 ;  /* 0x00000002ff007431 */ /* 0x000fe200000001ff */
        /* <DEDUP_REMOVED lines=8> */
[----:B------:R-:W-:-:S12]  /*05f0*/  UP2UR UR39, UPR, URZ, 0x4 ;  /* 0x00000004ff277883 */ /* 0x000fd80008000000 */
.L_x_0:
[----:B------:R-:W-:Y:S01]  /*0600*/  ELECT P0, URZ, PT ;  /* 0x0000000000ff782f */ /* 0x000fe20003800000 */
[----:B------:R-:W-:Y:S03]  /*0610*/  BSSY.RECONVERGENT B0, `(.L_x_5) ;  /* 0x000000f000007945 */ /* 0x000fe60003800200 */
[----:B------:R-:W-:Y:S02]  /*0620*/  PLOP3.LUT P2, PT, P0, PT, UP0, 0x5d, 0xd5 ;  /* 0x0000000000d5781c */ /* 0x000fe4000074eb0d */
[----:B------:R-:W-:-:S11]  /*0630*/  PLOP3.LUT P1, PT, P0, PT, UP6, 0x5d, 0xd5 ;  /* 0x0000000000d5781c */ /* 0x000fd6000072eb6d */
[----:B------:R-:W-:Y:S05]  /*0640*/  @P2 BRA `(.L_x_6) ;  /* 0x00000000002c2947 */ /* 0x000fea0003800000 */
[----:B------:R-:W1:Y:S02]  /*0650*/  LDCU.64 UR4, c[0x0][0x348] ;  /* 0x00006900ff0477ac */ /* 0x000e640008000a00 */
[----:B-1----:R-:W-:-:S04]  /*0660*/  UIADD3 UR8, UP0, UPT, UR4, 0x80, URZ ;  /* 0x0000008004087890 */ /* 0x002fc8000ff1e0ff */
[----:B------:R-:W-:Y:S02]  /*0670*/  UIADD3.X UR9, UPT, UPT, URZ, UR5, URZ, UP0, !UPT ;  /* 0x00000005ff097290 */ /* 0x000fe400087fe4ff */
[----:B------:R-:W-:-:S04]  /*0680*/  UIADD3 UR6, UP0, UPT, UR4, 0x180, URZ ;  /* 0x0000018004067890 */ /* 0x000fc8000ff1e0ff */
[----:B------:R-:W-:Y:S02]  /*0690*/  UIADD3.X UR7, UPT, UPT, URZ, UR5, URZ, UP0, !UPT ;  /* 0x00000005ff077290 */ /* 0x000fe400087fe4ff */
[----:B------:R-:W-:Y:S01]  /*06a0*/  UIADD3 UR4, UP0, UPT, UR4, 0x280, URZ ;  /* 0x0000028004047890 */ /* 0x000fe2000ff1e0ff */
[----:B------:R1:W-:Y:S03]  /*06b0*/  UTMACCTL.PF [UR8] ;  /* 0x00000000080079b9 */ /* 0x0003e60008040000 */
[----:B------:R-:W-:-:S03]  /*06c0*/  UIADD3.X UR5, UPT, UPT, URZ, UR5, URZ, UP0, !UPT ;  /* 0x00000005ff057290 */ /* 0x000fc600087fe4ff */
[----:B------:R1:W-:Y:S06]  /*06d0*/  UTMACCTL.PF [UR6] ;  /* 0x00000000060079b9 */ /* 0x0003ec0008040000 */
[----:B------:R1:W-:Y:S02]  /*06e0*/  UTMACCTL.PF [UR4] ;  /* 0x00000000040079b9 */ /* 0x0003e40008040000 */
[----:B-1----:R-:W-:Y:S01]  /*06f0*/  NOP ;  /* 0x0000000000007918 */ /* 0x002fe20000000000 */
.L_x_6:
[----:B------:R-:W-:Y:S05]  /*0700*/  BSYNC.RECONVERGENT B0 ;  /* 0x0000000000007941 */ /* 0x000fea0003800200 */
.L_x_5:
[----:B------:R-:W-:Y:S04]  /*0710*/  BSSY.RECONVERGENT B0, `(.L_x_7) ;  /* 0x000001b000007945 */ /* 0x000fe80003800200 */
[----:B------:R-:W-:Y:S05]  /*0720*/  @P1 BRA `(.L_x_8) ;  /* 0x0000000000241947 */ /* 0x000fea0003800000 */
[----:B------:R-:W1:Y:S01]  /*0730*/  LDCU.64 UR4, c[0x0][0x348] ;  /* 0x00006900ff0477ac */ /* 0x000e620008000a00 */
[----:B------:R-:W-:Y:S02]  /*0740*/  PLOP3.LUT P6, PT, PT, PT, PT, 0x80, 0x8 ;  /* 0x000000000008781c */ /* 0x000fe40003fcf070 */
[----:B------:R-:W-:Y:S02]  /*0750*/  PLOP3.LUT P5, PT, PT, PT, PT, 0x8, 0x80 ;  /* 0x000000000080781c */ /* 0x000fe40003fae170 */
[----:B------:R-:W-:Y:S02]  /*0760*/  PLOP3.LUT P4, PT, PT, PT, PT, 0x80, 0x8 ;  /* 0x000000000008781c */ /* 0x000fe40003f8f070 */
[----:B------:R-:W-:Y:S01]  /*0770*/  PLOP3.LUT P3, PT, PT, PT, PT, 0x80, 0x8 ;  /* 0x000000000008781c */ /* 0x000fe20003f6f070 */
[----:B-1----:R-:W-:-:S04]  /*0780*/  UIADD3 UR4, UP0, UPT, UR4, 0x400, URZ ;  /* 0x0000040004047890 */ /* 0x002fc8000ff1e0ff */
[----:B------:R-:W-:-:S09]  /*0790*/  UIADD3.X UR5, UPT, UPT, URZ, UR5, URZ, UP0, !UPT ;  /* 0x00000005ff057290 */ /* 0x000fd200087fe4ff */
[----:B------:R1:W-:Y:S02]  /*07a0*/  UTMACCTL.PF [UR4] ;  /* 0x00000000040079b9 */ /* 0x0003e40008040000 */
[----:B-1----:R-:W-:Y:S05]  /*07b0*/  BRA `(.L_x_9) ;  /* 0x0000000000407947 */ /* 0x002fea0003800000 */
.L_x_8:
[----:B------:R-:W-:-:S13]  /*07c0*/  ISETP.NE.AND P1, PT, R0, 0x3, PT ;  /* 0x000000030000780c */ /* 0x000fda0003f25270 */
[----:B------:R-:W-:Y:S05]  /*07d0*/  @!P1 BRA `(.L_x_10) ;  /* 0x0000000000289947 */ /* 0x000fea0003800000 */
[----:B------:R-:W-:Y:S02]  /*07e0*/  ISETP.NE.AND P1, PT, R0, 0x4, PT ;  /* 0x000000040000780c */ /* 0x000fe40003f25270 */
[----:B------:R-:W-:Y:S02]  /*07f0*/  PLOP3.LUT P4, PT, PT, PT, PT, 0x80, 0x8 ;  /* 0x000000000008781c */ /* 0x000fe40003f8f070 */
[----:B------:R-:W-:Y:S02]  /*0800*/  PLOP3.LUT P5, PT, PT, PT, PT, 0x8, 0x80 ;  /* 0x000000000080781c */ /* 0x000fe40003fae170 */
[----:B------:R-:W-:Y:S02]  /*0810*/  PLOP3.LUT P6, PT, PT, PT, PT, 0x80, 0x8 ;  /* 0x000000000008781c */ /* 0x000fe40003fcf070 */
[----:B------:R-:W-:-:S05]  /*0820*/  PLOP3.LUT P3, PT, PT, PT, PT, 0x80, 0x8 ;  /* 0x000000000008781c */ /* 0x000fca0003f6f070 */
[----:B------:R-:W-:Y:S08]  /*0830*/  @P1 BRA `(.L_x_9) ;  /* 0x0000000000201947 */ /* 0x000ff00003800000 */
[----:B------:R-:W-:Y:S02]  /*0840*/  PLOP3.LUT P5, PT, PT, PT, PT, 0x8, 0x80 ;  /* 0x000000000080781c */ /* 0x000fe40003fae170 */
[----:B------:R-:W-:Y:S02]  /*0850*/  PLOP3.LUT P6, PT, PT, PT, PT, 0x8, 0x80 ;  /* 0x000000000080781c */ /* 0x000fe40003fce170 */
[----:B------:R-:W-:Y:S01]  /*0860*/  PLOP3.LUT P3, PT, PT, PT, PT, 0x8, 0x80 ;  /* 0x000000000080781c */ /* 0x000fe20003f6e170 */
[----:B------:R-:W-:-:S12]  /*0870*/  BRA `(.L_x_9) ;  /* 0x0000000000107947 */ /* 0x000fd80003800000 */
.L_x_10:
[----:B------:R-:W-:Y:S02]  /*0880*/  PLOP3.LUT P6, PT, PT, PT, PT, 0x8, 0x80 ;  /* 0x000000000080781c */ /* 0x000fe40003fce170 */
[----:B------:R-:W-:Y:S02]  /*0890*/  PLOP3.LUT P5, PT, PT, PT, PT, 0x80, 0x8 ;  /* 0x000000000008781c */ /* 0x000fe40003faf070 */
[----:B------:R-:W-:Y:S02]  /*08a0*/  PLOP3.LUT P4, PT, PT, PT, PT, 0x8, 0x80 ;  /* 0x000000000080781c */ /* 0x000fe40003f8e170 */
[----:B------:R-:W-:-:S13]  /*08b0*/  PLOP3.LUT P3, PT, PT, PT, PT, 0x80, 0x8 ;  /* 0x000000000008781c */ /* 0x000fda0003f6f070 */
.L_x_9:
[----:B------:R-:W-:Y:S05]  /*08c0*/  BSYNC.RECONVERGENT B0 ;  /* 0x0000000000007941 */ /* 0x000fea0003800200 */
.L_x_7:
[----:B------:R-:W1:Y:S01]  /*08d0*/  SHFL.IDX PT, R2, R72, RZ, 0x1f ;  /* 0x00001fff48027589 */ /* 0x000e6200000e0000 */
[----:B------:R-:W-:Y:S02]  /*08e0*/  ISETP.NE.AND P1, PT, R0, 0x3, PT ;  /* 0x000000030000780c */ /* 0x000fe40003f25270 */
[----:B------:R-:W-:Y:S02]  /*08f0*/  PLOP3.LUT P0, PT, P0, PT, UP1, 0xae, 0xea ;  /* 0x0000000000ea781c */ /* 0x000fe4000070f51e */
[----:B-1----:R-:W-:-:S13]  /*0900*/  ISETP.NE.AND P2, PT, R2, RZ, PT ;  /* 0x000000ff0200720c */ /* 0x002fda0003f45270 */
[----:B------:R-:W-:Y:S05]  /*0910*/  @P2 BRA `(.L_x_11) ;  /* 0x0000000000382947 */ /* 0x000fea0003800000 */
[----:B------:R-:W1:Y:S01]  /*0920*/  S2UR UR4, SR_CgaCtaId ;  /* 0x00000000000479c3 */ /* 0x000e620000008800 */
[----:B------:R-:W-:Y:S01]  /*0930*/  UMOV UR5, 0x400 ;  /* 0x0000040000057882 */ /* 0x000fe20000000000 */
[----:B------:R-:W-:Y:S01]  /*0940*/  UMOV UR6, 0x1 ;  /* 0x0000000100067882 */ /* 0x000fe20000000000 */
[----:B------:R-:W-:Y:S01]  /*0950*/  ELECT P2, URZ, PT ;  /* 0x0000000000ff782f */ /* 0x000fe20003840000 */
[----:B------:R-:W-:-:S04]  /*0960*/  UIADD3 UR6, UPT, UPT, -UR6, 0x100000, URZ ;  /* 0x0010000006067890 */ /* 0x000fc8000fffe1ff */
[----:B------:R-:W-:Y:S02]  /*0970*/  USHF.L.U32 UR7, UR6, 0xb, URZ ;  /* 0x0000000b06077899 */ /* 0x000fe400080006ff */
[----:B------:R-:W-:Y:S02]  /*0980*/  USHF.L.U32 UR6, UR6, 0x1, URZ ;  /* 0x0000000106067899 */ /* 0x000fe400080006ff */
[----:B-1----:R-:W-:Y:S01]  /*0990*/  ULEA UR4, UR4, UR5, 0x18 ;  /* 0x0000000504047291 */ /* 0x002fe2000f8ec0ff */
[----:B------:R-:W1:Y:S11]  /*09a0*/  FENCE.VIEW.ASYNC.S ;  /* 0x00000000000073c6 */ /* 0x000e760000000000 */
[----:B-1----:R1:W2:Y:S01]  /*09b0*/  SYNCS.EXCH.64 URZ, [UR4+0x28000], UR6 ;  /* 0x0280000604ff75b2 */ /* 0x0022a20008000100 */
[----:B------:R1:W3:Y:S01]  /*09c0*/  SYNCS.EXCH.64 URZ, [UR4+0x28010], UR6 ;  /* 0x0280100604ff75b2 */ /* 0x0002e20008000100 */
[----:B------:R1:W4:Y:S01]  /*09d0*/  SYNCS.EXCH.64 URZ, [UR4+0x28008], UR6 ;  /* 0x0280080604ff75b2 */ /* 0x0003220008000100 */
[----:B------:R1:W1:Y:S01]  /*09e0*/  SYNCS.EXCH.64 URZ, [UR4+0x28018], UR6 ;  /* 0x0280180604ff75b2 */ /* 0x0002620008000100 */
[----:B------:R-:W-:Y:S01]  /*09f0*/  NOP ;  /* 0x0000000000007918 */ /* 0x000fe20000000000 */
.L_x_11:
[----:B------:R-:W-:Y:S01]  /*0a00*/  NOP ;  /* 0x0000000000007918 */ /* 0x000fe20000000000 */
[----:B------:R-:W-:Y:S05]  /*0a10*/  @!P1 BRA `(.L_x_12) ;  /* 0x0000000000289947 */ /* 0x000fea0003800000 */
[----:B------:R-:W-:Y:S01]  /*0a20*/  ISETP.NE.AND P1, PT, R0, 0x4, PT ;  /* 0x000000040000780c */ /* 0x000fe20003f25270 */
[----:B------:R-:W-:Y:S02]  /*0a30*/  UPLOP3.LUT UP3, UPT, UPT, UPT, UPT, 0x80, 0x8 ;  /* 0x000000000008789c */ /* 0x000fe40003f6f070 */
[----:B------:R-:W-:Y:S02]  /*0a40*/  UPLOP3.LUT UP2, UPT, UPT, UPT, UPT, 0x40, 0x4 ;  /* 0x000000000004789c */ /* 0x000fe40003f4e870 */
[----:B------:R-:W-:Y:S02]  /*0a50*/  UPLOP3.LUT UP1, UPT, UPT, UPT, UPT, 0x80, 0x8 ;  /* 0x000000000008789c */ /* 0x000fe40003f2f070 */
[----:B------:R-:W-:-:S06]  /*0a60*/  UPLOP3.LUT UP0, UPT, UPT, UPT, UPT, 0x80, 0x8 ;  /* 0x000000000008789c */ /* 0x000fcc0003f0f070 */
[----:B------:R-:W-:Y:S05]  /*0a70*/  @P1 BRA `(.L_x_13) ;  /* 0x0000000000201947 */ /* 0x000fea0003800000 */
[----:B------:R-:W-:Y:S02]  /*0a80*/  UPLOP3.LUT UP2, UPT, UPT, UPT, UPT, 0x40, 0x4 ;  /* 0x000000000004789c */ /* 0x000fe40003f4e870 */
[----:B------:R-:W-:Y:S02]  /*0a90*/  UPLOP3.LUT UP3, UPT, UPT, UPT, UPT, 0x40, 0x4 ;  /* 0x000000000004789c */ /* 0x000fe40003f6e870 */
[----:B------:R-:W-:Y:S01]  /*0aa0*/  UPLOP3.LUT UP0, UPT, UPT, UPT, UPT, 0x40, 0x4 ;  /* 0x000000000004789c */ /* 0x000fe20003f0e870 */
[----:B------:R-:W-:Y:S05]  /*0ab0*/  BRA `(.L_x_13) ;  /* 0x0000000000107947 */ /* 0x000fea0003800000 */
.L_x_12:
[----:B------:R-:W-:Y:S02]  /*0ac0*/  UPLOP3.LUT UP3, UPT, UPT, UPT, UPT, 0x40, 0x4 ;  /* 0x000000000004789c */ /* 0x000fe40003f6e870 */
[----:B------:R-:W-:Y:S02]  /*0ad0*/  UPLOP3.LUT UP2, UPT, UPT, UPT, UPT, 0x80, 0x8 ;  /* 0x000000000008789c */ /* 0x000fe40003f4f070 */
[----:B------:R-:W-:Y:S02]  /*0ae0*/  UPLOP3.LUT UP1, UPT, UPT, UPT, UPT, 0x40, 0x4 ;  /* 0x000000000004789c */ /* 0x000fe40003f2e870 */
[----:B------:R-:W-:Y:S02]  /*0af0*/  UPLOP3.LUT UP0, UPT, UPT, UPT, UPT, 0x80, 0x8 ;  /* 0x000000000008789c */ /* 0x000fe40003f0f070 */
.L_x_13:
[----:B------:R-:W5:Y:S02]  /*0b00*/  SHFL.IDX PT, R2, R72, RZ, 0x1f ;  /* 0x00001fff48027589 */ /* 0x000f6400000e0000 */
[----:B-----5:R-:W-:-:S13]  /*0b10*/  ISETP.NE.AND P1, PT, R2, RZ, PT ;  /* 0x000000ff0200720c */ /* 0x020fda0003f25270 */
[----:B------:R-:W-:Y:S05]  /*0b20*/  @P1 BRA `(.L_x_14) ;  /* 0x0000000000401947 */ /* 0x000fea0003800000 */
[----:B-1----:R-:W1:Y:S01]  /*0b30*/  S2UR UR4, SR_CgaCtaId ;  /* 0x00000000000479c3 */ /* 0x002e620000008800 */
        /* <DEDUP_REMOVED lines=8> */
[----:B-1----:R1:W1:Y:S01]  /*0bc0*/  SYNCS.EXCH.64 URZ, [UR4+0x28020], UR6 ;  /* 0x0280200604ff75b2 */ /* 0x0022620008000100 */
[----:B------:R1:W1:Y:S01]  /*0bd0*/  SYNCS.EXCH.64 URZ, [UR4+0x28038], UR6 ;  /* 0x0280380604ff75b2 */ /* 0x0002620008000100 */
[----:B------:R1:W1:Y:S01]  /*0be0*/  SYNCS.EXCH.64 URZ, [UR4+0x28028], UR6 ;  /* 0x0280280604ff75b2 */ /* 0x0002620008000100 */
[----:B------:R1:W1:Y:S01]  /*0bf0*/  SYNCS.EXCH.64 URZ, [UR4+0x28040], UR6 ;  /* 0x0280400604ff75b2 */ /* 0x0002620008000100 */
[----:B------:R1:W1:Y:S01]  /*0c00*/  SYNCS.EXCH.64 URZ, [UR4+0x28030], UR6 ;  /* 0x0280300604ff75b2 */ /* 0x0002620008000100 */
[----:B------:R1:W1:Y:S01]  /*0c10*/  SYNCS.EXCH.64 URZ, [UR4+0x28048], UR6 ;  /* 0x0280480604ff75b2 */ /* 0x0002620008000100 */
[----:B------:R-:W-:Y:S01]  /*0c20*/  NOP ;  /* 0x0000000000007918 */ /* 0x000fe20000000000 */
.L_x_14:
[----:B------:R-:W5:Y:S01]  /*0c30*/  SHFL.IDX PT, R2, R72, RZ, 0x1f ;  /* 0x00001fff48027589 */ /* 0x000f6200000e0000 */
[----:B------:R-:W-:Y:S01]  /*0c40*/  NOP ;  /* 0x0000000000007918 */ /* 0x000fe20000000000 */
[----:B-----5:R-:W-:-:S13]  /*0c50*/  ISETP.NE.AND P1, PT, R2, RZ, PT ;  /* 0x000000ff0200720c */ /* 0x020fda0003f25270 */
[----:B------:R-:W-:Y:S05]  /*0c60*/  @P1 BRA `(.L_x_15) ;  /* 0x0000000000401947 */ /* 0x000fea0003800000 */
[----:B-1----:R-:W1:Y:S01]  /*0c70*/  S2UR UR4, SR_CgaCtaId ;  /* 0x00000000000479c3 */ /* 0x002e620000008800 */
[----:B------:R-:W-:Y:S01]  /*0c80*/  UMOV UR5, 0x400 ;  /* 0x0000040000057882 */ /* 0x000fe20000000000 */
[----:B------:R-:W-:Y:S01]  /*0c90*/  UMOV UR6, 0x1 ;  /* 0x0000000100067882 */ /* 0x000fe20000000000 */
[----:B------:R-:W-:Y:S01]  /*0ca0*/  UMOV UR8, 0x80 ;  /* 0x0000008000087882 */ /* 0x000fe20000000000 */
[----:B------:R-:W-:-:S04]  /*0cb0*/  UIADD3 UR6, UPT, UPT, -UR6, 0x100000, URZ ;  /* 0x0010000006067890 */ /* 0x000fc8000fffe1ff */
[----:B------:R-:W-:Y:S02]  /*0cc0*/  USHF.L.U32 UR7, UR6, 0xb, URZ ;  /* 0x0000000b06077899 */ /* 0x000fe400080006ff */
[----:B------:R-:W-:Y:S02]  /*0cd0*/  USHF.L.U32 UR6, UR6, 0x1, URZ ;  /* 0x0000000106067899 */ /* 0x000fe400080006ff */
[----:B------:R-:W-:-:S04]  /*0ce0*/  UIADD3 UR8, UPT, UPT, -UR8, 0x100000, URZ ;  /* 0x0010000008087890 */ /* 0x000fc8000fffe1ff */
[----:B------:R-:W-:Y:S02]  /*0cf0*/  USHF.L.U32 UR9, UR8, 0xb, URZ ;  /* 0x0000000b08097899 */ /* 0x000fe400080006ff */
[----:B------:R-:W-:Y:S01]  /*0d00*/  USHF.L.U32 UR8, UR8, 0x1, URZ ;  /* 0x0000000108087899 */ /* 0x000fe200080006ff */
[----:B------:R-:W-:Y:S01]  /*0d10*/  ELECT P1, URZ, PT ;  /* 0x0000000000ff782f */ /* 0x000fe20003820000 */
[----:B-1----:R-:W-:Y:S01]  /*0d20*/  ULEA UR4, UR4, UR5, 0x18 ;  /* 0x0000000504047291 */ /* 0x002fe2000f8ec0ff */
[----:B------:R-:W1:Y:S11]  /*0d30*/  FENCE.VIEW.ASYNC.S ;  /* 0x00000000000073c6 */ /* 0x000e760000000000 */
[----:B-1----:R1:W1:Y:S01]  /*0d40*/  SYNCS.EXCH.64 URZ, [UR4+0x28050], UR6 ;  /* 0x0280500604ff75b2 */ /* 0x0022620008000100 */
[----:B------:R1:W1:Y:S01]  /*0d50*/  SYNCS.EXCH.64 URZ, [UR4+0x28058], UR8 ;  /* 0x0280580804ff75b2 */ /* 0x0002620008000100 */
[----:B------:R-:W-:Y:S01]  /*0d60*/  NOP ;  /* 0x0000000000007918 */ /* 0x000fe20000000000 */
.L_x_15:
[----:B------:R-:W5:Y:S01]  /*0d70*/  SHFL.IDX PT, R2, R72, RZ, 0x1f ;  /* 0x00001fff48027589 */ /* 0x000f6200000e0000 */
[----:B-1----:R-:W-:Y:S01]  /*0d80*/  UP2UR UR4, UPR, URZ, 0x1 ;  /* 0x00000001ff047883 */ /* 0x002fe20008000000 */
[----:B------:R-:W-:Y:S01]  /*0d90*/  ISETP.NE.AND P2, PT, R0, 0x2, PT ;  /* 0x000000020000780c */ /* 0x000fe20003f45270 */
[----:B------:R-:W-:Y:S01]  /*0da0*/  UISETP.NE.AND UP0, UPT, UR39, URZ, UPT ;  /* 0x000000ff2700728c */ /* 0x000fe2000bf05270 */
[----:B------:R-:W-:-:S03]  /*0db0*/  NOP ;  /* 0x0000000000007918 */ /* 0x000fc60000000000 */
[----:B------:R-:W-:Y:S02]  /*0dc0*/  USEL UR5, URZ, 0x2, !UP0 ;  /* 0x00000002ff057887 */ /* 0x000fe4000c000000 */
[----:B------:R-:W-:Y:S02]  /*0dd0*/  UISETP.NE.AND UP0, UPT, UR4, URZ, UPT ;  /* 0x000000ff0400728c */ /* 0x000fe4000bf05270 */
[----:B------:R-:W-:Y:S02]  /*0de0*/  USEL UR4, URZ, 0x2, !UP4 ;  /* 0x00000002ff047887 */ /* 0x000fe4000e000000 */
[----:B------:R-:W-:Y:S02]  /*0df0*/  USEL UR47, UR5, 0x1, !UP5 ;  /* 0x00000001052f7887 */ /* 0x000fe4000e800000 */
[----:B------:R-:W-:Y:S01]  /*0e00*/  USEL UR48, UR4, 0x1, !UP5 ;  /* 0x0000000104307887 */ /* 0x000fe2000e800000 */
[----:B-----5:R-:W-:-:S13]  /*0e10*/  ISETP.NE.AND P1, PT, R2, RZ, PT ;  /* 0x000000ff0200720c */ /* 0x020fda0003f25270 */
[----:B------:R-:W-:Y:S05]  /*0e20*/  @P1 BRA `(.L_x_16) ;  /* 0x0000000000401947 */ /* 0x000fea0003800000 */
[----:B------:R-:W1:Y:S01]  /*0e30*/  S2UR UR4, SR_CgaCtaId ;  /* 0x00000000000479c3 */ /* 0x000e620000008800 */
        /* <DEDUP_REMOVED lines=15> */
.L_x_16:
[----:B------:R-:W-:Y:S01]  /*0f30*/  NOP ;  /* 0x0000000000007918 */ /* 0x000fe20000000000 */
[----:B------:R-:W-:Y:S05]  /*0f40*/  @!P2 BRA `(.L_x_17) ;  /* 0x000000000024a947 */ /* 0x000fea0003800000 */
[----:B------:R-:W-:Y:S01]  /*0f50*/  ISETP.NE.AND P1, PT, R0, RZ, PT ;  /* 0x000000ff0000720c */ /* 0x000fe20003f25270 */
[----:B-1----:R-:W-:Y:S02]  /*0f60*/  UP2UR UR4, UPR, URZ, 0x1 ;  /* 0x00000001ff047883 */ /* 0x002fe40008000000 */
[----:B------:R-:W-:Y:S01]  /*0f70*/  UPLOP3.LUT UP0, UPT, UPT, UPT, UPT, 0x80, 0x8 ;  /* 0x000000000008789c */ /* 0x000fe20003f0f070 */
[----:B------:R-:W-:-:S03]  /*0f80*/  UMOV UR10, URZ ;  /* 0x000000ff000a7c82 */ /* 0x000fc60008000000 */
[----:B------:R-:W-:Y:S02]  /*0f90*/  UP2UR UR42, UPR, URZ, 0x1 ;  /* 0x00000001ff2a7883 */ /* 0x000fe40008000000 */
[----:B------:R-:W-:-:S04]  /*0fa0*/  UISETP.NE.AND UP0, UPT, UR4, URZ, UPT ;  /* 0x000000ff0400728c */ /* 0x000fc8000bf05270 */
[----:B------:R-:W-:Y:S07]  /*0fb0*/  @P1 BRA `(.L_x_18) ;  /* 0x00000000001c1947 */ /* 0x000fee0003800000 */
[----:B------:R-:W-:Y:S01]  /*0fc0*/  UMOV UR10, 0x1 ;  /* 0x00000001000a7882 */ /* 0x000fe20000000000 */
[----:B------:R-:W-:Y:S05]  /*0fd0*/  BRA `(.L_x_18) ;  /* 0x0000000000147947 */ /* 0x000fea0003800000 */
.L_x_17:
[----:B-1----:R-:W-:Y:S02]  /*0fe0*/  UP2UR UR4, UPR, URZ, 0x1 ;  /* 0x00000001ff047883 */ /* 0x002fe40008000000 */
[----:B------:R-:W-:Y:S01]  /*0ff0*/  UPLOP3.LUT UP0, UPT, UPT, UPT, UPT, 0x40, 0x4 ;  /* 0x000000000004789c */ /* 0x000fe20003f0e870 */
[----:B------:R-:W-:-:S03]  /*1000*/  UMOV UR10, 0x2 ;  /* 0x00000002000a7882 */ /* 0x000fc60000000000 */
[----:B------:R-:W-:Y:S02]  /*1010*/  UP2UR UR42, UPR, URZ, 0x1 ;  /* 0x00000001ff2a7883 */ /* 0x000fe40008000000 */
[----:B------:R-:W-:Y:S02]  /*1020*/  UISETP.NE.AND UP0, UPT, UR4, URZ, UPT ;  /* 0x000000ff0400728c */ /* 0x000fe4000bf05270 */
.L_x_18:
[----:B------:R-:W1:Y:S02]  /*1030*/  SHFL.IDX PT, R2, R72, RZ, 0x1f ;  /* 0x00001fff48027589 */ /* 0x000e6400000e0000 */
        /* <DEDUP_REMOVED lines=13> */
[----:B------:R-:W-:Y:S01]  /*1110*/  NOP ;  /* 0x0000000000007918 */ /* 0x000fe20000000000 */
.L_x_19:
[----:B------:R-:W-:Y:S01]  /*1120*/  NOP ;  /* 0x0000000000007918 */ /* 0x000fe20000000000 */
[----:B------:R-:W-:Y:S05]  /*1130*/  @!P2 BRA `(.L_x_20) ;  /* 0x000000000024a947 */ /* 0x000fea0003800000 */
[----:B------:R-:W-:Y:S01]  /*1140*/  ISETP.NE.AND P1, PT, R0, 0x1, PT ;  /* 0x000000010000780c */ /* 0x000fe20003f25270 */
        /* <DEDUP_REMOVED lines=8> */
.L_x_20:
[----:B-1----:R-:W-:Y:S02]  /*11d0*/  UP2UR UR4, UPR, URZ, 0x1 ;  /* 0x00000001ff047883 */ /* 0x002fe40008000000 */
[----:B------:R-:W-:Y:S01]  /*11e0*/  UPLOP3.LUT UP0, UPT, UPT, UPT, UPT, 0x40, 0x4 ;  /* 0x000000000004789c */ /* 0x000fe20003f0e870 */
[----:B------:R-:W-:-:S03]  /*11f0*/  UMOV UR5, 0x2 ;  /* 0x0000000200057882 */ /* 0x000fc60000000000 */
[----:B------:R-:W-:Y:S02]  /*1200*/  UP2UR UR44, UPR, URZ, 0x1 ;  /* 0x00000001ff2c7883 */ /* 0x000fe40008000000 */
[----:B------:R-:W-:Y:S02]  /*1210*/  UISETP.NE.AND UP0, UPT, UR4, URZ, UPT ;  /* 0x000000ff0400728c */ /* 0x000fe4000bf05270 */
.L_x_21:
[----:B------:R-:W1:Y:S02]  /*1220*/  SHFL.IDX PT, R2, R72, RZ, 0x1f ;  /* 0x00001fff48027589 */ /* 0x000e6400000e0000 */
[----:B-1----:R-:W-:-:S13]  /*1230*/  ISETP.NE.AND P1, PT, R2, RZ, PT ;  /* 0x000000ff0200720c */ /* 0x002fda0003f25270 */
[----:B------:R-:W-:Y:S05]  /*1240*/  @P1 BRA `(.L_x_22) ;  /* 0x0000000000301947 */ /* 0x000fea0003800000 */
[----:B------:R-:W1:Y:S01]  /*1250*/  S2UR UR4, SR_CgaCtaId ;  /* 0x00000000000479c3 */ /* 0x000e620000008800 */
[----:B------:R-:W-:Y:S01]  /*1260*/  UMOV UR6, 0x400 ;  /* 0x0000040000067882 */ /* 0x000fe20000000000 */
[----:B------:R-:W-:Y:S01]  /*1270*/  UMOV UR7, 0x80 ;  /* 0x0000008000077882 */ /* 0x000fe20000000000 */
[----:B------:R-:W-:Y:S01]  /*1280*/  ELECT P1, URZ, PT ;  /* 0x0000000000ff782f */ /* 0x000fe20003820000 */
[----:B-1----:R-:W-:Y:S02]  /*1290*/  ULEA UR4, UR4, UR6, 0x18 ;  /* 0x0000000604047291 */ /* 0x002fe4000f8ec0ff */
[----:B------:R-:W-:-:S04]  /*12a0*/  UIADD3 UR6, UPT, UPT, -UR7, 0x100000, URZ ;  /* 0x0010000007067890 */ /* 0x000fc8000fffe1ff */
[----:B------:R-:W-:Y:S02]  /*12b0*/  USHF.L.U32 UR7, UR6, 0xb, URZ ;  /* 0x0000000b06077899 */ /* 0x000fe400080006ff */
[----:B------:R-:W-:Y:S01]  /*12c0*/  USHF.L.U32 UR6, UR6, 0x1, URZ ;  /* 0x0000000106067899 */ /* 0x000fe200080006ff */
[----:B------:R-:W1:Y:S11]  /*12d0*/  FENCE.VIEW.ASYNC.S ;  /* 0x00000000000073c6 */ /* 0x000e760000000000 */
[----:B-1----:R1:W1:Y:S01]  /*12e0*/  SYNCS.EXCH.64 URZ, [UR4+0x28080], UR6 ;  /* 0x0280800604ff75b2 */ /* 0x0022620008000100 */
[----:B------:R1:W1:Y:S01]  /*12f0*/  SYNCS.EXCH.64 URZ, [UR4+0x28088], UR6 ;  /* 0x0280880604ff75b2 */ /* 0x0002620008000100 */
[----:B------:R-:W-:Y:S01]  /*1300*/  NOP ;  /* 0x0000000000007918 */ /* 0x000fe20000000000 */
.L_x_22:
        /* <DEDUP_REMOVED lines=10> */
[----:B------:R-:W-:Y:S01]  /*13b0*/  USHF.L.U32 UR8, UR8, 0x1, URZ ;  /* 0x0000000108087899 */ /* 0x000fe200080006ff */
[----:B------:R-:W-:Y:S01]  /*13c0*/  ELECT P1, URZ, PT ;  /* 0x0000000000ff782f */ /* 0x000fe20003820000 */
[----:B-1----:R-:W-:Y:S02]  /*13d0*/  ULEA UR4, UR4, UR6, 0x18 ;  /* 0x0000000604047291 */ /* 0x002fe4000f8ec0ff */
[----:B------:R-:W-:-:S04]  /*13e0*/  UIADD3 UR6, UPT, UPT, -UR7, 0x100000, URZ ;  /* 0x0010000007067890 */ /* 0x000fc8000fffe1ff */
[----:B------:R-:W-:Y:S02]  /*13f0*/  USHF.L.U32 UR7, UR6, 0xb, URZ ;  /* 0x0000000b06077899 */ /* 0x000fe400080006ff */
[----:B------:R-:W-:Y:S01]  /*1400*/  USHF.L.U32 UR6, UR6, 0x1, URZ ;  /* 0x0000000106067899 */ /* 0x000fe200080006ff */
[----:B------:R-:W1:Y:S03]  /*1410*/  FENCE.VIEW.ASYNC.S ;  /* 0x00000000000073c6 */ /* 0x000e660000000000 */
[----:B-1----:R1:W1:Y:S08]  /*1420*/  SYNCS.EXCH.64 URZ, [UR4+0x28090], UR8 ;  /* 0x0280900804ff75b2 */ /* 0x0022700008000100 */
[----:B------:R1:W1:Y:S01]  /*1430*/  SYNCS.EXCH.64 URZ, [UR4+0x280a0], UR6 ;  /* 0x0280a00604ff75b2 */ /* 0x0002620008000100 */
[----:B------:R1:W1:Y:S01]  /*1440*/  SYNCS.EXCH.64 URZ, [UR4+0x28098], UR8 ;  /* 0x0280980804ff75b2 */ /* 0x0002620008000100 */
[----:B------:R1:W1:Y:S01]  /*1450*/  SYNCS.EXCH.64 URZ, [UR4+0x280a8], UR6 ;  /* 0x0280a80604ff75b2 */ /* 0x0002620008000100 */
[----:B------:R-:W-:Y:S01]  /*1460*/  NOP ;  /* 0x0000000000007918 */ /* 0x000fe20000000000 */
.L_x_23:
        /* <DEDUP_REMOVED lines=8> */
[----:B------:R-:W-:Y:S01]  /*14f0*/  ELECT P1, URZ, PT ;  /* 0x0000000000ff782f */ /* 0x000fe20003820000 */
[----:B------:R-:W-:-:S04]  /*1500*/  UIADD3 UR8, UPT, UPT, -UR8, 0x100000, URZ ;  /* 0x0010000008087890 */ /* 0x000fc8000fffe1ff */
[----:B------:R-:W-:Y:S02]  /*1510*/  USHF.L.U32 UR9, UR8, 0xb, URZ ;  /* 0x0000000b08097899 */ /* 0x000fe400080006ff */
[----:B------:R-:W-:Y:S02]  /*1520*/  USHF.L.U32 UR8, UR8, 0x1, URZ ;  /* 0x0000000108087899 */ /* 0x000fe400080006ff */
[----:B-1----:R-:W-:Y:S02]  /*1530*/  ULEA UR4, UR4, UR6, 0x18 ;  /* 0x0000000604047291 */ /* 0x002fe4000f8ec0ff */
[----:B------:R-:W-:-:S04]  /*1540*/  UIADD3 UR6, UPT, UPT, -UR7, 0x100000, URZ ;  /* 0x0010000007067890 */ /* 0x000fc8000fffe1ff */
[----:B------:R-:W-:Y:S02]  /*1550*/  USHF.L.U32 UR7, UR6, 0xb, URZ ;  /* 0x0000000b06077899 */ /* 0x000fe400080006ff */
[----:B------:R-:W-:Y:S01]  /*1560*/  USHF.L.U32 UR6, UR6, 0x1, URZ ;  /* 0x0000000106067899 */ /* 0x000fe200080006ff */
[----:B------:R-:W1:Y:S11]  /*1570*/  FENCE.VIEW.ASYNC.S ;  /* 0x00000000000073c6 */ /* 0x000e760000000000 */
[----:B-1----:R1:W1:Y:S01]  /*1580*/  SYNCS.EXCH.64 URZ, [UR4+0x280b0], UR6 ;  /* 0x0280b00604ff75b2 */ /* 0x0022620008000100 */
[----:B------:R1:W1:Y:S01]  /*1590*/  SYNCS.EXCH.64 URZ, [UR4+0x280c0], UR8 ;  /* 0x0280c00804ff75b2 */ /* 0x0002620008000100 */
[----:B------:R1:W1:Y:S01]  /*15a0*/  SYNCS.EXCH.64 URZ, [UR4+0x280b8], UR6 ;  /* 0x0280b80604ff75b2 */ /* 0x0002620008000100 */
[----:B------:R1:W1:Y:S01]  /*15b0*/  SYNCS.EXCH.64 URZ, [UR4+0x280c8], UR8 ;  /* 0x0280c80804ff75b2 */ /* 0x0002620008000100 */
[----:B------:R-:W-:Y:S01]  /*15c0*/  NOP ;  /* 0x0000000000007918 */ /* 0x000fe20000000000 */
.L_x_24:
[----:B------:R-:W5:Y:S01]  /*15d0*/  SHFL.IDX PT, R2, R72, RZ, 0x1f ;  /* 0x00001fff48027589 */ /* 0x000f6200000e0000 */
[----:B------:R-:W-:Y:S01]  /*15e0*/  NOP ;  /* 0x0000000000007918 */ /* 0x000fe20000000000 */
[----:B-----5:R-:W-:-:S13]  /*15f0*/  ISETP.NE.AND P1, PT, R2, RZ, PT ;  /* 0x000000ff0200720c */ /* 0x020fda0003f25270 */
[----:B------:R-:W-:Y:S05]  /*1600*/  @P1 BRA `(.L_x_25) ;  /* 0x0000000000301947 */ /* 0x000fea0003800000 */
[----:B-1----:R-:W1:Y:S01]  /*1610*/  S2UR UR4, SR_CgaCtaId ;  /* 0x00000000000479c3 */ /* 0x002e620000008800 */
        /* <DEDUP_REMOVED lines=11> */
.L_x_25:
[----:B------:R-:W-:Y:S01]  /*16d0*/  ISETP.GT.AND P1, PT, R0, 0x3, PT ;  /* 0x000000030000780c */ /* 0x000fe20003f24270 */
[----:B------:R-:W-:Y:S01]  /*16e0*/  NOP ;  /* 0x0000000000007918 */ /* 0x000fe20000000000 */
[----:B------:R-:W-:Y:S01]  /*16f0*/  USEL UR43, URZ, 0x1, UP4 ;  /* 0x00000001ff2b7887 */ /* 0x000fe2000a000000 */
[----:B-1234-:R-:W-:Y:S10]  /*1700*/  BAR.SYNC.DEFER_BLOCKING 0x0 ;  /* 0x0000000000007b1d */ /* 0x01eff40000010000 */
[----:B------:R-:W-:Y:S05]  /*1710*/  @P1 BRA `(.L_x_26) ;  /* 0x0000015800181947 */ /* 0x000fea0003800000 */
[----:B------:R-:W-:-:S13]  /*1720*/  ISETP.GE.U32.AND P0, PT, R0, 0x2, PT ;  /* 0x000000020000780c */ /* 0x000fda0003f06070 */
[----:B------:R-:W-:Y:S05]  /*1730*/  @!P0 BRA `(.L_x_27) ;  /* 0x0000010c00308947 */ /* 0x000fea0003800000 */
[----:B------:R-:W-:Y:S05]  /*1740*/  @!P2 BRA `(.L_x_28) ;  /* 0x0000003000d0a947 */ /* 0x000fea0003800000 */
[----:B------:R-:W-:-:S08]  /*1750*/  NOP ;  /* 0x0000000000007918 */ /* 0x000fd00000000000 */
[----:B------:R-:W1:-:S00]  /*1760*/  USETMAXREG.DEALLOC.CTAPOOL 0x20 ;  /* 0x00000020000079c8 */ /* 0x000e4000080e0500 */
[----:B------:R-:W2:Y:S08]  /*1770*/  S2UR UR4, SR_CTAID.X ;  /* 0x00000000000479c3 */ /* 0x000eb00000002500 */
[----:B-1----:R-:W1:Y:S01]  /*1780*/  LDC R0, c[0x0][0x380] ;  /* 0x0000e000ff007b82 */ /* 0x002e620000000800 */
[----:B--2---:R-:W-:-:S06]  /*1790*/  USHF.L.U32 UR4, UR4, 0x8, URZ ;  /* 0x0000000804047899 */ /* 0x004fcc00080006ff */
[----:B-1----:R-:W-:-:S13]  /*17a0*/  ISETP.LE.U32.AND P0, PT, R0, UR4, PT ;  /* 0x0000000400007c0c */ /* 0x002fda000bf03070 */
[----:B------:R-:W-:Y:S05]  /*17b0*/  @P0 EXIT ;  /* 0x000000000000094d */ /* 0x000fea0003800000 */
[----:B------:R-:W1:Y:S01]  /*17c0*/  S2UR UR20, SR_CgaCtaId ;  /* 0x00000000001479c3 */ /* 0x000e620000008800 */
[----:B------:R-:W-:Y:S01]  /*17d0*/  UMOV UR4, 0x40 ;  /* 0x0000004000047882 */ /* 0x000fe20000000000 */
[----:B------:R-:W-:Y:S01]  /*17e0*/  NOP ;  /* 0x0000000000007918 */ /* 0x000fe20000000000 */
[----:B-1----:R-:W-:-:S03]  /*17f0*/  ULEA UR5, UR20, UR4, 0x18 ;  /* 0x0000000414057291 */ /* 0x002fc6000f8ec0ff */
[----:B------:R-:W-:Y:S02]  /*1800*/  UMOV UR4, 0x400 ;  /* 0x0000040000047882 */ /* 0x000fe40000000000 */
[----:B------:R-:W-:-:S04]  /*1810*/  ULEA UR20, UR20, UR4, 0x18 ;  /* 0x0000000414147291 */ /* 0x000fc8000f8ec0ff */
[----:B------:R-:W1:Y:S02]  /*1820*/  LDS.U8 R0, [UR5+0x1c] ;  /* 0x00001c05ff007984 */ /* 0x000e640008000000 */
[----:B-1----:R-:W-:-:S13]  /*1830*/  ISETP.NE.AND P0, PT, R0, RZ, PT ;  /* 0x000000ff0000720c */ /* 0x002fda0003f05270 */
[----:B------:R-:W-:Y:S05]  /*1840*/  @P0 BRA `(.L_x_29) ;  /* 0x0000000000580947 */ /* 0x000fea0003800000 */
[----:B------:R-:W-:-:S13]  /*1850*/  ELECT P0, URZ, PT ;  /* 0x0000000000ff782f */ /* 0x000fda0003800000 */
[----:B------:R-:W-:Y:S05]  /*1860*/  @!P0 BRA `(.L_x_30) ;  /* 0x0000000000608947 */ /* 0x000fea0003800000 */
[----:B------:R-:W-:Y:S01]  /*1870*/  UMOV UR4, 0x10 ;  /* 0x0000001000047882 */ /* 0x000fe20000000000 */
[----:B------:R-:W-:Y:S01]  /*1880*/  HFMA2 R2, -RZ, RZ, 0, 5.9604644775390625e-08 ;  /* 0x00000001ff027431 */ /* 0x000fe200000001ff */
[----:B------:R-:W-:-:S03]  /*1890*/  MOV R3, 0xffff ;  /* 0x0000ffff00037802 */ /* 0x000fc60000000f00 */
[----:B------:R-:W-:Y:S04]  /*18a0*/  DEPBAR.LE SB1, 0x36 ;  /* 0x00009d800000791a */ /* 0x000fe80000000000 */
[----:B------:R-:W1:Y:S02]  /*18b0*/  UTCATOMSWS.FIND_AND_SET.ALIGN UP0, UR4, UR4 ;  /* 0x00000004000475e3 */ /* 0x000e640008000800 */
[----:B-1----:R-:W-:Y:S01]  /*18c0*/  MOV R0, UR4 ;  /* 0x0000000400007c02 */ /* 0x002fe20008000f00 */
[----:B------:R-:W-:Y:S06]  /*18d0*/  BRA.U UP0, `(.L_x_31) ;  /* 0x0000000100187547 */ /* 0x000fec000b800000 */
.L_x_32:
[----:B------:R-:W-:Y:S05]  /*18e0*/  NANOSLEEP 0x64 ;  /* 0x000000640000795d */ /* 0x000fea0003800000 */
[----:B------:R-:W-:-:S05]  /*18f0*/  UMOV UR4, 0x10 ;  /* 0x0000001000047882 */ /* 0x000fca0000000000 */
[----:B------:R-:W-:Y:S04]  /*1900*/  DEPBAR.LE SB1, 0x36 ;  /* 0x00009d800000791a */ /* 0x000fe80000000000 */
[----:B------:R-:W1:Y:S02]  /*1910*/  UTCATOMSWS.FIND_AND_SET.ALIGN UP0, UR4, UR4 ;  /* 0x00000004000475e3 */ /* 0x000e640008000800 */
[----:B-1----:R-:W-:Y:S01]  /*1920*/  MOV R0, UR4 ;  /* 0x0000000400007c02 */ /* 0x002fe20008000f00 */
[----:B------:R-:W-:Y:S05]  /*1930*/  BRA.U !UP0, `(.L_x_32) ;  /* 0xfffffffd08e87547 */ /* 0x000fea000b83ffff */
.L_x_31:
[-C--:B------:R-:W-:Y:S02]  /*1940*/  SHF.L.U32 R3, R3, R0.reuse, RZ ;  /* 0x0000000003037219 */ /* 0x080fe400000006ff */
[----:B------:R-:W-:Y:S01]  /*1950*/  SHF.L.U32 R2, R2, R0, RZ ;  /* 0x0000000002027219 */ /* 0x000fe200000006ff */
[----:B------:R-:W-:Y:S02]  /*1960*/  IMAD.SHL.U32 R0, R0, 0x20, RZ ;  /* 0x0000002000007824 */ /* 0x000fe400078e00ff */
[----:B------:R1:W-:Y:S04]  /*1970*/  ATOMS.OR RZ, [UR5+0x14], R3 ;  /* 0x00001403ffff798c */ /* 0x0003e8000b000005 */
[----:B------:R1:W-:Y:S04]  /*1980*/  ATOMS.OR RZ, [UR5+0x18], R2 ;  /* 0x00001802ffff798c */ /* 0x0003e8000b000005 */
[----:B------:R1:W-:Y:S01]  /*1990*/  STS [UR20+0x280e0], R0 ;  /* 0x0280e000ff007988 */ /* 0x0003e20008000814 */
[----:B------:R-:W-:Y:S05]  /*19a0*/  BRA `(.L_x_30) ;  /* 0x0000000000107947 */ /* 0x000fea0003800000 */
.L_x_29:
[----:B------:R-:W-:Y:S02]  /*19b0*/  MOV R0, 0xffffffff ;  /* 0xffffffff00007802 */ /* 0x000fe40000000f00 */
[----:B------:R-:W-:-:S03]  /*19c0*/  MOV R2, 0x19f0 ;  /* 0x000019f000027802 */ /* 0x000fc60000000f00 */
[----:B------:R1:W-:Y:S04]  /*19d0*/  STS [UR20+0x280e0], R0 ;  /* 0x0280e000ff007988 */ /* 0x0003e80008000814 */
[----:B-1----:R-:W-:Y:S05]  /*19e0*/  CALL.REL.NOINC `($__internal_1_$__cuda_sm10x_tcgen05_guardrail_trap_phase_invalid_during_alloc) ;  /* 0x000001b000107944 */ /* 0x002fea0003c00000 */
.L_x_30:
[----:B------:R-:W-:Y:S05]  /*19f0*/  WARPSYNC.ALL ;  /* 0x0000000000007948 */ /* 0x000fea0003800000 */
[----:B------:R-:W2:Y:S02]  /*1a00*/  LDCU UR44, c[0x0][0x384] ;  /* 0x00007080ff2c77ac */ /* 0x000ea40008000800 */
[----:B--2---:R-:W-:Y:S01]  /*1a10*/  ISETP.NE.AND P0, PT, RZ, UR44, PT ;  /* 0x0000002cff007c0c */ /* 0x004fe2000bf05270 */
[----:B------:R-:W-:-:S12]  /*1a20*/  NOP ;  /* 0x0000000000007918 */ /* 0x000fd80000000000 */
[----:B------:R-:W-:Y:S05]  /*1a30*/  @!P0 EXIT ;  /* 0x000000000000894d */ /* 0x000fea0003800000 */
[----:B------:R-:W-:Y:S01]  /*1a40*/  UIADD3 UR4, UPT, UPT, UR20, 0x10000, URZ ;  /* 0x0001000014047890 */ /* 0x000fe2000fffe0ff */
[----:B------:R-:W-:Y:S01]  /*1a50*/  BSSY.RECONVERGENT B0, `(.L_x_33) ;  /* 0x000000b000007945 */ /* 0x000fe20003800200 */
[----:B------:R-:W-:Y:S02]  /*1a60*/  USHF.R.U32.HI UR6, URZ, 0x4, UR20 ;  /* 0x00000004ff067899 */ /* 0x000fe40008011614 */
[----:B------:R-:W-:Y:S02]  /*1a70*/  USHF.R.U32.HI UR4, URZ, 0x4, UR4 ;  /* 0x00000004ff047899 */ /* 0x000fe40008011604 */
[----:B------:R-:W-:Y:S02]  /*1a80*/  ULOP3.LUT UR6, UR6, 0x3fff, URZ, 0xc0, !UPT ;  /* 0x00003fff06067892 */ /* 0x000fe4000f8ec0ff */
[----:B------:R-:W-:Y:S02]  /*1a90*/  ULOP3.LUT UR5, UR4, 0x3fff, URZ, 0xc0, !UPT ;  /* 0x00003fff04057892 */ /* 0x000fe4000f8ec0ff */
[----:B------:R-:W-:-:S02]  /*1aa0*/  ULOP3.LUT UR4, UR6, 0x10000, URZ, 0xfc, !UPT ;  /* 0x0001000006047892 */ /* 0x000fc4000f8efcff */
[----:B------:R-:W-:Y:S02]  /*1ab0*/  ULOP3.LUT UR60, UR5, 0x10000, URZ, 0xfc, !UPT ;  /* 0x00010000053c7892 */ /* 0x000fe4000f8efcff */
[----:B------:R-:W-:Y:S01]  /*1ac0*/  ULOP3.LUT UR58, UR5, 0x4000000, URZ, 0xfc, !UPT ;  /* 0x04000000053a7892 */ /* 0x000fe2000f8efcff */
[----:B------:R-:W-:Y:S01]  /*1ad0*/  UMOV UR61, 0x40004040 ;  /* 0x40004040003d7882 */ /* 0x000fe20000000000 */
[----:B------:R-:W-:Y:S06]  /*1ae0*/  @!P4 BRA `(.L_x_34) ;  /* 0x000000000004c947 */ /* 0x000fec0003800000 */
[----:B------:R-:W-:Y:S05]  /*1af0*/  BPT.TRAP 0x1 ;  /* 0x000000040000795c */ /* 0x000fea0000300000 */
.L_x_34:
[----:B------:R-:W-:Y:S05]  /*1b00*/  BSYNC.RECONVERGENT B0 ;  /* 0x0000000000007941 */ /* 0x000fea0003800200 */
.L_x_33:
[----:B-1----:R-:W-:-:S04]  /*1b10*/  SHF.L.U32 R3, RZ, 0x1f, RZ ;  /* 0x0000001fff037819 */ /* 0x002fc800000006ff */
[----:B------:R-:W1:Y:S02]  /*1b20*/  SYNCS.PHASECHK.TRANS64.TRYWAIT P0, [UR20+0x28000], R3 ;  /* 0x02800003ff0075a7 */ /* 0x000e640008001114 */
[----:B-1----:R-:W-:Y:S05]  /*1b30*/  @!P0 BRA `(.L_x_35) ;  /* 0x0000019800d88947 */ /* 0x002fea0003800000 */
.L_x_376:
[----:B------:R-:W-:Y:S05]  /*1b40*/  BRA.U !UP1, `(.L_x_36) ;  /* 0x0000000109047547 */ /* 0x000fea000b800000 */
[----:B------:R-:W-:Y:S05]  /*1b50*/  BPT.TRAP 0x1 ;  /* 0x000000040000795c */ /* 0x000fea0000300000 */
.L_x_36:
[----:B------:R-:W2:Y:S01]  /*1b60*/  SYNCS.PHASECHK.TRANS64.TRYWAIT P0, [UR20+0x28020], R3 ;  /* 0x02802003ff0075a7 */ /* 0x000ea20008001114 */
[----:B------:R-:W-:Y:S01]  /*1b70*/  ULOP3.LUT UR72, UR47, 0x1, URZ, 0xc0, !UPT ;  /* 0x000000012f487892 */ /* 0x000fe2000f8ec0ff */
[----:B--2---:R-:W-:Y:S11]  /*1b80*/  @!P0 BRA `(.L_x_37) ;  /* 0x0000019800dc8947 */ /* 0x004ff60003800000 */
.L_x_378:
[----:B------:R-:W-:-:S09]  /*1b90*/  UISETP.NE.U32.AND UP0, UPT, UR72, 0x1, UPT ;  /* 0x000000014800788c */ /* 0x000fd2000bf05070 */
[----:B------:R-:W-:Y:S05]  /*1ba0*/  BRA.U !UP0, `(.L_x_38) ;  /* 0x0000000108047547 */ /* 0x000fea000b800000 */
[----:B------:R-:W-:Y:S05]  /*1bb0*/  BPT.TRAP 0x1 ;  /* 0x000000040000795c */ /* 0x000fea0000300000 */
.L_x_38:
[----:B------:R-:W-:Y:S01]  /*1bc0*/  IMAD.MOV.U32 R2, RZ, RZ, 0x1 ;  /* 0x00000001ff027424 */ /* 0x000fe200078e00ff */
[----:B------:R-:W-:Y:S01]  /*1bd0*/  CS2R R4, SRZ ;  /* 0x0000000000047805 */ /* 0x000fe2000001ff00 */
[----:B------:R-:W-:-:S03]  /*1be0*/  IMAD.MOV.U32 R6, RZ, RZ, RZ ;  /* 0x000000ffff067224 */ /* 0x000fc600078e00ff */
[----:B------:R-:W-:-:S04]  /*1bf0*/  SHF.L.U32 R2, R2, 0x1f, RZ ;  /* 0x0000001f02027819 */ /* 0x000fc800000006ff */
[----:B------:R-:W2:Y:S02]  /*1c00*/  SYNCS.PHASECHK.TRANS64.TRYWAIT P0, [UR20+0x28058], R2 ;  /* 0x02805802ff0075a7 */ /* 0x000ea40008001114 */
[----:B--2---:R-:W-:Y:S05]  /*1c10*/  @!P0 BRA `(.L_x_39) ;  /* 0x0000019800d08947 */ /* 0x004fea0003800000 */
.L_x_380:
[----:B------:R-:W-:Y:S01]  /*1c20*/  R2UR UR42, R4 ;  /* 0x00000000042a72ca */ /* 0x000fe200000e0000 */
[----:B-1----:R-:W-:Y:S01]  /*1c30*/  IMAD.MOV.U32 R0, RZ, RZ, RZ ;  /* 0x000000ffff007224 */ /* 0x002fe200078e00ff */
[----:B------:R-:W-:Y:S01]  /*1c40*/  R2UR UR41, R6 ;  /* 0x00000000062972ca */ /* 0x000fe200000e0000 */
[----:B------:R-:W-:Y:S01]  /*1c50*/  IMAD.MOV.U32 R4, RZ, RZ, RZ ;  /* 0x000000ffff047224 */ /* 0x000fe200078e00ff */
[----:B------:R-:W-:Y:S01]  /*1c60*/  R2UR UR40, R5 ;  /* 0x00000000052872ca */ /* 0x000fe200000e0000 */
[----:B------:R-:W-:Y:S01]  /*1c70*/  UIADD3 UR8, UPT, UPT, UR60, 0x2, URZ ;  /* 0x000000023c087890 */ /* 0x000fe2000fffe0ff */
        /* <DEDUP_REMOVED lines=9> */
[----:B------:R-:W-:-:S02]  /*1d10*/  UIADD3 UR18, UPT, UPT, UR4, 0x6, URZ ;  /* 0x0000000604127890 */ /* 0x000fc4000fffe0ff */
[----:B------:R-:W-:Y:S02]  /*1d20*/  UIADD3 UR28, UPT, UPT, UR60, 0x400, URZ ;  /* 0x000004003c1c7890 */ /* 0x000fe4000fffe0ff */
[----:B------:R-:W-:Y:S02]  /*1d30*/  UIADD3 UR16, UPT, UPT, UR4, 0x400, URZ ;  /* 0x0000040004107890 */ /* 0x000fe4000fffe0ff */
[----:B------:R-:W-:Y:S02]  /*1d40*/  UIADD3 UR30, UPT, UPT, UR60, 0x402, URZ ;  /* 0x000004023c1e7890 */ /* 0x000fe4000fffe0ff */
[----:B------:R-:W-:Y:S02]  /*1d50*/  UIADD3 UR14, UPT, UPT, UR4, 0x402, URZ ;  /* 0x00000402040e7890 */ /* 0x000fe4000fffe0ff */
[----:B------:R-:W-:Y:S02]  /*1d60*/  UIADD3 UR32, UPT, UPT, UR60, 0x404, URZ ;  /* 0x000004043c207890 */ /* 0x000fe4000fffe0ff */
[----:B------:R-:W-:-:S02]  /*1d70*/  UIADD3 UR12, UPT, UPT, UR4, 0x404, URZ ;  /* 0x00000404040c7890 */ /* 0x000fc4000fffe0ff */
[----:B------:R-:W-:Y:S01]  /*1d80*/  UIADD3 UR34, UPT, UPT, UR60, 0x406, URZ ;  /* 0x000004063c227890 */ /* 0x000fe2000fffe0ff */
[----:B------:R-:W-:Y:S01]  /*1d90*/  UMOV UR66, 0x0 ;  /* 0x0000000000427882 */ /* 0x000fe20000000000 */
[----:B------:R-:W-:Y:S01]  /*1da0*/  UMOV UR67, 0x8200010 ;  /* 0x0820001000437882 */ /* 0x000fe20000000000 */
[----:B------:R-:W-:Y:S01]  /*1db0*/  UMOV UR5, 0x40004040 ;  /* 0x4000404000057882 */ /* 0x000fe20000000000 */
[----:B------:R-:W-:Y:S01]  /*1dc0*/  UIADD3 UR10, UPT, UPT, UR4, 0x406, URZ ;  /* 0x00000406040a7890 */ /* 0x000fe2000fffe0ff */
[----:B------:R1:W-:Y:S01]  /*1dd0*/  UTCHMMA gdesc[UR4], gdesc[UR60], tmem[UR42], tmem[UR66], idesc[UR67], !UPT ;  /* 0x00ff423c040075ea */ /* 0x0003e2000f80002a */
[----:B------:R-:W-:Y:S01]  /*1de0*/  UMOV UR64, 0x0 ;  /* 0x0000000000407882 */ /* 0x000fe20000000000 */
        /* <DEDUP_REMOVED lines=11> */
[----:B------:R1:W-:Y:S01]  /*1ea0*/  UTCHMMA gdesc[UR24], gdesc[UR8], tmem[UR41], tmem[UR64], idesc[UR65], UPT ;  /* 0x00ff4008180075ea */ /* 0x0003e2000b800029 */
        /* <DEDUP_REMOVED lines=20> */
[----:B------:R1:W-:Y:S01]  /*1ff0*/  UTCHMMA gdesc[UR12], gdesc[UR32], tmem[UR36], tmem[UR50], idesc[UR51], UPT ;  /* 0x00ff32200c0075ea */ /* 0x0003e2000b800024 */
[----:B------:R1:W-:Y:S01]  /*2000*/  UTCHMMA gdesc[UR10], gdesc[UR34], tmem[UR21], tmem[UR46], idesc[UR47], UPT ;  /* 0x00ff2e220a0075ea */ /* 0x0003e2000b800015 */
[----:B------:R-:W-:-:S09]  /*2010*/  UISETP.NE.AND UP4, UPT, UR72, URZ, UPT ;  /* 0x000000ff4800728c */ /* 0x000fd2000bf85270 */
[----:B------:R-:W-:Y:S05]  /*2020*/  BRA.U UP4, `(.L_x_40) ;  /* 0x0000000104047547 */ /* 0x000fea000b800000 */
[----:B-1----:R-:W-:Y:S05]  /*2030*/  BPT.TRAP 0x1 ;  /* 0x000000040000795c */ /* 0x002fea0000300000 */
.L_x_40:
[----:B-1----:R-:W-:Y:S01]  /*2040*/  UIADD3 UR5, UPT, UPT, UR20, 0x28050, URZ ;  /* 0x0002805014057890 */ /* 0x002fe2000fffe0ff */
[----:B------:R-:W-:Y:S08]  /*2050*/  BSSY.RECONVERGENT B0, `(.L_x_41) ;  /* 0x0000004000007945 */ /* 0x000ff00003800200 */
[----:B------:R1:W-:Y:S01]  /*2060*/  UTCBAR [UR5], URZ ;  /* 0x000000ff050073e9 */ /* 0x0003e200080000ff */
[----:B------:R-:W-:Y:S05]  /*2070*/  @!P4 BRA `(.L_x_42) ;  /* 0x000000000004c947 */ /* 0x000fea0003800000 */
[----:B-1----:R-:W-:Y:S05]  /*2080*/  BPT.TRAP 0x1 ;  /* 0x000000040000795c */ /* 0x002fea0000300000 */
.L_x_42:
[----:B-1----:R-:W-:Y:S05]  /*2090*/  BSYNC.RECONVERGENT B0 ;  /* 0x0000000000007941 */ /* 0x002fea0003800200 */
.L_x_41:
[----:B------:R-:W1:Y:S01]  /*20a0*/  SYNCS.PHASECHK.TRANS64.TRYWAIT P0, [UR20+0x28008], R3 ;  /* 0x02800803ff0075a7 */ /* 0x000e620008001114 */
[----:B------:R-:W-:Y:S01]  /*20b0*/  ULOP3.LUT UR59, UR48, 0x1, URZ, 0xc0, !UPT ;  /* 0x00000001303b7892 */ /* 0x000fe2000f8ec0ff */
[----:B-1----:R-:W-:Y:S11]  /*20c0*/  @!P0 BRA `(.L_x_43) ;  /* 0x0000019400bc8947 */ /* 0x002ff60003800000 */
.L_x_382:
[----:B------:R-:W-:-:S09]  /*20d0*/  UISETP.NE.U32.AND UP0, UPT, UR59, 0x1, UPT ;  /* 0x000000013b00788c */ /* 0x000fd2000bf05070 */
[----:B------:R-:W-:Y:S05]  /*20e0*/  BRA.U !UP0, `(.L_x_44) ;  /* 0x0000000108047547 */ /* 0x000fea000b800000 */
[----:B------:R-:W-:Y:S05]  /*20f0*/  BPT.TRAP 0x1 ;  /* 0x000000040000795c */ /* 0x000fea0000300000 */
.L_x_44:
[----:B------:R-:W2:Y:S01]  /*2100*/  SYNCS.PHASECHK.TRANS64.TRYWAIT P0, [UR20+0x28068], R2 ;  /* 0x02806802ff0075a7 */ /* 0x000ea20008001114 */
[----:B------:R-:W-:Y:S01]  /*2110*/  HFMA2 R5, -RZ, RZ, 0, 7.62939453125e-06 ;  /* 0x00000080ff057431 */ /* 0x000fe200000001ff */
[----:B------:R-:W-:Y:S01]  /*2120*/  MOV R4, 0x80 ;  /* 0x0000008000047802 */ /* 0x000fe20000000f00 */
[----:B------:R-:W-:Y:S01]  /*2130*/  HFMA2 R6, -RZ, RZ, 0, 7.62939453125e-06 ;  /* 0x00000080ff067431 */ /* 0x000fe200000001ff */
[----:B--2---:R-:W-:Y:S06]  /*2140*/  @!P0 BRA `(.L_x_45) ;  /* 0x0000019400b48947 */ /* 0x004fec0003800000 */
.L_x_384:
[----:B-1----:R-:W-:Y:S01]  /*2150*/  IMAD.MOV.U32 R0, RZ, RZ, 0x80 ;  /* 0x00000080ff007424 */ /* 0x002fe200078e00ff */
[----:B------:R-:W-:Y:S01]  /*2160*/  R2UR UR41, R6 ;  /* 0x00000000062972ca */ /* 0x000fe200000e0000 */
[----:B------:R-:W-:Y:S01]  /*2170*/  IMAD.MOV.U32 R6, RZ, RZ, 0x80 ;  /* 0x00000080ff067424 */ /* 0x000fe200078e00ff */
[----:B------:R-:W-:Y:S01]  /*2180*/  R2UR UR43, R5 ;  /* 0x00000000052b72ca */ /* 0x000fe200000e0000 */
[----:B------:R-:W-:Y:S01]  /*2190*/  IMAD.MOV.U32 R5, RZ, RZ, 0x80 ;  /* 0x00000080ff057424 */ /* 0x000fe200078e00ff */
[----:B------:R-:W-:Y:S01]  /*21a0*/  R2UR UR42, R4 ;  /* 0x00000000042a72ca */ /* 0x000fe200000e0000 */
[----:B------:R-:W-:Y:S01]  /*21b0*/  IMAD.MOV.U32 R4, RZ, RZ, 0x80 ;  /* 0x00000080ff047424 */ /* 0x000fe200078e00ff */
        /* <DEDUP_REMOVED lines=9> */
[----:B------:R-:W-:Y:S01]  /*2250*/  UMOV UR36, UR8 ;  /* 0x0000000800247c82 */ /* 0x000fe20008000000 */
[----:B------:R-:W-:Y:S01]  /*2260*/  UIADD3 UR10, UPT, UPT, UR4, 0xc00, URZ ;  /* 0x00000c00040a7890 */ /* 0x000fe2000fffe0ff */
[----:B------:R-:W-:Y:S01]  /*2270*/  UMOV UR24, UR6 ;  /* 0x0000000600187c82 */ /* 0x000fe20008000000 */
[----:B------:R-:W-:-:S02]  /*2280*/  UIADD3 UR8, UPT, UPT, UR4, 0xc02, URZ ;  /* 0x00000c0204087890 */ /* 0x000fc4000fffe0ff */
[----:B------:R-:W-:Y:S01]  /*2290*/  UIADD3 UR6, UPT, UPT, UR4, 0xc04, URZ ;  /* 0x00000c0404067890 */ /* 0x000fe2000fffe0ff */
[----:B------:R-:W-:Y:S01]  /*22a0*/  UMOV UR64, 0x0 ;  /* 0x0000000000407882 */ /* 0x000fe20000000000 */
[----:B------:R-:W-:Y:S01]  /*22b0*/  UMOV UR65, 0x8200010 ;  /* 0x0820001000417882 */ /* 0x000fe20000000000 */
[----:B------:R-:W-:Y:S01]  /*22c0*/  UIADD3 UR4, UPT, UPT, UR4, 0xc06, URZ ;  /* 0x00000c0604047890 */ /* 0x000fe2000fffe0ff */
        /* <DEDUP_REMOVED lines=9> */
[----:B------:R1:W-:Y:S01]  /*2360*/  UTCHMMA gdesc[UR18], gdesc[UR60], tmem[UR43], tmem[UR64], idesc[UR65], !UPT ;  /* 0x00ff403c120075ea */ /* 0x0003e2000f80002b */
        /* <DEDUP_REMOVED lines=20> */
[----:B------:R-:W-:Y:S01]  /*24b0*/  UMOV UR22, UR34 ;  /* 0x0000002200167c82 */ /* 0x000fe20008000000 */
        /* <DEDUP_REMOVED lines=10> */
.L_x_46:
[----:B-1----:R-:W-:-:S09]  /*2560*/  UIADD3 UR4, UPT, UPT, UR20, 0x28060, URZ ;  /* 0x0002806014047890 */ /* 0x002fd2000fffe0ff */
[----:B------:R1:W-:Y:S01]  /*2570*/  UTCBAR [UR4], URZ ;  /* 0x000000ff040073e9 */ /* 0x0003e200080000ff */
[----:B------:R-:W-:Y:S05]  /*2580*/  BRA.U !UP1, `(.L_x_47) ;  /* 0x0000000109047547 */ /* 0x000fea000b800000 */
[----:B-1----:R-:W-:Y:S05]  /*2590*/  BPT.TRAP 0x1 ;  /* 0x000000040000795c */ /* 0x002fea0000300000 */
.L_x_47:
[----:B-1----:R-:W-:-:S09]  /*25a0*/  UIADD3 UR4, UPT, UPT, UR20, 0x28038, URZ ;  /* 0x0002803814047890 */ /* 0x002fd2000fffe0ff */
[----:B------:R1:W-:Y:S01]  /*25b0*/  UTCBAR [UR4], URZ ;  /* 0x000000ff040073e9 */ /* 0x0003e200080000ff */
[----:B------:R-:W-:Y:S05]  /*25c0*/  BRA.U !UP1, `(.L_x_48) ;  /* 0x0000000109047547 */ /* 0x000fea000b800000 */
[----:B-1----:R-:W-:Y:S05]  /*25d0*/  BPT.TRAP 0x1 ;  /* 0x000000040000795c */ /* 0x002fea0000300000 */
.L_x_48:
[----:B------:R-:W2:Y:S02]  /*25e0*/  SYNCS.PHASECHK.TRANS64.TRYWAIT P0, [UR20+0x28028], R3 ;  /* 0x02802803ff0075a7 */ /* 0x000ea40008001114 */
[----:B--2---:R-:W-:Y:S05]  /*25f0*/  @!P0 BRA `(.L_x_49) ;  /* 0x0000019000a08947 */ /* 0x004fea0003800000 */
.L_x_386:
[----:B------:R-:W-:Y:S05]  /*2600*/  BRA.U UP5, `(.L_x_50) ;  /* 0x0000000105047547 */ /* 0x000fea000b800000 */
[----:B-1----:R-:W-:Y:S05]  /*2610*/  BPT.TRAP 0x1 ;  /* 0x000000040000795c */ /* 0x002fea0000300000 */
.L_x_50:
[----:B------:R-:W3:Y:S02]  /*2620*/  SYNCS.PHASECHK.TRANS64.TRYWAIT P0, [UR20+0x280a0], R2 ;  /* 0x0280a002ff0075a7 */ /* 0x000ee40008001114 */
[----:B---3--:R-:W-:Y:S05]  /*2630*/  @!P0 BRA `(.L_x_51) ;  /* 0x0000019000a88947 */ /* 0x008fea0003800000 */
.L_x_388:
[----:B------:R-:W-:Y:S05]  /*2640*/  BRA.U UP4, `(.L_x_52) ;  /* 0x0000000104047547 */ /* 0x000fea000b800000 */
[----:B-1----:R-:W-:Y:S05]  /*2650*/  BPT.TRAP 0x1 ;  /* 0x000000040000795c */ /* 0x002fea0000300000 */
.L_x_52:
[----:B------:R-:W3:Y:S01]  /*2660*/  SYNCS.PHASECHK.TRANS64.TRYWAIT P0, [UR20+0x28058], R3 ;  /* 0x02805803ff0075a7 */ /* 0x000ee20008001114 */
[----:B------:R-:W-:Y:S01]  /*2670*/  HFMA2 R4, -RZ, RZ, 0, 1.52587890625e-05 ;  /* 0x00000100ff047431 */ /* 0x000fe200000001ff */
[----:B------:R-:W-:Y:S01]  /*2680*/  MOV R5, 0x20 ;  /* 0x0000002000057802 */ /* 0x000fe20000000f00 */
[----:B---3--:R-:W-:Y:S06]  /*2690*/  @!P0 BRA `(.L_x_53) ;  /* 0x0000019000a88947 */ /* 0x008fec0003800000 */
.L_x_390:
[----:B--2---:R-:W-:Y:S01]  /*26a0*/  IMAD.MOV.U32 R2, RZ, RZ, 0x28 ;  /* 0x00000028ff027424 */ /* 0x004fe200078e00ff */
[----:B------:R-:W-:Y:S01]  /*26b0*/  R2UR UR36, R4 ;  /* 0x00000000042472ca */ /* 0x000fe200000e0000 */
[----:B------:R-:W-:Y:S01]  /*26c0*/  IMAD.MOV.U32 R4, RZ, RZ, 0x30 ;  /* 0x00000030ff047424 */ /* 0x000fe200078e00ff */
        /* <DEDUP_REMOVED lines=10> */
[C---:B------:R-:W-:Y:S01]  /*2770*/  R2UR UR32, R3.reuse ;  /* 0x00000000032072ca */ /* 0x040fe200000e0000 */
[----:B------:R-:W-:Y:S01]  /*2780*/  UIADD3 UR18, UPT, UPT, UR58, 0x800, URZ ;  /* 0x000008003a127890 */ /* 0x000fe2000fffe0ff */
[----:B------:R-:W-:Y:S01]  /*2790*/  R2UR UR30, R0 ;  /* 0x00000000001e72ca */ /* 0x000fe200000e0000 */
[----:B------:R-:W-:Y:S01]  /*27a0*/  UIADD3 UR16, UPT, UPT, UR58, 0x880, URZ ;  /* 0x000008803a107890 */ /* 0x000fe2000fffe0ff */
[----:B------:R-:W-:Y:S01]  /*27b0*/  R2UR UR25, R2 ;  /* 0x00000000021972ca */ /* 0x000fe200000e0000 */
[----:B------:R-:W-:Y:S01]  /*27c0*/  IMAD.MOV.U32 R2, RZ, RZ, 0x50 ;  /* 0x00000050ff027424 */ /* 0x000fe200078e00ff */
[----:B------:R-:W-:Y:S01]  /*27d0*/  R2UR UR27, R4 ;  /* 0x00000000041b72ca */ /* 0x000fe200000e0000 */
[----:B------:R-:W-:Y:S01]  /*27e0*/  UIADD3 UR14, UPT, UPT, UR58, 0x900, URZ ;  /* 0x000009003a0e7890 */ /* 0x000fe2000fffe0ff */
[----:B------:R-:W-:Y:S01]  /*27f0*/  R2UR UR28, R3 ;  /* 0x00000000031c72ca */ /* 0x000fe200000e0000 */
[----:B------:R-:W-:Y:S01]  /*2800*/  UIADD3 UR12, UPT, UPT, UR58, 0x980, URZ ;  /* 0x000009803a0c7890 */ /* 0x000fe2000fffe0ff */
[----:B------:R-:W-:Y:S01]  /*2810*/  R2UR UR23, R2 ;  /* 0x00000000021772ca */ /* 0x000fe200000e0000 */
[----:B------:R-:W-:Y:S01]  /*2820*/  IMAD.MOV.U32 R2, RZ, RZ, 0x58 ;  /* 0x00000058ff027424 */ /* 0x000fe200078e00ff */
[C---:B------:R-:W-:Y:S01]  /*2830*/  R2UR UR26, R0.reuse ;  /* 0x00000000001a72ca */ /* 0x040fe200000e0000 */
[----:B------:R-:W-:Y:S01]  /*2840*/  UIADD3 UR10, UPT, UPT, UR58, 0xa00, URZ ;  /* 0x00000a003a0a7890 */ /* 0x000fe2000fffe0ff */
[----:B------:R-:W-:Y:S01]  /*2850*/  R2UR UR24, R0 ;  /* 0x00000000001872ca */ /* 0x000fe200000e0000 */
[----:B------:R-:W-:Y:S01]  /*2860*/  UIADD3 UR8, UPT, UPT, UR58, 0xa80, URZ ;  /* 0x00000a803a087890 */ /* 0x000fe2000fffe0ff */
[----:B------:R-:W-:Y:S01]  /*2870*/  R2UR UR21, R2 ;  /* 0x00000000021572ca */ /* 0x000fe200000e0000 */
[----:B------:R-:W-:Y:S01]  /*2880*/  UIADD3 UR6, UPT, UPT, UR58, 0xb00, URZ ;  /* 0x00000b003a067890 */ /* 0x000fe2000fffe0ff */
[----:B------:R-:W-:Y:S01]  /*2890*/  R2UR UR22, R0 ;  /* 0x00000000001672ca */ /* 0x000fe200000e0000 */
[----:B------:R-:W-:Y:S01]  /*28a0*/  UMOV UR54, 0x0 ;  /* 0x0000000000367882 */ /* 0x000fe20000000000 */
[----:B------:R-:W-:Y:S01]  /*28b0*/  UMOV UR55, 0x8210010 ;  /* 0x0821001000377882 */ /* 0x000fe20000000000 */
[----:B-1----:R-:W-:Y:S01]  /*28c0*/  UIADD3 UR4, UPT, UPT, UR58, 0xb80, URZ ;  /* 0x00000b803a047890 */ /* 0x002fe2000fffe0ff */
[----:B------:R-:W-:Y:S01]  /*28d0*/  UMOV UR19, 0x40004040 ;  /* 0x4000404000137882 */ /* 0x000fe20000000000 */
[----:B------:R-:W-:Y:S01]  /*28e0*/  UMOV UR52, 0x0 ;  /* 0x0000000000347882 */ /* 0x000fe20000000000 */
[----:B------:R-:W-:Y:S01]  /*28f0*/  UMOV UR53, 0x8210010 ;  /* 0x0821001000357882 */ /* 0x000fe20000000000 */
[----:B------:R-:W-:Y:S01]  /*2900*/  UMOV UR17, 0x40004040 ;  /* 0x4000404000117882 */ /* 0x000fe20000000000 */
[----:B------:R-:W-:Y:S01]  /*2910*/  UMOV UR50, 0x0 ;  /* 0x0000000000327882 */ /* 0x000fe20000000000 */
[----:B------:R-:W-:Y:S01]  /*2920*/  UMOV UR51, 0x8210010 ;  /* 0x0821001000337882 */ /* 0x000fe20000000000 */
[----:B------:R-:W-:Y:S01]  /*2930*/  UMOV UR15, 0x40004040 ;  /* 0x40004040000f7882 */ /* 0x000fe20000000000 */
[----:B------:R1:W-:Y:S01]  /*2940*/  UTCHMMA tmem[UR35], gdesc[UR18], tmem[UR36], tmem[UR54], idesc[UR55], !UPT ;  /* 0x00ff3612230079ea */ /* 0x0003e2000f800024 */
[----:B------:R-:W-:Y:S01]  /*2950*/  UMOV UR48, 0x0 ;  /* 0x0000000000307882 */ /* 0x000fe20000000000 */
[----:B------:R-:W-:Y:S01]  /*2960*/  UMOV UR49, 0x8210010 ;  /* 0x0821001000317882 */ /* 0x000fe20000000000 */
[----:B------:R-:W-:Y:S01]  /*2970*/  UMOV UR13, 0x40004040 ;  /* 0x40004040000d7882 */ /* 0x000fe20000000000 */
[----:B------:R1:W-:Y:S01]  /*2980*/  UTCHMMA tmem[UR33], gdesc[UR16], tmem[UR34], tmem[UR52], idesc[UR53], UPT ;  /* 0x00ff3410210079ea */ /* 0x0003e2000b800022 */
        /* <DEDUP_REMOVED lines=16> */
[----:B------:R1:W-:Y:S01]  /*2a90*/  UTCHMMA tmem[UR23], gdesc[UR6], tmem[UR24], tmem[UR40], idesc[UR41], UPT ;  /* 0x00ff2806170079ea */ /* 0x0003e2000b800018 */
[----:B------:R1:W-:Y:S01]  /*2aa0*/  UTCHMMA tmem[UR21], gdesc[UR4], tmem[UR22], tmem[UR38], idesc[UR39], UPT ;  /* 0x00ff2604150079ea */ /* 0x0003e2000b800016 */
[----:B------:R-:W-:Y:S05]  /*2ab0*/  BRA.U UP5, `(.L_x_54) ;  /* 0x0000000105047547 */ /* 0x000fea000b800000 */
[----:B-1----:R-:W-:Y:S05]  /*2ac0*/  BPT.TRAP 0x1 ;  /* 0x000000040000795c */ /* 0x002fea0000300000 */
.L_x_54:
[----:B-1----:R-:W-:Y:S01]  /*2ad0*/  UIADD3 UR4, UPT, UPT, UR20, 0x28090, URZ ;  /* 0x0002809014047890 */ /* 0x002fe2000fffe0ff */
[----:B------:R-:W-:Y:S01]  /*2ae0*/  HFMA2 R0, -RZ, RZ, 0, 5.9604644775390625e-08 ;  /* 0x00000001ff007431 */ /* 0x000fe200000001ff */
[----:B------:R-:W-:Y:S01]  /*2af0*/  UISETP.GE.AND UP0, UPT, UR44, 0x81, UPT ;  /* 0x000000812c00788c */ /* 0x000fe2000bf06270 */
[----:B------:R-:W-:Y:S01]  /*2b00*/  MOV R2, RZ ;  /* 0x000000ff00027202 */ /* 0x000fe20000000f00 */
[----:B------:R-:W-:Y:S01]  /*2b10*/  UMOV UR42, URZ ;  /* 0x000000ff002a7c82 */ /* 0x000fe20008000000 */
[----:B------:R-:W-:Y:S01]  /*2b20*/  UMOV UR20, 0x800 ;  /* 0x0000080000147882 */ /* 0x000fe20000000000 */
[----:B------:R-:W-:-:S03]  /*2b30*/  UMOV UR56, 0x1 ;  /* 0x0000000100387882 */ /* 0x000fc60000000000 */
[----:B------:R1:W-:Y:S02]  /*2b40*/  UTCBAR [UR4], URZ ;  /* 0x000000ff040073e9 */ /* 0x0003e400080000ff */
[----:B------:R-:W-:Y:S05]  /*2b50*/  BRA.U !UP0, `(.L_x_55) ;  /* 0x0000001508ec7547 */ /* 0x000fea000b800000 */
[----:B------:R-:W-:Y:S01]  /*2b60*/  UIADD3 UR5, UPT, UPT, UR44, 0x7f, URZ ;  /* 0x0000007f2c057890 */ /* 0x000fe2000fffe0ff */
[----:B------:R-:W-:Y:S01]  /*2b70*/  CS2R R2, SRZ ;  /* 0x0000000000027805 */ /* 0x000fe2000001ff00 */
[----:B------:R-:W-:Y:S01]  /*2b80*/  IMAD.MOV.U32 R0, RZ, RZ, 0x1 ;  /* 0x00000001ff007424 */ /* 0x000fe200078e00ff */
[----:B------:R-:W-:Y:S01]  /*2b90*/  MOV R4, RZ ;  /* 0x000000ff00047202 */ /* 0x000fe20000000f00 */
[----:B-1----:R-:W-:Y:S01]  /*2ba0*/  USHF.R.S32.HI UR4, URZ, 0x1f, UR5 ;  /* 0x0000001fff047899 */ /* 0x002fe20008011405 */
[----:B------:R-:W-:Y:S01]  /*2bb0*/  UMOV UR7, 0x2 ;  /* 0x0000000200077882 */ /* 0x000fe20000000000 */
[----:B------:R-:W-:Y:S02]  /*2bc0*/  UMOV UR56, 0x1 ;  /* 0x0000000100387882 */ /* 0x000fe40000000000 */
[----:B------:R-:W-:Y:S01]  /*2bd0*/  ULEA.HI UR4, UR4, UR5, URZ, 0x7 ;  /* 0x0000000504047291 */ /* 0x000fe2000f8f38ff */
[----:B------:R-:W-:Y:S01]  /*2be0*/  UMOV UR42, URZ ;  /* 0x000000ff002a7c82 */ /* 0x000fe20008000000 */
[----:B------:R-:W-:-:S02]  /*2bf0*/  UMOV UR25, 0x1 ;  /* 0x0000000100197882 */ /* 0x000fc40000000000 */
[----:B------:R-:W-:-:S12]  /*2c00*/  USHF.R.S32.HI UR57, URZ, 0x7, UR4 ;  /* 0x00000007ff397899 */ /* 0x000fd80008011404 */
.L_x_74:
[----:B--2---:R-:W-:Y:S05]  /*2c10*/  BRA.U !UP1, `(.L_x_56) ;  /* 0x0000000109047547 */ /* 0x004fea000b800000 */
[----:B------:R-:W-:Y:S05]  /*2c20*/  BPT.TRAP 0x1 ;  /* 0x000000040000795c */ /* 0x000fea0000300000 */
.L_x_56:
[----:B------:R-:W1:Y:S01]  /*2c30*/  S2UR UR4, SR_CgaCtaId ;  /* 0x00000000000479c3 */ /* 0x000e620000008800 */
[----:B------:R-:W-:Y:S01]  /*2c40*/  UMOV UR24, 0x400 ;  /* 0x0000040000187882 */ /* 0x000fe20000000000 */
[----:B------:R-:W-:Y:S01]  /*2c50*/  SHF.L.U32 R5, R3, 0x1f, RZ ;  /* 0x0000001f03057819 */ /* 0x000fe200000006ff */
[----:B------:R-:W-:Y:S02]  /*2c60*/  HFMA2 R7, -RZ, RZ, 0, 0 ;  /* 0x00000000ff077431 */ /* 0x000fe400000001ff */
[----:B------:R-:W-:Y:S01]  /*2c70*/  IMAD.MOV.U32 R8, RZ, RZ, RZ ;  /* 0x000000ffff087224 */ /* 0x000fe200078e00ff */
[----:B-1----:R-:W-:Y:S04]  /*2c80*/  ULEA UR24, UR4, UR24, 0x18 ;  /* 0x0000001804187291 */ /* 0x002fe8000f8ec0ff */
[----:B------:R-:W-:Y:S02]  /*2c90*/  ULEA UR5, UR7, UR24, 0x3 ;  /* 0x0000001807057291 */ /* 0x000fe4000f8e18ff */
[----:B------:R-:W-:Y:S04]  /*2ca0*/  USHF.R.U32.HI UR4, URZ, 0x4, UR24 ;  /* 0x00000004ff047899 */ /* 0x000fe80008011618 */
[----:B------:R-:W-:Y:S03]  /*2cb0*/  ULOP3.LUT UR4, UR4, 0x3fff, URZ, 0xc0, !UPT ;  /* 0x00003fff04047892 */ /* 0x000fe6000f8ec0ff */
[----:B------:R-:W1:Y:S01]  /*2cc0*/  SYNCS.PHASECHK.TRANS64.TRYWAIT P0, [UR5+0x28020], R5 ;  /* 0x02802005ff0075a7 */ /* 0x000e620008001105 */
[----:B------:R-:W-:Y:S01]  /*2cd0*/  ULOP3.LUT UR21, UR4, 0x10000, URZ, 0xfc, !UPT ;  /* 0x0001000004157892 */ /* 0x000fe2000f8efcff */
[----:B-1----:R-:W-:Y:S11]  /*2ce0*/  @!P0 BRA `(.L_x_57) ;  /* 0x0000018c002c8947 */ /* 0x002ff60003800000 */
.L_x_392:
[----:B------:R-:W-:Y:S01]  /*2cf0*/  ULEA UR22, UR7, UR60, 0xb ;  /* 0x0000003c07167291 */ /* 0x000fe2000f8e58ff */
[----:B------:R-:W-:Y:S01]  /*2d00*/  R2UR UR44, R8 ;  /* 0x00000000082c72ca */ /* 0x000fe200000e0000 */
[----:B------:R-:W-:Y:S01]  /*2d10*/  UIADD3 UR18, UPT, UPT, UR21, 0x2, URZ ;  /* 0x0000000215127890 */ /* 0x000fe2000fffe0ff */
[----:B------:R-:W-:Y:S01]  /*2d20*/  R2UR UR49, R7 ;  /* 0x00000000073172ca */ /* 0x000fe200000e0000 */
[----:B------:R-:W-:Y:S01]  /*2d30*/  UIADD3 UR34, UPT, UPT, UR22, 0x2, URZ ;  /* 0x0000000216227890 */ /* 0x000fe2000fffe0ff */
[----:B-1----:R-:W-:Y:S01]  /*2d40*/  IMAD.MOV.U32 R5, RZ, RZ, RZ ;  /* 0x000000ffff057224 */ /* 0x002fe200078e00ff */
[----:B------:R-:W-:Y:S01]  /*2d50*/  UIADD3 UR16, UPT, UPT, UR21, 0x4, URZ ;  /* 0x0000000415107890 */ /* 0x000fe2000fffe0ff */
[----:B------:R-:W-:Y:S01]  /*2d60*/  IMAD.MOV.U32 R6, RZ, RZ, RZ ;  /* 0x000000ffff067224 */ /* 0x000fe200078e00ff */
[----:B------:R-:W-:Y:S02]  /*2d70*/  UIADD3 UR32, UPT, UPT, UR22, 0x4, URZ ;  /* 0x0000000416207890 */ /* 0x000fe4000fffe0ff */
[----:B------:R-:W-:Y:S01]  /*2d80*/  UIADD3 UR14, UPT, UPT, UR21, 0x6, URZ ;  /* 0x00000006150e7890 */ /* 0x000fe2000fffe0ff */
[C---:B------:R-:W-:Y:S01]  /*2d90*/  R2UR UR48, R5.reuse ;  /* 0x00000000053072ca */ /* 0x040fe200000e0000 */
[----:B------:R-:W-:Y:S01]  /*2da0*/  UIADD3 UR30, UPT, UPT, UR22, 0x6, URZ ;  /* 0x00000006161e7890 */ /* 0x000fe2000fffe0ff */
[C---:B------:R-:W-:Y:S01]  /*2db0*/  R2UR UR47, R6.reuse ;  /* 0x00000000062f72ca */ /* 0x040fe200000e0000 */
[----:B------:R-:W-:Y:S01]  /*2dc0*/  UIADD3 UR12, UPT, UPT, UR21, 0x400, URZ ;  /* 0x00000400150c7890 */ /* 0x000fe2000fffe0ff */
[C---:B------:R-:W-:Y:S01]  /*2dd0*/  R2UR UR46, R5.reuse ;  /* 0x00000000052e72ca */ /* 0x040fe200000e0000 */
[----:B------:R-:W-:Y:S01]  /*2de0*/  UIADD3 UR28, UPT, UPT, UR22, 0x400, URZ ;  /* 0x00000400161c7890 */ /* 0x000fe2000fffe0ff */
[C---:B------:R-:W-:Y:S01]  /*2df0*/  R2UR UR45, R5.reuse ;  /* 0x00000000052d72ca */ /* 0x040fe200000e0000 */
[----:B------:R-:W-:Y:S01]  /*2e00*/  UIADD3 UR10, UPT, UPT, UR21, 0x402, URZ ;  /* 0x00000402150a7890 */ /* 0x000fe2000fffe0ff */
[----:B------:R-:W-:Y:S01]  /*2e10*/  R2UR UR43, R6 ;  /* 0x00000000062b72ca */ /* 0x000fe200000e0000 */
[----:B------:R-:W-:Y:S01]  /*2e20*/  UIADD3 UR26, UPT, UPT, UR22, 0x402, URZ ;  /* 0x00000402161a7890 */ /* 0x000fe2000fffe0ff */
[----:B------:R-:W-:Y:S01]  /*2e30*/  R2UR UR20, R5 ;  /* 0x00000000051472ca */ /* 0x000fe200000e0000 */
[----:B------:R-:W-:Y:S02]  /*2e40*/  UIADD3 UR8, UPT, UPT, UR21, 0x404, URZ ;  /* 0x0000040415087890 */ /* 0x000fe4000fffe0ff */
[----:B------:R-:W-:Y:S02]  /*2e50*/  UIADD3 UR36, UPT, UPT, UR22, 0x404, URZ ;  /* 0x0000040416247890 */ /* 0x000fe4000fffe0ff */
[----:B------:R-:W-:Y:S02]  /*2e60*/  UIADD3 UR4, UPT, UPT, UR21, 0x406, URZ ;  /* 0x0000040615047890 */ /* 0x000fe4000fffe0ff */
[----:B------:R-:W-:Y:S02]  /*2e70*/  UIADD3 UR38, UPT, UPT, UR22, 0x406, URZ ;  /* 0x0000040616267890 */ /* 0x000fe4000fffe0ff */
[----:B------:R-:W-:Y:S02]  /*2e80*/  UIADD3 UR6, UPT, UPT, UR7, 0x1, URZ ;  /* 0x0000000107067890 */ /* 0x000fe4000fffe0ff */
[----:B------:R-:W-:Y:S02]  /*2e90*/  UISETP.NE.AND UP4, UPT, UR72, URZ, UPT ;  /* 0x000000ff4800728c */ /* 0x000fe4000bf85270 */
[----:B------:R-:W-:Y:S01]  /*2ea0*/  UISETP.NE.AND UP0, UPT, UR6, 0x3, UPT ;  /* 0x000000030600788c */ /* 0x000fe2000bf05270 */
[----:B------:R-:W-:Y:S01]  /*2eb0*/  UMOV UR70, 0x0 ;  /* 0x0000000000467882 */ /* 0x000fe20000000000 */
[----:B------:R-:W-:Y:S02]  /*2ec0*/  UMOV UR71, 0x8200010 ;  /* 0x0820001000477882 */ /* 0x000fe40000000000 */
[----:B------:R-:W-:Y:S01]  /*2ed0*/  USEL UR7, URZ, 0x1, UP0 ;  /* 0x00000001ff077887 */ /* 0x000fe20008000000 */
[----:B------:R-:W-:Y:S01]  /*2ee0*/  UMOV UR40, UR21 ;  /* 0x0000001500287c82 */ /* 0x000fe20008000000 */
        /* <DEDUP_REMOVED lines=28> */
[----:B-1----:R-:W-:Y:S01]  /*30b0*/  USEL UR44, UR6, URZ, UP0 ;  /* 0x000000ff062c7287 */ /* 0x002fe20008000000 */
        /* <DEDUP_REMOVED lines=8> */
[----:B------:R-:W-:Y:S01]  /*3140*/  LOP3.LUT R3, R3, UR7, RZ, 0x3c, !PT ;  /* 0x0000000703037c12 */ /* 0x000fe2000f8e3cff */
[----:B------:R-:W-:Y:S02]  /*3150*/  UMOV UR39, 0x40004040 ;  /* 0x4000404000277882 */ /* 0x000fe40000000000 */
[----:B------:R2:W-:Y:S01]  /*3160*/  UTCHMMA gdesc[UR4], gdesc[UR38], tmem[UR20], tmem[UR50], idesc[UR51], UPT ;  /* 0x00ff3226040075ea */ /* 0x0005e2000b800014 */
[----:B------:R-:W-:Y:S05]  /*3170*/  BRA.U UP4, `(.L_x_58) ;  /* 0x0000000104047547 */ /* 0x000fea000b800000 */
[----:B--2---:R-:W-:Y:S05]  /*3180*/  BPT.TRAP 0x1 ;  /* 0x000000040000795c */ /* 0x004fea0000300000 */
.L_x_58:
[----:B------:R-:W-:Y:S01]  /*3190*/  LOP3.LUT R4, R4, 0x1, RZ, 0x3c, !PT ;  /* 0x0000000104047812 */ /* 0x000fe200078e3cff */
[----:B--2---:R-:W-:Y:S09]  /*31a0*/  UIADD3 UR4, UPT, UPT, UR24, 0x28050, URZ ;  /* 0x0002805018047890 */ /* 0x004ff2000fffe0ff */
[----:B------:R1:W-:Y:S01]  /*31b0*/  UTCBAR [UR4], URZ ;  /* 0x000000ff040073e9 */ /* 0x0003e200080000ff */
[----:B------:R-:W-:Y:S05]  /*31c0*/  BRA.U UP5, `(.L_x_59) ;  /* 0x0000000105047547 */ /* 0x000fea000b800000 */
[----:B-1----:R-:W-:Y:S05]  /*31d0*/  BPT.TRAP 0x1 ;  /* 0x000000040000795c */ /* 0x002fea0000300000 */
.L_x_59:
[----:B------:R-:W-:Y:S01]  /*31e0*/  SHF.L.U32 R5, R0, 0x1f, RZ ;  /* 0x0000001f00057819 */ /* 0x000fe200000006ff */
[----:B------:R-:W-:Y:S03]  /*31f0*/  UISETP.NE.AND UP3, UPT, UR59, URZ, UPT ;  /* 0x000000ff3b00728c */ /* 0x000fe6000bf65270 */
[----:B------:R-:W2:Y:S02]  /*3200*/  SYNCS.PHASECHK.TRANS64.TRYWAIT P0, [UR24+0x280a8], R5 ;  /* 0x0280a805ff0075a7 */ /* 0x000ea40008001118 */
[----:B--2---:R-:W-:Y:S06]  /*3210*/  @!P0 BRA `(.L_x_60) ;  /* 0x0000018400f88947 */ /* 0x004fec0003800000 */
.L_x_394:
[----:B------:R-:W-:Y:S05]  /*3220*/  BRA.U UP3, `(.L_x_61) ;  /* 0x0000000103047547 */ /* 0x000fea000b800000 */
[----:B-1----:R-:W-:Y:S05]  /*3230*/  BPT.TRAP 0x1 ;  /* 0x000000040000795c */ /* 0x002fea0000300000 */
.L_x_61:
[----:B--2---:R-:W-:Y:S01]  /*3240*/  SHF.L.U32 R5, R2, 0x1f, RZ ;  /* 0x0000001f02057819 */ /* 0x004fe200000006ff */
[----:B------:R-:W-:Y:S01]  /*3250*/  IMAD.MOV.U32 R10, RZ, RZ, 0xa0 ;  /* 0x000000a0ff0a7424 */ /* 0x000fe200078e00ff */
[----:B------:R-:W-:Y:S02]  /*3260*/  MOV R9, 0x180 ;  /* 0x0000018000097802 */ /* 0x000fe40000000f00 */
[----:B------:R-:W2:Y:S02]  /*3270*/  SYNCS.PHASECHK.TRANS64.TRYWAIT P0, [UR24+0x28068], R5 ;  /* 0x02806805ff0075a7 */ /* 0x000ea40008001118 */
[----:B--2---:R-:W-:Y:S05]  /*3280*/  @!P0 BRA `(.L_x_62) ;  /* 0x0000018400f48947 */ /* 0x004fea0003800000 */
.L_x_396:
[----:B------:R-:W-:Y:S01]  /*3290*/  UISETP.NE.U32.AND UP0, UPT, UR42, URZ, UPT ;  /* 0x000000ff2a00728c */ /* 0x000fe2000bf05070 */
[----:B------:R-:W-:Y:S01]  /*32a0*/  IMAD.MOV.U32 R8, RZ, RZ, 0xa8 ;  /* 0x000000a8ff087424 */ /* 0x000fe200078e00ff */
[----:B-1----:R-:W-:Y:S01]  /*32b0*/  ULEA UR4, UR25, UR58, 0xb ;  /* 0x0000003a19047291 */ /* 0x002fe2000f8e58ff */
[----:B------:R-:W-:Y:S01]  /*32c0*/  R2UR UR54, R10 ;  /* 0x000000000a3672ca */ /* 0x000fe200000e0000 */
[----:B------:R-:W-:Y:S01]  /*32d0*/  IMAD.MOV.U32 R10, RZ, RZ, 0xb0 ;  /* 0x000000b0ff0a7424 */ /* 0x000fe200078e00ff */
[----:B------:R-:W-:Y:S01]  /*32e0*/  R2UR UR55, R9 ;  /* 0x00000000093772ca */ /* 0x000fe200000e0000 */
[----:B------:R-:W-:Y:S01]  /*32f0*/  UIADD3 UR18, UPT, UPT, UR4, 0x80, URZ ;  /* 0x0000008004127890 */ /* 0x000fe2000fffe0ff */
[----:B------:R-:W-:Y:S01]  /*3300*/  R2UR UR52, R8 ;  /* 0x00000000083472ca */ /* 0x000fe200000e0000 */
[----:B------:R-:W-:Y:S01]  /*3310*/  UIADD3 UR16, UPT, UPT, UR4, 0x100, URZ ;  /* 0x0000010004107890 */ /* 0x000fe2000fffe0ff */
[----:B------:R-:W-:Y:S01]  /*3320*/  IMAD.MOV.U32 R8, RZ, RZ, 0xb8 ;  /* 0x000000b8ff087424 */ /* 0x000fe200078e00ff */
[----:B------:R-:W-:Y:S01]  /*3330*/  UIADD3 UR14, UPT, UPT, UR4, 0x180, URZ ;  /* 0x00000180040e7890 */ /* 0x000fe2000fffe0ff */
[----:B------:R-:W-:Y:S01]  /*3340*/  R2UR UR50, R10 ;  /* 0x000000000a3272ca */ /* 0x000fe200000e0000 */
[----:B------:R-:W-:Y:S01]  /*3350*/  UIADD3 UR12, UPT, UPT, UR4, 0x200, URZ ;  /* 0x00000200040c7890 */ /* 0x000fe2000fffe0ff */
[----:B--2---:R-:W-:Y:S01]  /*3360*/  MOV.SPILL R6, UR23 ;  /* 0x0000001700067c02 */ /* 0x004fe20009000f00 */
[----:B------:R-:W-:Y:S01]  /*3370*/  UIADD3 UR10, UPT, UPT, UR4, 0x280, URZ ;  /* 0x00000280040a7890 */ /* 0x000fe2000fffe0ff */
[----:B------:R-:W-:Y:S01]  /*3380*/  R2UR UR48, R8 ;  /* 0x00000000083072ca */ /* 0x000fe200000e0000 */
[----:B------:R-:W-:Y:S01]  /*3390*/  UIADD3 UR8, UPT, UPT, UR4, 0x300, URZ ;  /* 0x0000030004087890 */ /* 0x000fe2000fffe0ff */
[----:B------:R-:W-:Y:S01]  /*33a0*/  MOV.SPILL R5, UR22 ;  /* 0x0000001600057c02 */ /* 0x000fe20009000f00 */
[----:B------:R-:W-:Y:S01]  /*33b0*/  UIADD3 UR6, UPT, UPT, UR4, 0x380, URZ ;  /* 0x0000038004067890 */ /* 0x000fe2000fffe0ff */
[----:B------:R-:W-:Y:S01]  /*33c0*/  IMAD.MOV.U32 R8, RZ, RZ, 0xc8 ;  /* 0x000000c8ff087424 */ /* 0x000fe200078e00ff */
[----:B------:R-:W-:Y:S01]  /*33d0*/  UMOV UR22, 0x0 ;  /* 0x0000000000167882 */ /* 0x000fe20000000000 */
[----:B------:R-:W-:Y:S01]  /*33e0*/  UMOV UR23, 0x8210010 ;  /* 0x0821001000177882 */ /* 0x000fe20000000000 */
[----:B------:R-:W-:Y:S01]  /*33f0*/  UMOV UR5, 0x40004040 ;  /* 0x4000404000057882 */ /* 0x000fe20000000000 */
[----:B------:R-:W-:Y:S01]  /*3400*/  UMOV UR76, 0x0 ;  /* 0x00000000004c7882 */ /* 0x000fe20000000000 */
[----:B------:R-:W-:Y:S01]  /*3410*/  R2UR UR43, R8 ;  /* 0x00000000082b72ca */ /* 0x000fe200000e0000 */
[----:B------:R-:W-:Y:S01]  /*3420*/  IMAD.MOV.U32 R7, RZ, RZ, 0x180 ;  /* 0x00000180ff077424 */ /* 0x000fe200078e00ff */
[----:B------:R1:W-:Y:S01]  /*3430*/  UTCHMMA tmem[UR54], gdesc[UR4], tmem[UR55], tmem[UR22], idesc[UR23], UP0 ;  /* 0x00ff1604360079ea */ /* 0x0003e20008000037 */
[----:B------:R-:W-:Y:S01]  /*3440*/  IMAD.MOV.U32 R8, RZ, RZ, 0xd0 ;  /* 0x000000d0ff087424 */ /* 0x000fe200078e00ff */
[----:B------:R-:W-:Y:S01]  /*3450*/  UMOV UR77, 0x8210010 ;  /* 0x08210010004d7882 */ /* 0x000fe20000000000 */
[----:B------:R-:W-:Y:S01]  /*3460*/  IMAD.MOV.U32 R9, RZ, RZ, 0x180 ;  /* 0x00000180ff097424 */ /* 0x000fe200078e00ff */
[----:B------:R-:W-:Y:S01]  /*3470*/  R2UR UR53, R7 ;  /* 0x00000000073572ca */ /* 0x000fe200000e0000 */
[----:B------:R-:W-:Y:S01]  /*3480*/  IMAD.MOV.U32 R10, RZ, RZ, 0xc0 ;  /* 0x000000c0ff0a7424 */ /* 0x000fe200078e00ff */
[----:B------:R-:W-:Y:S01]  /*3490*/  R2UR UR40, R8 ;  /* 0x00000000082872ca */ /* 0x000fe200000e0000 */
[----:B------:R-:W-:Y:S01]  /*34a0*/  UMOV UR19, 0x40004040 ;  /* 0x4000404000137882 */ /* 0x000fe20000000000 */
[----:B------:R-:W-:Y:S01]  /*34b0*/  R2UR UR51, R9 ;  /* 0x00000000093372ca */ /* 0x000fe200000e0000 */
[----:B------:R-:W-:Y:S01]  /*34c0*/  IMAD.MOV.U32 R8, RZ, RZ, 0xd8 ;  /* 0x000000d8ff087424 */ /* 0x000fe200078e00ff */
[----:B------:R-:W-:Y:S01]  /*34d0*/  R2UR UR49, R7 ;  /* 0x00000000073172ca */ /* 0x000fe200000e0000 */
[----:B------:R-:W-:Y:S01]  /*34e0*/  UMOV UR74, 0x0 ;  /* 0x00000000004a7882 */ /* 0x000fe20000000000 */
[----:B------:R-:W-:Y:S01]  /*34f0*/  R2UR UR46, R10 ;  /* 0x000000000a2e72ca */ /* 0x000fe200000e0000 */
[----:B------:R-:W-:Y:S01]  /*3500*/  UMOV UR75, 0x8210010 ;  /* 0x08210010004b7882 */ /* 0x000fe20000000000 */
[----:B------:R-:W-:Y:S01]  /*3510*/  R2UR UR47, R9 ;  /* 0x00000000092f72ca */ /* 0x000fe200000e0000 */
[----:B------:R-:W-:Y:S01]  /*3520*/  UMOV UR17, 0x40004040 ;  /* 0x4000404000117882 */ /* 0x000fe20000000000 */
[C---:B------:R-:W-:Y:S01]  /*3530*/  R2UR UR45, R7.reuse ;  /* 0x00000000072d72ca */ /* 0x040fe200000e0000 */
[----:B------:R2:W-:Y:S01]  /*3540*/  UTCHMMA tmem[UR52], gdesc[UR18], tmem[UR53], tmem[UR76], idesc[UR77], UPT ;  /* 0x00ff4c12340079ea */ /* 0x0005e2000b800035 */
[C---:B------:R-:W-:Y:S01]  /*3550*/  R2UR UR41, R7.reuse ;  /* 0x00000000072972ca */ /* 0x040fe200000e0000 */
[----:B------:R-:W-:Y:S01]  /*3560*/  UMOV UR70, 0x0 ;  /* 0x0000000000467882 */ /* 0x000fe20000000000 */
[----:B------:R-:W-:Y:S01]  /*3570*/  R2UR UR20, R8 ;  /* 0x00000000081472ca */ /* 0x000fe200000e0000 */
[----:B------:R2:W-:Y:S01]  /*3580*/  UTCHMMA tmem[UR50], gdesc[UR16], tmem[UR51], tmem[UR74], idesc[UR75], UPT ;  /* 0x00ff4a10320079ea */ /* 0x0005e2000b800033 */
[----:B------:R-:W-:Y:S01]  /*3590*/  R2UR UR25, R7 ;  /* 0x00000000071972ca */ /* 0x000fe200000e0000 */
        /* <DEDUP_REMOVED lines=14> */
[----:B-1----:R-:W-:Y:S01]  /*3680*/  R2UR.FILL UR23, R6 ;  /* 0x00000000061772ca */ /* 0x002fe200004e0000 */
[----:B------:R2:W-:Y:S01]  /*3690*/  UTCHMMA tmem[UR40], gdesc[UR8], tmem[UR41], tmem[UR64], idesc[UR65], UPT ;  /* 0x00ff4008280079ea */ /* 0x0005e2000b800029 */
[----:B------:R-:W-:Y:S01]  /*36a0*/  UMOV UR62, 0x0 ;  /* 0x00000000003e7882 */ /* 0x000fe20000000000 */
[----:B------:R-:W-:Y:S01]  /*36b0*/  UMOV UR63, 0x8210010 ;  /* 0x08210010003f7882 */ /* 0x000fe20000000000 */
[----:B------:R-:W-:Y:S01]  /*36c0*/  R2UR.FILL UR22, R5 ;  /* 0x00000000051672ca */ /* 0x000fe200004e0000 */
[----:B------:R-:W-:Y:S02]  /*36d0*/  UMOV UR7, 0x40004040 ;  /* 0x4000404000077882 */ /* 0x000fe40000000000 */
[----:B------:R2:W-:Y:S01]  /*36e0*/  UTCHMMA tmem[UR20], gdesc[UR6], tmem[UR25], tmem[UR62], idesc[UR63], UPT ;  /* 0x00ff3e06140079ea */ /* 0x0005e2000b800019 */
[----:B------:R-:W-:Y:S11]  /*36f0*/  BRA.U UP5, `(.L_x_63) ;  /* 0x0000000105047547 */ /* 0x000ff6000b800000 */
[----:B--2---:R-:W-:Y:S05]  /*3700*/  BPT.TRAP 0x1 ;  /* 0x000000040000795c */ /* 0x004fea0000300000 */
.L_x_63:
[----:B------:R-:W-:Y:S01]  /*3710*/  LOP3.LUT R0, R0, 0x1, RZ, 0x3c, !PT ;  /* 0x0000000100007812 */ /* 0x000fe200078e3cff */
[----:B------:R-:W-:Y:S09]  /*3720*/  UIADD3 UR4, UPT, UPT, UR24, 0x28098, URZ ;  /* 0x0002809818047890 */ /* 0x000ff2000fffe0ff */
[----:B------:R1:W-:Y:S01]  /*3730*/  UTCBAR [UR4], URZ ;  /* 0x000000ff040073e9 */ /* 0x0003e200080000ff */
[----:B------:R-:W-:Y:S05]  /*3740*/  BRA.U !UP1, `(.L_x_64) ;  /* 0x0000000109047547 */ /* 0x000fea000b800000 */
[----:B-12---:R-:W-:Y:S05]  /*3750*/  BPT.TRAP 0x1 ;  /* 0x000000040000795c */ /* 0x006fea0000300000 */
.L_x_64:
[----:B--2---:R-:W-:Y:S01]  /*3760*/  ULEA UR7, UR56, UR24, 0x3 ;  /* 0x0000001838077291 */ /* 0x004fe2000f8e18ff */
[----:B------:R-:W-:Y:S01]  /*3770*/  IMAD.MOV.U32 R8, RZ, RZ, 0x80 ;  /* 0x00000080ff087424 */ /* 0x000fe200078e00ff */
[----:B------:R-:W-:Y:S01]  /*3780*/  UIADD3 UR20, UPT, UPT, UR21, 0x800, URZ ;  /* 0x0000080015147890 */ /* 0x000fe2000fffe0ff */
[----:B------:R-:W-:Y:S01]  /*3790*/  IMAD.MOV.U32 R7, RZ, RZ, 0x80 ;  /* 0x00000080ff077424 */ /* 0x000fe200078e00ff */
[----:B------:R-:W-:Y:S01]  /*37a0*/  UIADD3 UR7, UPT, UPT, UR7, 0x28038, URZ ;  /* 0x0002803807077890 */ /* 0x000fe2000fffe0ff */
[----:B------:R-:W-:Y:S01]  /*37b0*/  IMAD.MOV.U32 R6, RZ, RZ, 0x80 ;  /* 0x00000080ff067424 */ /* 0x000fe200078e00ff */
[----:B------:R-:W-:Y:S01]  /*37c0*/  UIADD3 UR18, UPT, UPT, UR21, 0x802, URZ ;  /* 0x0000080215127890 */ /* 0x000fe2000fffe0ff */
[----:B------:R-:W-:Y:S01]  /*37d0*/  R2UR UR49, R8 ;  /* 0x00000000083172ca */ /* 0x000fe200000e0000 */
[----:B------:R-:W-:Y:S01]  /*37e0*/  UIADD3 UR16, UPT, UPT, UR21, 0x804, URZ ;  /* 0x0000080415107890 */ /* 0x000fe2000fffe0ff */
[----:B------:R-:W-:Y:S01]  /*37f0*/  R2UR UR48, R7 ;  /* 0x00000000073072ca */ /* 0x000fe200000e0000 */
[----:B------:R-:W-:Y:S01]  /*3800*/  UIADD3 UR14, UPT, UPT, UR21, 0x806, URZ ;  /* 0x00000806150e7890 */ /* 0x000fe2000fffe0ff */
[C---:B------:R-:W-:Y:S01]  /*3810*/  R2UR UR47, R6.reuse ;  /* 0x00000000062f72ca */ /* 0x040fe200000e0000 */
[----:B------:R-:W-:Y:S01]  /*3820*/  UIADD3 UR12, UPT, UPT, UR21, 0xc00, URZ ;  /* 0x00000c00150c7890 */ /* 0x000fe2000fffe0ff */
[----:B------:R2:W-:Y:S01]  /*3830*/  UTCBAR [UR7], URZ ;  /* 0x000000ff070073e9 */ /* 0x0005e200080000ff */
[----:B------:R-:W-:Y:S01]  /*3840*/  UIADD3 UR10, UPT, UPT, UR21, 0xc02, URZ ;  /* 0x00000c02150a7890 */ /* 0x000fe2000fffe0ff */
[C---:B------:R-:W-:Y:S01]  /*3850*/  R2UR UR45, R6.reuse ;  /* 0x00000000062d72ca */ /* 0x040fe200000e0000 */
[----:B------:R-:W-:Y:S01]  /*3860*/  UIADD3 UR8, UPT, UPT, UR21, 0xc04, URZ ;  /* 0x00000c0415087890 */ /* 0x000fe2000fffe0ff */
[----:B------:R-:W-:Y:S01]  /*3870*/  R2UR UR37, R6 ;  /* 0x00000000062572ca */ /* 0x000fe200000e0000 */
[----:B-1----:R-:W-:Y:S01]  /*3880*/  UIADD3 UR4, UPT, UPT, UR21, 0xc06, URZ ;  /* 0x00000c0615047890 */ /* 0x002fe2000fffe0ff */
[----:B------:R-:W-:Y:S01]  /*3890*/  IMAD.MOV.U32 R5, RZ, RZ, 0x80 ;  /* 0x00000080ff057424 */ /* 0x000fe200078e00ff */
[----:B------:R-:W-:Y:S01]  /*38a0*/  UIADD3 UR6, UPT, UPT, UR56, 0x1, URZ ;  /* 0x0000000138067890 */ /* 0x000fe2000fffe0ff */
[----:B------:R-:W-:Y:S01]  /*38b0*/  UMOV UR42, UR22 ;  /* 0x00000016002a7c82 */ /* 0x000fe20008000000 */
[----:B------:R-:W-:Y:S02]  /*38c0*/  UMOV UR43, 0x40004040 ;  /* 0x40004040002b7882 */ /* 0x000fe40000000000 */
[----:B------:R-:W-:Y:S01]  /*38d0*/  UISETP.NE.AND UP0, UPT, UR6, 0x3, UPT ;  /* 0x000000030600788c */ /* 0x000fe2000bf05270 */
[C---:B------:R-:W-:Y:S01]  /*38e0*/  R2UR UR46, R5.reuse ;  /* 0x00000000052e72ca */ /* 0x040fe200000e0000 */
[----:B------:R-:W-:Y:S01]  /*38f0*/  UMOV UR70, 0x0 ;  /* 0x0000000000467882 */ /* 0x000fe20000000000 */
[C---:B------:R-:W-:Y:S01]  /*3900*/  R2UR UR39, R5.reuse ;  /* 0x00000000052772ca */ /* 0x040fe200000e0000 */
[----:B------:R-:W-:Y:S01]  /*3910*/  USEL UR6, UR6, URZ, UP0 ;  /* 0x000000ff06067287 */ /* 0x000fe20008000000 */
[----:B------:R-:W-:Y:S01]  /*3920*/  R2UR UR25, R5 ;  /* 0x00000000051972ca */ /* 0x000fe200000e0000 */
[----:B------:R-:W-:Y:S01]  /*3930*/  UMOV UR71, 0x8200010 ;  /* 0x0820001000477882 */ /* 0x000fe20000000000 */
[----:B------:R-:W-:Y:S01]  /*3940*/  UMOV UR21, 0x40004040 ;  /* 0x4000404000157882 */ /* 0x000fe20000000000 */
[----:B------:R-:W-:Y:S01]  /*3950*/  UMOV UR40, UR34 ;  /* 0x0000002200287c82 */ /* 0x000fe20008000000 */
[----:B------:R2:W-:Y:S01]  /*3960*/  UTCHMMA gdesc[UR20], gdesc[UR42], tmem[UR49], tmem[UR70], idesc[UR71], !UPT ;  /* 0x00ff462a140075ea */ /* 0x0005e2000f800031 */
[----:B------:R-:W-:Y:S01]  /*3970*/  UMOV UR41, 0x40004040 ;  /* 0x4000404000297882 */ /* 0x000fe20000000000 */
[----:B------:R-:W-:Y:S01]  /*3980*/  UMOV UR68, 0x0 ;  /* 0x0000000000447882 */ /* 0x000fe20000000000 */
[----:B------:R-:W-:Y:S01]  /*3990*/  UMOV UR69, 0x8200010 ;  /* 0x0820001000457882 */ /* 0x000fe20000000000 */
[----:B------:R-:W-:Y:S01]  /*39a0*/  UMOV UR19, 0x40004040 ;  /* 0x4000404000137882 */ /* 0x000fe20000000000 */
[----:B------:R-:W-:Y:S01]  /*39b0*/  UMOV UR34, UR32 ;  /* 0x0000002000227c82 */ /* 0x000fe20008000000 */
[----:B------:R2:W-:Y:S01]  /*39c0*/  UTCHMMA gdesc[UR18], gdesc[UR40], tmem[UR48], tmem[UR68], idesc[UR69], UPT ;  /* 0x00ff4428120075ea */ /* 0x0005e2000b800030 */
        /* <DEDUP_REMOVED lines=28> */
[----:B------:R-:W-:Y:S01]  /*3b90*/  UMOV UR50, 0x0 ;  /* 0x0000000000327882 */ /* 0x000fe20000000000 */
[----:B------:R2:W-:Y:S01]  /*3ba0*/  UTCHMMA gdesc[UR8], gdesc[UR26], tmem[UR37], tmem[UR52], idesc[UR53], UPT ;  /* 0x00ff341a080075ea */ /* 0x0005e2000b800025 */
[----:B------:R-:W-:Y:S01]  /*3bb0*/  UMOV UR51, 0x8200010 ;  /* 0x0820001000337882 */ /* 0x000fe20000000000 */
[----:B------:R-:W-:Y:S01]  /*3bc0*/  UMOV UR22, UR38 ;  /* 0x0000002600167c82 */ /* 0x000fe20008000000 */
[----:B------:R-:W-:Y:S01]  /*3bd0*/  UMOV UR23, 0x40004040 ;  /* 0x4000404000177882 */ /* 0x000fe20000000000 */
[----:B------:R-:W-:Y:S02]  /*3be0*/  UMOV UR5, 0x40004040 ;  /* 0x4000404000057882 */ /* 0x000fe40000000000 */
[----:B------:R2:W-:Y:S01]  /*3bf0*/  UTCHMMA gdesc[UR4], gdesc[UR22], tmem[UR25], tmem[UR50], idesc[UR51], UPT ;  /* 0x00ff3216040075ea */ /* 0x0005e2000b800019 */
[----:B------:R-:W-:Y:S05]  /*3c00*/  BRA.U UP3, `(.L_x_65) ;  /* 0x0000000103047547 */ /* 0x000fea000b800000 */
[----:B--2---:R-:W-:Y:S05]  /*3c10*/  BPT.TRAP 0x1 ;  /* 0x000000040000795c */ /* 0x004fea0000300000 */
.L_x_65:
[----:B--2---:R-:W-:Y:S09]  /*3c20*/  UIADD3 UR4, UPT, UPT, UR24, 0x28060, URZ ;  /* 0x0002806018047890 */ /* 0x004ff2000fffe0ff */
[----:B------:R1:W-:Y:S01]  /*3c30*/  UTCBAR [UR4], URZ ;  /* 0x000000ff040073e9 */ /* 0x0003e200080000ff */
[----:B------:R-:W-:Y:S05]  /*3c40*/  BRA.U !UP1, `(.L_x_66) ;  /* 0x0000000109047547 */ /* 0x000fea000b800000 */
[----:B-1----:R-:W-:Y:S05]  /*3c50*/  BPT.TRAP 0x1 ;  /* 0x000000040000795c */ /* 0x002fea0000300000 */
.L_x_66:
[----:B-1----:R-:W-:Y:S04]  /*3c60*/  ULEA UR4, UR6, UR24, 0x3 ;  /* 0x0000001806047291 */ /* 0x002fe8000f8e18ff */
[----:B------:R-:W-:Y:S02]  /*3c70*/  UIADD3 UR5, UPT, UPT, UR4, 0x28038, URZ ;  /* 0x0002803804057890 */ /* 0x000fe4000fffe0ff */
[----:B------:R-:W-:Y:S04]  /*3c80*/  UIADD3 UR4, UPT, UPT, UR6, 0x1, URZ ;  /* 0x0000000106047890 */ /* 0x000fe8000fffe0ff */
[----:B------:R-:W-:Y:S03]  /*3c90*/  UISETP.NE.AND UP0, UPT, UR4, 0x3, UPT ;  /* 0x000000030400788c */ /* 0x000fe6000bf05270 */
[----:B------:R1:W-:Y:S01]  /*3ca0*/  UTCBAR [UR5], URZ ;  /* 0x000000ff050073e9 */ /* 0x0003e200080000ff */
[----:B------:R-:W-:Y:S01]  /*3cb0*/  USEL UR56, UR4, URZ, UP0 ;  /* 0x000000ff04387287 */ /* 0x000fe20008000000 */
[----:B------:R-:W-:Y:S11]  /*3cc0*/  BRA.U !UP1, `(.L_x_67) ;  /* 0x0000000109047547 */ /* 0x000ff6000b800000 */
[----:B-1----:R-:W-:Y:S05]  /*3cd0*/  BPT.TRAP 0x1 ;  /* 0x000000040000795c */ /* 0x002fea0000300000 */
.L_x_67:
[----:B------:R-:W-:Y:S01]  /*3ce0*/  ULEA UR4, UR44, UR24, 0x3 ;  /* 0x000000182c047291 */ /* 0x000fe2000f8e18ff */
[----:B------:R-:W-:Y:S08]  /*3cf0*/  SHF.L.U32 R5, R3, 0x1f, RZ ;  /* 0x0000001f03057819 */ /* 0x000ff000000006ff */
[----:B------:R-:W2:Y:S02]  /*3d00*/  SYNCS.PHASECHK.TRANS64.TRYWAIT P0, [UR4+0x28020], R5 ;  /* 0x02802005ff0075a7 */ /* 0x000ea40008001104 */
[----:B--2---:R-:W-:Y:S05]  /*3d10*/  @!P0 BRA `(.L_x_68) ;  /* 0x0000017c00688947 */ /* 0x004fea0003800000 */
.L_x_398:
[----:B------:R-:W-:Y:S05]  /*3d20*/  BRA.U UP5, `(.L_x_69) ;  /* 0x0000000105047547 */ /* 0x000fea000b800000 */
[----:B-1----:R-:W-:Y:S05]  /*3d30*/  BPT.TRAP 0x1 ;  /* 0x000000040000795c */ /* 0x002fea0000300000 */
.L_x_69:
[----:B--2---:R-:W-:Y:S04]  /*3d40*/  SHF.L.U32 R5, R0, 0x1f, RZ ;  /* 0x0000001f00057819 */ /* 0x004fe800000006ff */
[----:B------:R-:W2:Y:S02]  /*3d50*/  SYNCS.PHASECHK.TRANS64.TRYWAIT P0, [UR24+0x280a0], R5 ;  /* 0x0280a005ff0075a7 */ /* 0x000ea40008001118 */
[----:B--2---:R-:W-:Y:S05]  /*3d60*/  @!P0 BRA `(.L_x_70) ;  /* 0x0000017c006c8947 */ /* 0x004fea0003800000 */
.L_x_400:
[----:B------:R-:W-:Y:S05]  /*3d70*/  BRA.U UP4, `(.L_x_71) ;  /* 0x0000000104047547 */ /* 0x000fea000b800000 */
[----:B-1----:R-:W-:Y:S05]  /*3d80*/  BPT.TRAP 0x1 ;  /* 0x000000040000795c */ /* 0x002fea0000300000 */
.L_x_71:
[----:B--2---:R-:W-:Y:S01]  /*3d90*/  SHF.L.U32 R5, R4, 0x1f, RZ ;  /* 0x0000001f04057819 */ /* 0x004fe200000006ff */
[----:B------:R-:W-:Y:S02]  /*3da0*/  HFMA2 R8, -RZ, RZ, 0, 1.52587890625e-05 ;  /* 0x00000100ff087431 */ /* 0x000fe400000001ff */
[----:B------:R-:W-:Y:S01]  /*3db0*/  IMAD.MOV.U32 R7, RZ, RZ, 0x20 ;  /* 0x00000020ff077424 */ /* 0x000fe200078e00ff */
[----:B------:R-:W2:Y:S02]  /*3dc0*/  SYNCS.PHASECHK.TRANS64.TRYWAIT P0, [UR24+0x28058], R5 ;  /* 0x02805805ff0075a7 */ /* 0x000ea40008001118 */
[----:B--2---:R-:W-:Y:S05]  /*3dd0*/  @!P0 BRA `(.L_x_72) ;  /* 0x0000017c00688947 */ /* 0x004fea0003800000 */
.L_x_402:
[----:B------:R-:W-:Y:S01]  /*3de0*/  USHF.L.U32 UR20, UR44, 0xb, URZ ;  /* 0x0000000b2c147899 */ /* 0x000fe200080006ff */
[----:B--2---:R-:W-:Y:S01]  /*3df0*/  IMAD.MOV.U32 R6, RZ, RZ, 0x28 ;  /* 0x00000028ff067424 */ /* 0x004fe200078e00ff */
[----:B------:R-:W-:Y:S01]  /*3e00*/  R2UR UR36, R7 ;  /* 0x00000000072472ca */ /* 0x000fe200000e0000 */
[----:B------:R-:W-:Y:S01]  /*3e10*/  IMAD.MOV.U32 R7, RZ, RZ, 0x30 ;  /* 0x00000030ff077424 */ /* 0x000fe200078e00ff */
[----:B------:R-:W-:Y:S01]  /*3e20*/  UIADD3 UR4, UPT, UPT, UR20, UR58, URZ ;  /* 0x0000003a14047290 */ /* 0x000fe2000fffe0ff */
[----:B------:R-:W-:Y:S01]  /*3e30*/  IMAD.MOV.U32 R5, RZ, RZ, 0x100 ;  /* 0x00000100ff057424 */ /* 0x000fe200078e00ff */
[----:B------:R-:W-:Y:S01]  /*3e40*/  R2UR UR34, R6 ;  /* 0x00000000062272ca */ /* 0x000fe200000e0000 */
[----:B------:R-:W-:Y:S01]  /*3e50*/  IMAD.MOV.U32 R6, RZ, RZ, 0x100 ;  /* 0x00000100ff067424 */ /* 0x000fe200078e00ff */
[----:B------:R-:W-:Y:S01]  /*3e60*/  UIADD3 UR18, UPT, UPT, UR4, 0x80, URZ ;  /* 0x0000008004127890 */ /* 0x000fe2000fffe0ff */
[----:B------:R-:W-:Y:S01]  /*3e70*/  R2UR UR32, R7 ;  /* 0x00000000072072ca */ /* 0x000fe200000e0000 */
[----:B------:R-:W-:Y:S01]  /*3e80*/  UIADD3 UR16, UPT, UPT, UR4, 0x100, URZ ;  /* 0x0000010004107890 */ /* 0x000fe2000fffe0ff */
[C---:B------:R-:W-:Y:S01]  /*3e90*/  R2UR UR35, R5.reuse ;  /* 0x00000000052372ca */ /* 0x040fe200000e0000 */
[----:B------:R-:W-:Y:S01]  /*3ea0*/  UIADD3 UR14, UPT, UPT, UR4, 0x180, URZ ;  /* 0x00000180040e7890 */ /* 0x000fe2000fffe0ff */
[----:B------:R-:W-:Y:S01]  /*3eb0*/  R2UR UR31, R6 ;  /* 0x00000000061f72ca */ /* 0x000fe200000e0000 */
[----:B------:R-:W-:Y:S01]  /*3ec0*/  UIADD3 UR12, UPT, UPT, UR4, 0x200, URZ ;  /* 0x00000200040c7890 */ /* 0x000fe2000fffe0ff */
[----:B------:R-:W-:Y:S01]  /*3ed0*/  IMAD.MOV.U32 R6, RZ, RZ, 0x48 ;  /* 0x00000048ff067424 */ /* 0x000fe200078e00ff */
[----:B------:R-:W-:Y:S01]  /*3ee0*/  UIADD3 UR10, UPT, UPT, UR4, 0x280, URZ ;  /* 0x00000280040a7890 */ /* 0x000fe2000fffe0ff */
[----:B------:R-:W-:Y:S01]  /*3ef0*/  R2UR UR33, R5 ;  /* 0x00000000052172ca */ /* 0x000fe200000e0000 */
[----:B------:R-:W-:Y:S01]  /*3f00*/  UIADD3 UR8, UPT, UPT, UR4, 0x300, URZ ;  /* 0x0000030004087890 */ /* 0x000fe2000fffe0ff */
[----:B------:R-:W-:Y:S01]  /*3f10*/  IMAD.MOV.U32 R7, RZ, RZ, 0x38 ;  /* 0x00000038ff077424 */ /* 0x000fe200078e00ff */
[----:B------:R-:W-:Y:S01]  /*3f20*/  UIADD3 UR6, UPT, UPT, UR4, 0x380, URZ ;  /* 0x0000038004067890 */ /* 0x000fe2000fffe0ff */
        /* <DEDUP_REMOVED lines=13> */
[C---:B------:R-:W-:Y:S01]  /*4000*/  R2UR UR27, R5.reuse ;  /* 0x00000000051b72ca */ /* 0x040fe200000e0000 */
[----:B-1----:R-:W-:Y:S01]  /*4010*/  UMOV UR5, 0x40004040 ;  /* 0x4000404000057882 */ /* 0x002fe20000000000 */
[C---:B------:R-:W-:Y:S01]  /*4020*/  R2UR UR25, R5.reuse ;  /* 0x00000000051972ca */ /* 0x040fe200000e0000 */
[----:B------:R-:W-:Y:S01]  /*4030*/  UMOV UR52, 0x0 ;  /* 0x0000000000347882 */ /* 0x000fe20000000000 */
[----:B------:R-:W-:Y:S01]  /*4040*/  R2UR UR21, R6 ;  /* 0x00000000061572ca */ /* 0x000fe200000e0000 */
[----:B------:R-:W-:Y:S01]  /*4050*/  UMOV UR53, 0x8210010 ;  /* 0x0821001000357882 */ /* 0x000fe20000000000 */
[----:B------:R-:W-:Y:S01]  /*4060*/  R2UR UR22, R5 ;  /* 0x00000000051672ca */ /* 0x000fe200000e0000 */
[----:B------:R1:W-:Y:S01]  /*4070*/  UTCHMMA tmem[UR36], gdesc[UR4], tmem[UR37], tmem[UR54], idesc[UR55], UPT ;  /* 0x00ff3604240079ea */ /* 0x0003e2000b800025 */
        /* <DEDUP_REMOVED lines=24> */
[----:B------:R-:W-:Y:S02]  /*4200*/  UMOV UR7, 0x40004040 ;  /* 0x4000404000077882 */ /* 0x000fe40000000000 */
[----:B------:R1:W-:Y:S01]  /*4210*/  UTCHMMA tmem[UR21], gdesc[UR6], tmem[UR22], tmem[UR38], idesc[UR39], UPT ;  /* 0x00ff2606150079ea */ /* 0x0003e2000b800016 */
[----:B------:R-:W-:Y:S05]  /*4220*/  BRA.U UP5, `(.L_x_73) ;  /* 0x0000000105047547 */ /* 0x000fea000b800000 */
[----:B-1----:R-:W-:Y:S05]  /*4230*/  BPT.TRAP 0x1 ;  /* 0x000000040000795c */ /* 0x002fea0000300000 */
.L_x_73:
[----:B-1----:R-:W-:Y:S01]  /*4240*/  UIADD3 UR4, UPT, UPT, UR24, 0x28090, URZ ;  /* 0x0002809018047890 */ /* 0x002fe2000fffe0ff */
[----:B------:R-:W-:Y:S01]  /*4250*/  LOP3.LUT R2, R2, 0x1, RZ, 0x3c, !PT ;  /* 0x0000000102027812 */ /* 0x000fe200078e3cff */
[----:B------:R-:W-:Y:S02]  /*4260*/  UIADD3 UR5, UPT, UPT, UR44, 0x1, URZ ;  /* 0x000000012c057890 */ /* 0x000fe4000fffe0ff */
[----:B------:R-:W-:Y:S02]  /*4270*/  UISETP.GT.AND UP0, UPT, UR57, 0x2, UPT ;  /* 0x000000023900788c */ /* 0x000fe4000bf04270 */
[----:B------:R-:W-:Y:S02]  /*4280*/  UISETP.NE.AND UP2, UPT, UR5, 0x3, UPT ;  /* 0x000000030500788c */ /* 0x000fe4000bf45270 */
[----:B------:R-:W-:Y:S01]  /*4290*/  UIADD3 UR57, UPT, UPT, UR57, -0x1, URZ ;  /* 0xffffffff39397890 */ /* 0x000fe2000fffe0ff */
[----:B------:R2:W-:Y:S01]  /*42a0*/  UTCBAR [UR4], URZ ;  /* 0x000000ff040073e9 */ /* 0x0005e200080000ff */
[----:B------:R-:W-:Y:S02]  /*42b0*/  USEL UR6, URZ, 0x1, UP2 ;  /* 0x00000001ff067887 */ /* 0x000fe40009000000 */
[----:B------:R-:W-:Y:S01]  /*42c0*/  USEL UR7, UR5, URZ, UP2 ;  /* 0x000000ff05077287 */ /* 0x000fe20009000000 */
[----:B------:R-:W-:Y:S01]  /*42d0*/  UMOV UR42, 0x1 ;  /* 0x00000001002a7882 */ /* 0x000fe20000000000 */
[----:B------:R-:W-:Y:S02]  /*42e0*/  UMOV UR25, UR44 ;  /* 0x0000002c00197c82 */ /* 0x000fe40008000000 */
[----:B------:R-:W-:Y:S01]  /*42f0*/  LOP3.LUT R3, R3, UR6, RZ, 0x3c, !PT ;  /* 0x0000000603037c12 */ /* 0x000fe2000f8e3cff */
[----:B------:R-:W-:Y:S05]  /*4300*/  BRA.U UP0, `(.L_x_74) ;  /* 0xffffffe900407547 */ /* 0x000fea000b83ffff */
.L_x_55:
[----:B------:R-:W-:Y:S04]  /*4310*/  BSSY.RECONVERGENT B0, `(.L_x_75) ;  /* 0x0000003000007945 */ /* 0x000fe80003800200 */
[----:B------:R-:W-:Y:S05]  /*4320*/  @!P4 BRA `(.L_x_76) ;  /* 0x000000000004c947 */ /* 0x000fea0003800000 */
[----:B-12---:R-:W-:Y:S05]  /*4330*/  BPT.TRAP 0x1 ;  /* 0x000000040000795c */ /* 0x006fea0000300000 */
.L_x_76:
[----:B-12---:R-:W-:Y:S05]  /*4340*/  BSYNC.RECONVERGENT B0 ;  /* 0x0000000000007941 */ /* 0x006fea0003800200 */
.L_x_75:
[----:B------:R-:W1:Y:S01]  /*4350*/  S2UR UR4, SR_CgaCtaId ;  /* 0x00000000000479c3 */ /* 0x000e620000008800 */
[----:B------:R-:W-:Y:S01]  /*4360*/  UMOV UR5, 0x400 ;  /* 0x0000040000057882 */ /* 0x000fe20000000000 */
[----:B------:R-:W-:Y:S01]  /*4370*/  BSSY.RECONVERGENT B0, `(.L_x_77) ;  /* 0x0000006000007945 */ /* 0x000fe20003800200 */
[----:B-1----:R-:W-:-:S04]  /*4380*/  ULEA UR4, UR4, UR5, 0x18 ;  /* 0x0000000504047291 */ /* 0x002fc8000f8ec0ff */
[----:B------:R-:W-:-:S09]  /*4390*/  UIADD3 UR4, UPT, UPT, UR4, 0x28010, URZ ;  /* 0x0002801004047890 */ /* 0x000fd2000fffe0ff */
[----:B------:R1:W-:Y:S01]  /*43a0*/  UTCBAR [UR4], URZ ;  /* 0x000000ff040073e9 */ /* 0x0003e200080000ff */
[----:B------:R-:W-:Y:S05]  /*43b0*/  @!P4 BRA `(.L_x_78) ;  /* 0x000000000004c947 */ /* 0x000fea0003800000 */
[----:B-1----:R-:W-:Y:S05]  /*43c0*/  BPT.TRAP 0x1 ;  /* 0x000000040000795c */ /* 0x002fea0000300000 */
.L_x_78:
[----:B-1----:R-:W-:Y:S05]  /*43d0*/  BSYNC.RECONVERGENT B0 ;  /* 0x0000000000007941 */ /* 0x002fea0003800200 */
.L_x_77:
[----:B------:R-:W1:Y:S01]  /*43e0*/  S2UR UR4, SR_CgaCtaId ;  /* 0x00000000000479c3 */ /* 0x000e620000008800 */
[----:B------:R-:W-:Y:S02]  /*43f0*/  UMOV UR5, 0x400 ;  /* 0x0000040000057882 */ /* 0x000fe40000000000 */
[----:B-1----:R-:W-:-:S04]  /*4400*/  ULEA UR4, UR4, UR5, 0x18 ;  /* 0x0000000504047291 */ /* 0x002fc8000f8ec0ff */
[----:B------:R-:W-:-:S09]  /*4410*/  UIADD3 UR4, UPT, UPT, UR4, 0x28018, URZ ;  /* 0x0002801804047890 */ /* 0x000fd2000fffe0ff */
[----:B------:R1:W-:Y:S01]  /*4420*/  UTCBAR [UR4], URZ ;  /* 0x000000ff040073e9 */ /* 0x0003e200080000ff */
[----:B------:R-:W-:Y:S05]  /*4430*/  BRA.U UP5, `(.L_x_79) ;  /* 0x0000000105047547 */ /* 0x000fea000b800000 */
[----:B-1----:R-:W-:Y:S05]  /*4440*/  BPT.TRAP 0x1 ;  /* 0x000000040000795c */ /* 0x002fea0000300000 */
.L_x_79:
[----:B------:R-:W2:Y:S01]  /*4450*/  S2UR UR21, SR_CgaCtaId ;  /* 0x00000000001579c3 */ /* 0x000ea20000008800 */
[----:B-1----:R-:W-:Y:S01]  /*4460*/  UMOV UR4, 0x400 ;  /* 0x0000040000047882 */ /* 0x002fe20000000000 */
[----:B------:R-:W-:Y:S01]  /*4470*/  SHF.L.U32 R0, R0, 0x1f, RZ ;  /* 0x0000001f00007819 */ /* 0x000fe200000006ff */
[----:B--2---:R-:W-:-:S09]  /*4480*/  ULEA UR21, UR21, UR4, 0x18 ;  /* 0x0000000415157291 */ /* 0x004fd2000f8ec0ff */
[----:B------:R-:W1:Y:S02]  /*4490*/  SYNCS.PHASECHK.TRANS64.TRYWAIT P0, [UR21+0x280a8], R0 ;  /* 0x0280a800ff0075a7 */ /* 0x000e640008001115 */
[----:B-1----:R-:W-:Y:S05]  /*44a0*/  @!P0 BRA `(.L_x_80) ;  /* 0x0000017400cc8947 */ /* 0x002fea0003800000 */
.L_x_404:
[----:B------:R-:W-:Y:S05]  /*44b0*/  BRA.U UP3, `(.L_x_81) ;  /* 0x0000000103047547 */ /* 0x000fea000b800000 */
[----:B------:R-:W-:Y:S05]  /*44c0*/  BPT.TRAP 0x1 ;  /* 0x000000040000795c */ /* 0x000fea0000300000 */
.L_x_81:
[----:B------:R-:W-:Y:S01]  /*44d0*/  SHF.L.U32 R2, R2, 0x1f, RZ ;  /* 0x0000001f02027819 */ /* 0x000fe200000006ff */
[----:B-1----:R-:W-:Y:S02]  /*44e0*/  HFMA2 R3, -RZ, RZ, 0, 2.288818359375e-05 ;  /* 0x00000180ff037431 */ /* 0x002fe400000001ff */
[----:B------:R-:W-:Y:S01]  /*44f0*/  IMAD.MOV.U32 R4, RZ, RZ, 0xa0 ;  /* 0x000000a0ff047424 */ /* 0x000fe200078e00ff */
[----:B------:R-:W1:Y:S02]  /*4500*/  SYNCS.PHASECHK.TRANS64.TRYWAIT P0, [UR21+0x28068], R2 ;  /* 0x02806802ff0075a7 */ /* 0x000e640008001115 */
[----:B-1----:R-:W-:Y:S05]  /*4510*/  @!P0 BRA `(.L_x_82) ;  /* 0x0000017400c88947 */ /* 0x002fea0003800000 */
.L_x_406:
        /* <DEDUP_REMOVED lines=13> */
[----:B------:R-:W-:Y:S01]  /*45f0*/  UIADD3 UR4, UPT, UPT, UR20, UR58, URZ ;  /* 0x0000003a14047290 */ /* 0x000fe2000fffe0ff */
[C---:B------:R-:W-:Y:S01]  /*4600*/  R2UR UR32, R3.reuse ;  /* 0x00000000032072ca */ /* 0x040fe200000e0000 */
[----:B------:R-:W-:Y:S01]  /*4610*/  UISETP.NE.U32.AND UP0, UPT, UR42, URZ, UPT ;  /* 0x000000ff2a00728c */ /* 0x000fe2000bf05070 */
        /* <DEDUP_REMOVED lines=19> */
[----:B------:R-:W-:Y:S01]  /*4750*/  UMOV UR5, 0x40004040 ;  /* 0x4000404000057882 */ /* 0x000fe20000000000 */
[----:B------:R-:W-:Y:S01]  /*4760*/  UIADD3 UR6, UPT, UPT, UR4, 0x380, URZ ;  /* 0x0000038004067890 */ /* 0x000fe2000fffe0ff */
[----:B------:R1:W-:Y:S01]  /*4770*/  UTCHMMA tmem[UR35], gdesc[UR4], tmem[UR36], tmem[UR52], idesc[UR53], UP0 ;  /* 0x00ff3404230079ea */ /* 0x0003e20008000024 */
        /* <DEDUP_REMOVED lines=30> */
.L_x_83:
[----:B-1----:R-:W-:-:S09]  /*4960*/  UIADD3 UR4, UPT, UPT, UR21, 0x28098, URZ ;  /* 0x0002809815047890 */ /* 0x002fd2000fffe0ff */
[----:B------:R1:W-:Y:S01]  /*4970*/  UTCBAR [UR4], URZ ;  /* 0x000000ff040073e9 */ /* 0x0003e200080000ff */
[----:B------:R-:W-:Y:S05]  /*4980*/  BRA.U !UP1, `(.L_x_84) ;  /* 0x0000000109047547 */ /* 0x000fea000b800000 */
[----:B-1----:R-:W-:Y:S05]  /*4990*/  BPT.TRAP 0x1 ;  /* 0x000000040000795c */ /* 0x002fea0000300000 */
.L_x_84:
[----:B-1----:R-:W-:-:S04]  /*49a0*/  ULEA UR4, UR56, UR21, 0x3 ;  /* 0x0000001538047291 */ /* 0x002fc8000f8e18ff */
[----:B------:R-:W-:-:S09]  /*49b0*/  UIADD3 UR4, UPT, UPT, UR4, 0x28038, URZ ;  /* 0x0002803804047890 */ /* 0x000fd2000fffe0ff */
[----:B------:R1:W-:Y:S01]  /*49c0*/  UTCBAR [UR4], URZ ;  /* 0x000000ff040073e9 */ /* 0x0003e200080000ff */
[----:B------:R-:W-:Y:S05]  /*49d0*/  BRA.U UP4, `(.L_x_85) ;  /* 0x0000000104047547 */ /* 0x000fea000b800000 */
[----:B-1----:R-:W-:Y:S05]  /*49e0*/  BPT.TRAP 0x1 ;  /* 0x000000040000795c */ /* 0x002fea0000300000 */
.L_x_85:
[----:B-1----:R-:W-:-:S09]  /*49f0*/  UIADD3 UR4, UPT, UPT, UR21, 0x28050, URZ ;  /* 0x0002805015047890 */ /* 0x002fd2000fffe0ff */
[----:B------:R1:W-:Y:S01]  /*4a00*/  UTCBAR [UR4], URZ ;  /* 0x000000ff040073e9 */ /* 0x0003e200080000ff */
[----:B------:R-:W-:Y:S05]  /*4a10*/  BRA.U UP3, `(.L_x_86) ;  /* 0x0000000103047547 */ /* 0x000fea000b800000 */
[----:B-1----:R-:W-:Y:S05]  /*4a20*/  BPT.TRAP 0x1 ;  /* 0x000000040000795c */ /* 0x002fea0000300000 */
.L_x_86:
[----:B------:R-:W-:-:S13]  /*4a30*/  ELECT P0, URZ, PT ;  /* 0x0000000000ff782f */ /* 0x000fda0003800000 */
[----:B-1----:R-:W-:Y:S05]  /*4a40*/  @!P0 EXIT ;  /* 0x000000000000894d */ /* 0x002fea0003800000 */
[----:B------:R-:W-:-:S09]  /*4a50*/  UIADD3 UR4, UPT, UPT, UR21, 0x28060, URZ ;  /* 0x0002806015047890 */ /* 0x000fd2000fffe0ff */
[----:B------:R1:W-:Y:S01]  /*4a60*/  UTCBAR [UR4], URZ ;  /* 0x000000ff040073e9 */ /* 0x0003e200080000ff */
[----:B------:R-:W-:Y:S01]  /*4a70*/  NOP ;  /* 0x0000000000007918 */ /* 0x000fe20000000000 */
[----:B-1----:R-:W-:Y:S05]  /*4a80*/  EXIT ;  /* 0x000000000000794d */ /* 0x002fea0003800000 */
.L_x_28:
[----:B------:R-:W-:-:S08]  /*4a90*/  NOP ;  /* 0x0000000000007918 */ /* 0x000fd00000000000 */
[----:B------:R-:W1:-:S00]  /*4aa0*/  USETMAXREG.DEALLOC.CTAPOOL 0x60 ;  /* 0x00000060000079c8 */ /* 0x000e4000080e0500 */
[----:B-1----:R-:W1:Y:S01]  /*4ab0*/  S2R R2, SR_CTAID.X ;  /* 0x0000000000027919 */ /* 0x002e620000002500 */
[----:B------:R-:W2:Y:S01]  /*4ac0*/  LDCU UR4, c[0x0][0x380] ;  /* 0x00007000ff0477ac */ /* 0x000ea20008000800 */
[----:B-1----:R-:W-:-:S04]  /*4ad0*/  SHF.L.U32 R0, R2, 0x8, RZ ;  /* 0x0000000802007819 */ /* 0x002fc800000006ff */
[----:B--2---:R-:W-:-:S13]  /*4ae0*/  ISETP.GE.U32.AND P0, PT, R0, UR4, PT ;  /* 0x0000000400007c0c */ /* 0x004fda000bf06070 */
[----:B------:R-:W-:Y:S05]  /*4af0*/  @P0 EXIT ;  /* 0x000000000000094d */ /* 0x000fea0003800000 */
[----:B------:R-:W1:Y:S01]  /*4b00*/  LDCU UR6, c[0x0][0x384] ;  /* 0x00007080ff0677ac */ /* 0x000e620008000800 */
[----:B------:R-:W2:Y:S01]  /*4b10*/  LDCU.64 UR46, c[0x0][0x358] ;  /* 0x00006b00ff2e77ac */ /* 0x000ea20008000a00 */
[----:B-1----:R-:W-:-:S09]  /*4b20*/  UISETP.NE.AND UP0, UPT, UR6, URZ, UPT ;  /* 0x000000ff0600728c */ /* 0x002fd2000bf05270 */
[----:B--2---:R-:W-:Y:S05]  /*4b30*/  BRA.U UP0, `(.L_x_87) ;  /* 0x0000005500747547 */ /* 0x004fea000b800000 */
[----:B------:R-:W-:-:S09]  /*4b40*/  UISETP.NE.AND UP0, UPT, UR41, URZ, UPT ;  /* 0x000000ff2900728c */ /* 0x000fd2000bf05270 */
[----:B------:R-:W-:Y:S05]  /*4b50*/  BRA.U UP0, `(.L_x_88) ;  /* 0x0000000100047547 */ /* 0x000fea000b800000 */
[----:B------:R-:W-:Y:S05]  /*4b60*/  BPT.TRAP 0x1 ;  /* 0x000000040000795c */ /* 0x000fea0000300000 */
.L_x_88:
[----:B------:R-:W1:Y:S01]  /*4b70*/  S2R R0, SR_CgaCtaId ;  /* 0x0000000000007919 */ /* 0x000e620000008800 */
[----:B------:R-:W-:Y:S01]  /*4b80*/  MOV R3, 0x400 ;  /* 0x0000040000037802 */ /* 0x000fe20000000f00 */
[----:B------:R-:W-:Y:S01]  /*4b90*/  IMAD.MOV.U32 R4, RZ, RZ, 0x1 ;  /* 0x00000001ff047424 */ /* 0x000fe200078e00ff */
[----:B------:R-:W2:Y:S02]  /*4ba0*/  S2R R5, SR_TID.X ;  /* 0x0000000000057919 */ /* 0x000ea40000002100 */
[----:B-1----:R-:W-:Y:S02]  /*4bb0*/  LEA R6, R0, R3, 0x18 ;  /* 0x0000000300067211 */ /* 0x002fe400078ec0ff */
[----:B------:R-:W-:Y:S02]  /*4bc0*/  SHF.L.U32 R0, R4, 0x1f, RZ ;  /* 0x0000001f04007819 */ /* 0x000fe400000006ff */
[----:B--2---:R-:W-:Y:S02]  /*4bd0*/  LOP3.LUT P1, R3, R5, 0x7f, RZ, 0xc0, !PT ;  /* 0x0000007f05037812 */ /* 0x004fe4000782c0ff */
[----:B------:R-:W1:Y:S03]  /*4be0*/  SYNCS.PHASECHK.TRANS64.TRYWAIT P0, [R6+URZ+0x280c0], R0 ;  /* 0x0280c000060075a7 */ /* 0x000e6600080011ff */
[----:B------:R2:W-:Y:S02]  /*4bf0*/  STL [R1+0x30], R3 ;  /* 0x0000300301007387 */ /* 0x0005e40000100800 */
[----:B-12---:R-:W-:Y:S06]  /*4c00*/  @!P0 BRA `(.L_x_89) ;  /* 0x0000017000248947 */ /* 0x006fec0003800000 */
.L_x_407:
[----:B------:R-:W-:Y:S04]  /*4c10*/  BSSY.RECONVERGENT B6, `(.L_x_90) ;  /* 0x0000240000067945 */ /* 0x000fe80003800200 */
[----:B------:R-:W-:Y:S05]  /*4c20*/  @P1 BRA `(.L_x_91) ;  /* 0x0000002000f81947 */ /* 0x000fea0003800000 */
[----:B------:R-:W2:Y:S01]  /*4c30*/  S2UR UR4, SR_CTAID.Z ;  /* 0x00000000000479c3 */ /* 0x000ea20000002700 */
[----:B-1----:R-:W1:Y:S01]  /*4c40*/  S2R R0, SR_CTAID.Y ;  /* 0x0000000000007919 */ /* 0x002e620000002600 */
[----:B------:R-:W2:Y:S01]  /*4c50*/  LDCU UR5, c[0x0][0x370] ;  /* 0x00006e00ff0577ac */ /* 0x000ea20008000800 */
[----:B------:R-:W3:Y:S01]  /*4c60*/  LDCU UR6, c[0x0][0x374] ;  /* 0x00006e80ff0677ac */ /* 0x000ee20008000800 */
[----:B--2---:R-:W-:-:S04]  /*4c70*/  UIMAD UR4, UR5, UR4, URZ ;  /* 0x00000004050472a4 */ /* 0x004fc8000f8e02ff */
[----:B------:R-:W-:-:S04]  /*4c80*/  UIADD3 UR4, UPT, UPT, URZ, -UR4, URZ ;  /* 0x80000004ff047290 */ /* 0x000fc8000fffe0ff */
[----:B---3--:R-:W-:Y:S01]  /*4c90*/  UIMAD UR4, UR4, UR6, URZ ;  /* 0x00000006040472a4 */ /* 0x008fe2000f8e02ff */
[----:B-1----:R-:W-:-:S05]  /*4ca0*/  IMAD R0, R0, UR5, R2 ;  /* 0x0000000500007c24 */ /* 0x002fca000f8e0202 */
[----:B------:R-:W-:-:S13]  /*4cb0*/  ISETP.NE.AND P0, PT, R0, UR4, PT ;  /* 0x0000000400007c0c */ /* 0x000fda000bf05270 */
[----:B------:R-:W-:Y:S05]  /*4cc0*/  @P0 BRA `(.L_x_91) ;  /* 0x0000002000d00947 */ /* 0x000fea0003800000 */
[----:B------:R-:W1:Y:S01]  /*4cd0*/  LDC.64 R2, c[0x4][0xa0] ;  /* 0x01002800ff027b82 */ /* 0x000e620000000a00 */
[----:B------:R-:W-:Y:S01]  /*4ce0*/  MOV R22, 0x0 ;  /* 0x0000000000167802 */ /* 0x000fe20000000f00 */
[----:B------:R-:W2:Y:S01]  /*4cf0*/  LDCU.64 UR4, c[0x4][0xd0] ;  /* 0x01001a00ff0477ac */ /* 0x000ea20008000a00 */
[----:B------:R-:W-:Y:S01]  /*4d00*/  IADD3 R19, P0, PT, R17, 0x8, RZ ;  /* 0x0000000811137810 */ /* 0x000fe20007f1e0ff */
[----:B------:R-:W-:Y:S01]  /*4d10*/  IMAD.MOV.U32 R6, RZ, RZ, R17 ;  /* 0x000000ffff067224 */ /* 0x000fe200078e0011 */
[----:B------:R-:W-:-:S03]  /*4d20*/  MOV R7, R16 ;  /* 0x0000001000077202 */ /* 0x000fc60000000f00 */
[----:B------:R-:W-:Y:S02]  /*4d30*/  IMAD.X R18, RZ, RZ, R16, P0 ;  /* 0x000000ffff127224 */ /* 0x000fe400000e0610 */
[----:B--2---:R-:W-:Y:S01]  /*4d40*/  IMAD.U32 R4, RZ, RZ, UR4 ;  /* 0x00000004ff047e24 */ /* 0x004fe2000f8e00ff */
[----:B------:R-:W-:Y:S01]  /*4d50*/  MOV R5, UR5 ;  /* 0x0000000500057c02 */ /* 0x000fe20008000f00 */
[----:B-1----:R1:W-:Y:S02]  /*4d60*/  STL.64 [R1], R2 ;  /* 0x0000000201007387 */ /* 0x0023e40000100a00 */
[----:B-1----:R1:W2:Y:S04]  /*4d70*/  LDC.64 R2, c[0x4][R22] ;  /* 0x0100000016027b82 */ /* 0x0022a80000000a00 */
[----:B------:R-:W-:-:S07]  /*4d80*/  LEPC R20, `(.L_x_92) ;  /* 0x000000001014794e */ /* 0x000fce0000000000 */
[----:B-12---:R-:W-:Y:S05]  /*4d90*/  CALL.ABS.NOINC R2 ;  /* 0x0000000002007343 */ /* 0x006fea0003c00000 */
.L_x_92:
[----:B------:R-:W-:Y:S01]  /*4da0*/  IMAD.MOV.U32 R8, RZ, RZ, 0x3 ;  /* 0x00000003ff087424 */ /* 0x000fe200078e00ff */
[----:B------:R1:W2:Y:S01]  /*4db0*/  LDC.64 R2, c[0x4][R22] ;  /* 0x0100000016027b82 */ /* 0x0002a20000000a00 */
[----:B------:R-:W-:Y:S01]  /*4dc0*/  IMAD.MOV.U32 R9, RZ, RZ, 0x4 ;  /* 0x00000004ff097424 */ /* 0x000fe200078e00ff */
[----:B------:R-:W3:Y:S01]  /*4dd0*/  LDCU.64 UR4, c[0x4][0xe8] ;  /* 0x01001d00ff0477ac */ /* 0x000ee20008000a00 */
[----:B------:R-:W-:Y:S01]  /*4de0*/  MOV R6, R19 ;  /* 0x0000001300067202 */ /* 0x000fe20000000f00 */
[----:B------:R1:W-:Y:S01]  /*4df0*/  STL [R1+0x10], R8 ;  /* 0x0000100801007387 */ /* 0x0003e20000100800 */
[----:B------:R-:W-:-:S03]  /*4e00*/  MOV R7, R18 ;  /* 0x0000001200077202 */ /* 0x000fc60000000f00 */
[----:B------:R1:W-:Y:S01]  /*4e10*/  STL.64 [R1+0x8], R8 ;  /* 0x0000080801007387 */ /* 0x0003e20000100a00 */
[----:B---3--:R-:W-:Y:S01]  /*4e20*/  MOV R4, UR4 ;  /* 0x0000000400047c02 */ /* 0x008fe20008000f00 */
[----:B------:R-:W-:Y:S02]  /*4e30*/  IMAD.U32 R5, RZ, RZ, UR5 ;  /* 0x00000005ff057e24 */ /* 0x000fe4000f8e00ff */
[----:B------:R-:W-:-:S07]  /*4e40*/  LEPC R20, `(.L_x_93) ;  /* 0x000000001014794e */ /* 0x000fce0000000000 */
[----:B-12---:R-:W-:Y:S05]  /*4e50*/  CALL.ABS.NOINC R2 ;  /* 0x0000000002007343 */ /* 0x006fea0003c00000 */
.L_x_93:
[----:B------:R1:W2:Y:S01]  /*4e60*/  LDC.64 R2, c[0x4][R22] ;  /* 0x0100000016027b82 */ /* 0x0002a20000000a00 */
[----:B------:R-:W3:Y:S01]  /*4e70*/  LDCU.64 UR4, c[0x4][0xe0] ;  /* 0x01001c00ff0477ac */ /* 0x000ee20008000a00 */
[----:B------:R-:W-:Y:S01]  /*4e80*/  CS2R R6, SRZ ;  /* 0x0000000000067805 */ /* 0x000fe2000001ff00 */
[----:B---3--:R-:W-:Y:S01]  /*4e90*/  IMAD.U32 R4, RZ, RZ, UR4 ;  /* 0x00000004ff047e24 */ /* 0x008fe2000f8e00ff */
[----:B------:R-:W-:-:S04]  /*4ea0*/  MOV R5, UR5 ;  /* 0x0000000500057c02 */ /* 0x000fc80008000f00 */
[----:B------:R-:W-:-:S07]  /*4eb0*/  LEPC R20, `(.L_x_94) ;  /* 0x000000001014794e */ /* 0x000fce0000000000 */
[----:B-12---:R-:W-:Y:S05]  /*4ec0*/  CALL.ABS.NOINC R2 ;  /* 0x0000000002007343 */ /* 0x006fea0003c00000 */
.L_x_94:
[----:B------:R1:W2:Y:S01]  /*4ed0*/  LDC.64 R2, c[0x4][R22] ;  /* 0x0100000016027b82 */ /* 0x0002a20000000a00 */
[----:B------:R-:W3:Y:S01]  /*4ee0*/  LDCU.64 UR4, c[0x4][0xf0] ;  /* 0x01001e00ff0477ac */ /* 0x000ee20008000a00 */
[----:B------:R-:W-:Y:S01]  /*4ef0*/  CS2R R6, SRZ ;  /* 0x0000000000067805 */ /* 0x000fe2000001ff00 */
[----:B---3--:R-:W-:Y:S01]  /*4f00*/  IMAD.U32 R4, RZ, RZ, UR4 ;  /* 0x00000004ff047e24 */ /* 0x008fe2000f8e00ff */
[----:B------:R-:W-:-:S04]  /*4f10*/  MOV R5, UR5 ;  /* 0x0000000500057c02 */ /* 0x000fc80008000f00 */
[----:B------:R-:W-:-:S07]  /*4f20*/  LEPC R20, `(.L_x_95) ;  /* 0x000000001014794e */ /* 0x000fce0000000000 */
[----:B-12---:R-:W-:Y:S05]  /*4f30*/  CALL.ABS.NOINC R2 ;  /* 0x0000000002007343 */ /* 0x006fea0003c00000 */
.L_x_95:
[----:B------:R1:W2:Y:S01]  /*4f40*/  LDC.64 R2, c[0x4][R22] ;  /* 0x0100000016027b82 */ /* 0x0002a20000000a00 */
[----:B------:R-:W3:Y:S01]  /*4f50*/  LDCU.64 UR4, c[0x4][0xf8] ;  /* 0x01001f00ff0477ac */ /* 0x000ee20008000a00 */
[----:B------:R-:W-:Y:S01]  /*4f60*/  CS2R R6, SRZ ;  /* 0x0000000000067805 */ /* 0x000fe2000001ff00 */
[----:B---3--:R-:W-:Y:S01]  /*4f70*/  IMAD.U32 R4, RZ, RZ, UR4 ;  /* 0x00000004ff047e24 */ /* 0x008fe2000f8e00ff */
[----:B------:R-:W-:-:S04]  /*4f80*/  MOV R5, UR5 ;  /* 0x0000000500057c02 */ /* 0x000fc80008000f00 */
[----:B------:R-:W-:-:S07]  /*4f90*/  LEPC R20, `(.L_x_96) ;  /* 0x000000001014794e */ /* 0x000fce0000000000 */
[----:B-12---:R-:W-:Y:S05]  /*4fa0*/  CALL.ABS.NOINC R2 ;  /* 0x0000000002007343 */ /* 0x006fea0003c00000 */
.L_x_96:
[----:B------:R-:W-:Y:S01]  /*4fb0*/  HFMA2 R0, -RZ, RZ, 0, 9.5367431640625e-07 ;  /* 0x00000010ff007431 */ /* 0x000fe200000001ff */
[----:B------:R1:W2:Y:S01]  /*4fc0*/  LDC.64 R2, c[0x4][R22] ;  /* 0x0100000016027b82 */ /* 0x0002a20000000a00 */
[----:B------:R-:W3:Y:S01]  /*4fd0*/  LDCU.64 UR4, c[0x4][0xc8] ;  /* 0x01001900ff0477ac */ /* 0x000ee20008000a00 */
[----:B------:R-:W-:Y:S01]  /*4fe0*/  MOV R6, R17 ;  /* 0x0000001100067202 */ /* 0x000fe20000000f00 */
[----:B------:R-:W-:Y:S01]  /*4ff0*/  IMAD.MOV.U32 R7, RZ, RZ, R16 ;  /* 0x000000ffff077224 */ /* 0x000fe200078e0010 */
[----:B------:R1:W-:Y:S01]  /*5000*/  STL [R1], R0 ;  /* 0x0000000001007387 */ /* 0x0003e20000100800 */
[----:B---3--:R-:W-:Y:S01]  /*5010*/  MOV R4, UR4 ;  /* 0x0000000400047c02 */ /* 0x008fe20008000f00 */
[----:B------:R-:W-:-:S04]  /*5020*/  IMAD.U32 R5, RZ, RZ, UR5 ;  /* 0x00000005ff057e24 */ /* 0x000fc8000f8e00ff */
[----:B------:R-:W-:-:S07]  /*5030*/  LEPC R20, `(.L_x_97) ;  /* 0x000000001014794e */ /* 0x000fce0000000000 */
[----:B-12---:R-:W-:Y:S05]  /*5040*/  CALL.ABS.NOINC R2 ;  /* 0x0000000002007343 */ /* 0x006fea0003c00000 */
.L_x_97:
[----:B------:R-:W1:Y:S01]  /*5050*/  S2R R24, SR_CgaCtaId ;  /* 0x0000000000187919 */ /* 0x000e620000008800 */
[----:B------:R-:W-:Y:S01]  /*5060*/  MOV R23, 0x400 ;  /* 0x0000040000177802 */ /* 0x000fe20000000f00 */
[----:B------:R2:W3:Y:S01]  /*5070*/  LDC.64 R8, c[0x4][R22] ;  /* 0x0100000016087b82 */ /* 0x0004e20000000a00 */
[----:B------:R-:W4:Y:S01]  /*5080*/  LDCU.64 UR4, c[0x4][0x100] ;  /* 0x01002000ff0477ac */ /* 0x000f220008000a00 */
[----:B------:R-:W5:Y:S01]  /*5090*/  S2R R0, SR_SWINHI ;  /* 0x0000000000007919 */ /* 0x000f620000002f00 */
[----:B------:R-:W-:Y:S01]  /*50a0*/  MOV R6, R17 ;  /* 0x0000001100067202 */ /* 0x000fe20000000f00 */
[----:B------:R-:W-:Y:S02]  /*50b0*/  IMAD.MOV.U32 R7, RZ, RZ, R16 ;  /* 0x000000ffff077224 */ /* 0x000fe400078e0010 */
[----:B----4-:R-:W-:Y:S02]  /*50c0*/  IMAD.U32 R4, RZ, RZ, UR4 ;  /* 0x00000004ff047e24 */ /* 0x010fe4000f8e00ff */
[----:B------:R-:W-:Y:S01]  /*50d0*/  IMAD.U32 R5, RZ, RZ, UR5 ;  /* 0x00000005ff057e24 */ /* 0x000fe2000f8e00ff */
[----:B-1----:R-:W-:-:S04]  /*50e0*/  LEA R23, R24, R23, 0x18 ;  /* 0x0000001718177211 */ /* 0x002fc800078ec0ff */
[----:B------:R-:W-:Y:S02]  /*50f0*/  MOV R2, R23 ;  /* 0x0000001700027202 */ /* 0x000fe40000000f00 */
[----:B-----5:R-:W-:-:S05]  /*5100*/  MOV R3, R0 ;  /* 0x0000000000037202 */ /* 0x020fca0000000f00 */
[----:B------:R2:W-:Y:S02]  /*5110*/  STL.64 [R1], R2 ;  /* 0x0000000201007387 */ /* 0x0005e40000100a00 */
[----:B------:R-:W-:-:S07]  /*5120*/  LEPC R20, `(.L_x_98) ;  /* 0x000000001014794e */ /* 0x000fce0000000000 */
[----:B--23--:R-:W-:Y:S05]  /*5130*/  CALL.ABS.NOINC R8 ;  /* 0x0000000008007343 */ /* 0x00cfea0003c00000 */
.L_x_98:
[----:B------:R-:W1:Y:S01]  /*5140*/  LDC.64 R4, c[0x4][0xd8] ;  /* 0x01003600ff047b82 */ /* 0x000e620000000a00 */
[----:B------:R-:W2:Y:S01]  /*5150*/  LDCU.64 UR4, c[0x4][0xd0] ;  /* 0x01001a00ff0477ac */ /* 0x000ea20008000a00 */
[----:B------:R-:W-:Y:S02]  /*5160*/  MOV R6, R17 ;  /* 0x0000001100067202 */ /* 0x000fe40000000f00 */
[----:B------:R-:W-:-:S04]  /*5170*/  MOV R7, R16 ;  /* 0x0000001000077202 */ /* 0x000fc80000000f00 */
[----:B------:R3:W4:Y:S01]  /*5180*/  LDC.64 R2, c[0x4][R22] ;  /* 0x0100000016027b82 */ /* 0x0007220000000a00 */
[----:B-1----:R2:W-:Y:S02]  /*5190*/  STL.64 [R1], R4 ;  /* 0x0000000401007387 */ /* 0x0025e40000100a00 */
[----:B--2---:R-:W-:Y:S02]  /*51a0*/  IMAD.U32 R4, RZ, RZ, UR4 ;  /* 0x00000004ff047e24 */ /* 0x004fe4000f8e00ff */
[----:B---34-:R-:W-:-:S03]  /*51b0*/  IMAD.U32 R5, RZ, RZ, UR5 ;  /* 0x00000005ff057e24 */ /* 0x018fc6000f8e00ff */
[----:B------:R-:W-:-:S07]  /*51c0*/  LEPC R20, `(.L_x_99) ;  /* 0x000000001014794e */ /* 0x000fce0000000000 */
[----:B------:R-:W-:Y:S05]  /*51d0*/  CALL.ABS.NOINC R2 ;  /* 0x0000000002007343 */ /* 0x000fea0003c00000 */
.L_x_99:
[----:B------:R-:W-:Y:S01]  /*51e0*/  HFMA2 R0, -RZ, RZ, 0, 2.384185791015625e-06 ;  /* 0x00000028ff007431 */ /* 0x000fe200000001ff */
        /* <DEDUP_REMOVED lines=9> */
.L_x_100:
        /* <DEDUP_REMOVED lines=10> */
.L_x_101:
[----:B------:R1:W2:Y:S01]  /*5320*/  LDC.64 R2, c[0x4][R22] ;  /* 0x0100000016027b82 */ /* 0x0002a20000000a00 */
[----:B------:R-:W3:Y:S01]  /*5330*/  LDCU.64 UR4, c[0x4][0xe0] ;  /* 0x01001c00ff0477ac */ /* 0x000ee20008000a00 */
[----:B------:R-:W-:Y:S01]  /*5340*/  CS2R R6, SRZ ;  /* 0x0000000000067805 */ /* 0x000fe2000001ff00 */
[----:B---3--:R-:W-:Y:S01]  /*5350*/  IMAD.U32 R4, RZ, RZ, UR4 ;  /* 0x00000004ff047e24 */ /* 0x008fe2000f8e00ff */
[----:B------:R-:W-:-:S04]  /*5360*/  MOV R5, UR5 ;  /* 0x0000000500057c02 */ /* 0x000fc80008000f00 */
[----:B------:R-:W-:-:S07]  /*5370*/  LEPC R20, `(.L_x_102) ;  /* 0x000000001014794e */ /* 0x000fce0000000000 */
[----:B-12---:R-:W-:Y:S05]  /*5380*/  CALL.ABS.NOINC R2 ;  /* 0x0000000002007343 */ /* 0x006fea0003c00000 */
.L_x_102:
[----:B------:R-:W-:Y:S01]  /*5390*/  HFMA2 R0, -RZ, RZ, 0, 4.76837158203125e-07 ;  /* 0x00000008ff007431 */ /* 0x000fe200000001ff */
        /* <DEDUP_REMOVED lines=9> */
.L_x_103:
[----:B------:R-:W-:Y:S01]  /*5430*/  HFMA2 R0, -RZ, RZ, 0, 2.6226043701171875e-06 ;  /* 0x0000002cff007431 */ /* 0x000fe200000001ff */
        /* <DEDUP_REMOVED lines=9> */
.L_x_104:
[----:B------:R1:W2:Y:S01]  /*54d0*/  LDC.64 R2, c[0x4][R22] ;  /* 0x0100000016027b82 */ /* 0x0002a20000000a00 */
[----:B------:R-:W3:Y:S01]  /*54e0*/  LDCU.64 UR4, c[0x4][0xe0] ;  /* 0x01001c00ff0477ac */ /* 0x000ee20008000a00 */
[----:B------:R-:W-:Y:S01]  /*54f0*/  CS2R R6, SRZ ;  /* 0x0000000000067805 */ /* 0x000fe2000001ff00 */
[----:B---3--:R-:W-:Y:S01]  /*5500*/  IMAD.U32 R4, RZ, RZ, UR4 ;  /* 0x00000004ff047e24 */ /* 0x008fe2000f8e00ff */
[----:B------:R-:W-:-:S04]  /*5510*/  MOV R5, UR5 ;  /* 0x0000000500057c02 */ /* 0x000fc80008000f00 */
[----:B------:R-:W-:-:S07]  /*5520*/  LEPC R20, `(.L_x_105) ;  /* 0x000000001014794e */ /* 0x000fce0000000000 */
[----:B-12---:R-:W-:Y:S05]  /*5530*/  CALL.ABS.NOINC R2 ;  /* 0x0000000002007343 */ /* 0x006fea0003c00000 */
.L_x_105:
        /* <DEDUP_REMOVED lines=10> */
.L_x_106:
[----:B------:R-:W-:Y:S01]  /*55e0*/  HFMA2 R0, -RZ, RZ, 0, 2.443790435791015625e-06 ;  /* 0x00000029ff007431 */ /* 0x000fe200000001ff */
        /* <DEDUP_REMOVED lines=9> */
.L_x_107:
        /* <DEDUP_REMOVED lines=10> */
.L_x_108:
        /* <DEDUP_REMOVED lines=10> */
.L_x_109:
[----:B------:R1:W2:Y:S01]  /*57c0*/  LDC.64 R2, c[0x4][R22] ;  /* 0x0100000016027b82 */ /* 0x0002a20000000a00 */
[----:B------:R-:W3:Y:S01]  /*57d0*/  LDCU.64 UR4, c[0x4][0xe0] ;  /* 0x01001c00ff0477ac */ /* 0x000ee20008000a00 */
[----:B------:R-:W-:Y:S01]  /*57e0*/  CS2R R6, SRZ ;  /* 0x0000000000067805 */ /* 0x000fe2000001ff00 */
[----:B---3--:R-:W-:Y:S01]  /*57f0*/  IMAD.U32 R4, RZ, RZ, UR4 ;  /* 0x00000004ff047e24 */ /* 0x008fe2000f8e00ff */
[----:B------:R-:W-:-:S04]  /*5800*/  MOV R5, UR5 ;  /* 0x0000000500057c02 */ /* 0x000fc80008000f00 */
[----:B------:R-:W-:-:S07]  /*5810*/  LEPC R20, `(.L_x_110) ;  /* 0x000000001014794e */ /* 0x000fce0000000000 */
[----:B-12---:R-:W-:Y:S05]  /*5820*/  CALL.ABS.NOINC R2 ;  /* 0x0000000002007343 */ /* 0x006fea0003c00000 */
.L_x_110:
[----:B------:R-:W-:Y:S01]  /*5830*/  HFMA2 R0, -RZ, RZ, 0, 3.814697265625e-06 ;  /* 0x00000040ff007431 */ /* 0x000fe200000001ff */
        /* <DEDUP_REMOVED lines=9> */
.L_x_111:
        /* <DEDUP_REMOVED lines=10> */
.L_x_112:
[----:B------:R1:W2:Y:S01]  /*5970*/  LDC.64 R2, c[0x4][R22] ;  /* 0x0100000016027b82 */ /* 0x0002a20000000a00 */
[----:B------:R-:W3:Y:S01]  /*5980*/  LDCU.64 UR4, c[0x4][0xe0] ;  /* 0x01001c00ff0477ac */ /* 0x000ee20008000a00 */
[----:B------:R-:W-:Y:S01]  /*5990*/  CS2R R6, SRZ ;  /* 0x0000000000067805 */ /* 0x000fe2000001ff00 */
[----:B---3--:R-:W-:Y:S01]  /*59a0*/  IMAD.U32 R4, RZ, RZ, UR4 ;  /* 0x00000004ff047e24 */ /* 0x008fe2000f8e00ff */
[----:B------:R-:W-:-:S04]  /*59b0*/  MOV R5, UR5 ;  /* 0x0000000500057c02 */ /* 0x000fc80008000f00 */
[----:B------:R-:W-:-:S07]  /*59c0*/  LEPC R20, `(.L_x_113) ;  /* 0x000000001014794e */ /* 0x000fce0000000000 */
[----:B-12---:R-:W-:Y:S05]  /*59d0*/  CALL.ABS.NOINC R2 ;  /* 0x0000000002007343 */ /* 0x006fea0003c00000 */
.L_x_113:
[----:B------:R-:W-:Y:S01]  /*59e0*/  HFMA2 R0, -RZ, RZ, 0, 1.1920928955078125e-07 ;  /* 0x00000002ff007431 */ /* 0x000fe200000001ff */
        /* <DEDUP_REMOVED lines=9> */
.L_x_114:
        /* <DEDUP_REMOVED lines=10> */
.L_x_115:
        /* <DEDUP_REMOVED lines=10> */
.L_x_116:
        /* <DEDUP_REMOVED lines=10> */
.L_x_117:
[----:B------:R1:W2:Y:S01]  /*5c60*/  LDC.64 R2, c[0x4][R22] ;  /* 0x0100000016027b82 */ /* 0x0002a20000000a00 */
[----:B------:R-:W3:Y:S01]  /*5c70*/  LDCU.64 UR4, c[0x4][0xe0] ;  /* 0x01001c00ff0477ac */ /* 0x000ee20008000a00 */
[----:B------:R-:W-:Y:S01]  /*5c80*/  CS2R R6, SRZ ;  /* 0x0000000000067805 */ /* 0x000fe2000001ff00 */
[----:B---3--:R-:W-:Y:S01]  /*5c90*/  IMAD.U32 R4, RZ, RZ, UR4 ;  /* 0x00000004ff047e24 */ /* 0x008fe2000f8e00ff */
[----:B------:R-:W-:-:S04]  /*5ca0*/  MOV R5, UR5 ;  /* 0x0000000500057c02 */ /* 0x000fc80008000f00 */
[----:B------:R-:W-:-:S07]  /*5cb0*/  LEPC R20, `(.L_x_118) ;  /* 0x000000001014794e */ /* 0x000fce0000000000 */
[----:B-12---:R-:W-:Y:S05]  /*5cc0*/  CALL.ABS.NOINC R2 ;  /* 0x0000000002007343 */ /* 0x006fea0003c00000 */
.L_x_118:
[----:B------:R-:W-:Y:S01]  /*5cd0*/  HFMA2 R0, -RZ, RZ, 0, 5.9604644775390625e-08 ;  /* 0x00000001ff007431 */ /* 0x000fe200000001ff */
        /* <DEDUP_REMOVED lines=9> */
.L_x_119:
        /* <DEDUP_REMOVED lines=10> */
.L_x_120:
[----:B------:R1:W2:Y:S01]  /*5e10*/  LDC.64 R2, c[0x4][R22] ;  /* 0x0100000016027b82 */ /* 0x0002a20000000a00 */
[----:B------:R-:W3:Y:S01]  /*5e20*/  LDCU.64 UR4, c[0x4][0xe0] ;  /* 0x01001c00ff0477ac */ /* 0x000ee20008000a00 */
[----:B------:R-:W-:Y:S01]  /*5e30*/  CS2R R6, SRZ ;  /* 0x0000000000067805 */ /* 0x000fe2000001ff00 */
[----:B---3--:R-:W-:Y:S01]  /*5e40*/  IMAD.U32 R4, RZ, RZ, UR4 ;  /* 0x00000004ff047e24 */ /* 0x008fe2000f8e00ff */
[----:B------:R-:W-:-:S04]  /*5e50*/  MOV R5, UR5 ;  /* 0x0000000500057c02 */ /* 0x000fc80008000f00 */
[----:B------:R-:W-:-:S07]  /*5e60*/  LEPC R20, `(.L_x_121) ;  /* 0x000000001014794e */ /* 0x000fce0000000000 */
[----:B-12---:R-:W-:Y:S05]  /*5e70*/  CALL.ABS.NOINC R2 ;  /* 0x0000000002007343 */ /* 0x006fea0003c00000 */
.L_x_121:
        /* <DEDUP_REMOVED lines=10> */
.L_x_122:
        /* <DEDUP_REMOVED lines=10> */
.L_x_123:
        /* <DEDUP_REMOVED lines=10> */
.L_x_124:
        /* <DEDUP_REMOVED lines=10> */
.L_x_125:
        /* <DEDUP_REMOVED lines=10> */
.L_x_126:
        /* <DEDUP_REMOVED lines=10> */
.L_x_127:
[----:B------:R1:W2:Y:S01]  /*6240*/  LDC.64 R2, c[0x4][R22] ;  /* 0x0100000016027b82 */ /* 0x0002a20000000a00 */
[----:B------:R-:W3:Y:S01]  /*6250*/  LDCU.64 UR4, c[0x4][0xe0] ;  /* 0x01001c00ff0477ac */ /* 0x000ee20008000a00 */
[----:B------:R-:W-:Y:S01]  /*6260*/  CS2R R6, SRZ ;  /* 0x0000000000067805 */ /* 0x000fe2000001ff00 */
[----:B---3--:R-:W-:Y:S01]  /*6270*/  IMAD.U32 R4, RZ, RZ, UR4 ;  /* 0x00000004ff047e24 */ /* 0x008fe2000f8e00ff */
[----:B------:R-:W-:-:S04]  /*6280*/  MOV R5, UR5 ;  /* 0x0000000500057c02 */ /* 0x000fc80008000f00 */
[----:B------:R-:W-:-:S07]  /*6290*/  LEPC R20, `(.L_x_128) ;  /* 0x000000001014794e */ /* 0x000fce0000000000 */
[----:B-12---:R-:W-:Y:S05]  /*62a0*/  CALL.ABS.NOINC R2 ;  /* 0x0000000002007343 */ /* 0x006fea0003c00000 */
.L_x_128:
        /* <DEDUP_REMOVED lines=10> */
.L_x_129:
        /* <DEDUP_REMOVED lines=10> */
.L_x_130:
[----:B------:R1:W2:Y:S01]  /*63f0*/  LDC.64 R2, c[0x4][R22] ;  /* 0x0100000016027b82 */ /* 0x0002a20000000a00 */
[----:B------:R-:W3:Y:S01]  /*6400*/  LDCU.64 UR4, c[0x4][0xe0] ;  /* 0x01001c00ff0477ac */ /* 0x000ee20008000a00 */
[----:B------:R-:W-:Y:S01]  /*6410*/  CS2R R6, SRZ ;  /* 0x0000000000067805 */ /* 0x000fe2000001ff00 */
[----:B---3--:R-:W-:Y:S01]  /*6420*/  IMAD.U32 R4, RZ, RZ, UR4 ;  /* 0x00000004ff047e24 */ /* 0x008fe2000f8e00ff */
[----:B------:R-:W-:-:S04]  /*6430*/  MOV R5, UR5 ;  /* 0x0000000500057c02 */ /* 0x000fc80008000f00 */
[----:B------:R-:W-:-:S07]  /*6440*/  LEPC R20, `(.L_x_131) ;  /* 0x000000001014794e */ /* 0x000fce0000000000 */
[----:B-12---:R-:W-:Y:S05]  /*6450*/  CALL.ABS.NOINC R2 ;  /* 0x0000000002007343 */ /* 0x006fea0003c00000 */
.L_x_131:
[----:B------:R-:W-:Y:S01]  /*6460*/  HFMA2 R0, -RZ, RZ, 0, 6.103515625e-05 ;  /* 0x00000400ff007431 */ /* 0x000fe200000001ff */
        /* <DEDUP_REMOVED lines=9> */
.L_x_132:
        /* <DEDUP_REMOVED lines=10> */
.L_x_133:
        /* <DEDUP_REMOVED lines=10> */
.L_x_134:
        /* <DEDUP_REMOVED lines=10> */
.L_x_135:
[----:B------:R1:W2:Y:S01]  /*66e0*/  LDC.64 R2, c[0x4][R22] ;  /* 0x0100000016027b82 */ /* 0x0002a20000000a00 */
[----:B------:R-:W3:Y:S01]  /*66f0*/  LDCU.64 UR4, c[0x4][0xe0] ;  /* 0x01001c00ff0477ac */ /* 0x000ee20008000a00 */
[----:B------:R-:W-:Y:S01]  /*6700*/  CS2R R6, SRZ ;  /* 0x0000000000067805 */ /* 0x000fe2000001ff00 */
[----:B---3--:R-:W-:Y:S01]  /*6710*/  IMAD.U32 R4, RZ, RZ, UR4 ;  /* 0x00000004ff047e24 */ /* 0x008fe2000f8e00ff */
[----:B------:R-:W-:-:S04]  /*6720*/  MOV R5, UR5 ;  /* 0x0000000500057c02 */ /* 0x000fc80008000f00 */
[----:B------:R-:W-:-:S07]  /*6730*/  LEPC R20, `(.L_x_136) ;  /* 0x000000001014794e */ /* 0x000fce0000000000 */
[----:B-12---:R-:W-:Y:S05]  /*6740*/  CALL.ABS.NOINC R2 ;  /* 0x0000000002007343 */ /* 0x006fea0003c00000 */
.L_x_136:
        /* <DEDUP_REMOVED lines=10> */
.L_x_137:
        /* <DEDUP_REMOVED lines=10> */
.L_x_138:
[----:B------:R1:W2:Y:S01]  /*6890*/  LDC.64 R2, c[0x4][R22] ;  /* 0x0100000016027b82 */ /* 0x0002a20000000a00 */
[----:B------:R-:W3:Y:S01]  /*68a0*/  LDCU.64 UR4, c[0x4][0xe0] ;  /* 0x01001c00ff0477ac */ /* 0x000ee20008000a00 */
[----:B------:R-:W-:Y:S01]  /*68b0*/  CS2R R6, SRZ ;  /* 0x0000000000067805 */ /* 0x000fe2000001ff00 */
[----:B---3--:R-:W-:Y:S01]  /*68c0*/  IMAD.U32 R4, RZ, RZ, UR4 ;  /* 0x00000004ff047e24 */ /* 0x008fe2000f8e00ff */
[----:B------:R-:W-:-:S04]  /*68d0*/  MOV R5, UR5 ;  /* 0x0000000500057c02 */ /* 0x000fc80008000f00 */
[----:B------:R-:W-:-:S07]  /*68e0*/  LEPC R20, `(.L_x_139) ;  /* 0x000000001014794e */ /* 0x000fce0000000000 */
[----:B-12---:R-:W-:Y:S05]  /*68f0*/  CALL.ABS.NOINC R2 ;  /* 0x0000000002007343 */ /* 0x006fea0003c00000 */
.L_x_139:
[----:B------:R-:W-:Y:S01]  /*6900*/  HFMA2 R0, -RZ, RZ, 0, 3.0517578125e-05 ;  /* 0x00000200ff007431 */ /* 0x000fe200000001ff */
        /* <DEDUP_REMOVED lines=9> */
.L_x_140:
        /* <DEDUP_REMOVED lines=10> */
.L_x_141:
        /* <DEDUP_REMOVED lines=10> */
.L_x_142:
        /* <DEDUP_REMOVED lines=10> */
.L_x_143:
[----:B------:R1:W2:Y:S01]  /*6b80*/  LDC.64 R2, c[0x4][R22] ;  /* 0x0100000016027b82 */ /* 0x0002a20000000a00 */
[----:B------:R-:W3:Y:S01]  /*6b90*/  LDCU.64 UR4, c[0x4][0xe0] ;  /* 0x01001c00ff0477ac */ /* 0x000ee20008000a00 */
[----:B------:R-:W-:Y:S01]  /*6ba0*/  CS2R R6, SRZ ;  /* 0x0000000000067805 */ /* 0x000fe2000001ff00 */
[----:B---3--:R-:W-:Y:S01]  /*6bb0*/  IMAD.U32 R4, RZ, RZ, UR4 ;  /* 0x00000004ff047e24 */ /* 0x008fe2000f8e00ff */
[----:B------:R-:W-:-:S04]  /*6bc0*/  MOV R5, UR5 ;  /* 0x0000000500057c02 */ /* 0x000fc80008000f00 */
[----:B------:R-:W-:-:S07]  /*6bd0*/  LEPC R20, `(.L_x_144) ;  /* 0x000000001014794e */ /* 0x000fce0000000000 */
[----:B-12---:R-:W-:Y:S05]  /*6be0*/  CALL.ABS.NOINC R2 ;  /* 0x0000000002007343 */ /* 0x006fea0003c00000 */
.L_x_144:
[----:B------:R1:W-:Y:S01]  /*6bf0*/  STL [R1], RZ ;  /* 0x000000ff01007387 */ /* 0x0003e20000100800 */
[----:B------:R1:W2:Y:S01]  /*6c00*/  LDC.64 R2, c[0x4][R22] ;  /* 0x0100000016027b82 */ /* 0x0002a20000000a00 */
[----:B------:R-:W3:Y:S01]  /*6c10*/  LDCU.64 UR4, c[0x4][0xc8] ;  /* 0x01001900ff0477ac */ /* 0x000ee20008000a00 */
[----:B------:R-:W-:Y:S02]  /*6c20*/  MOV R6, R17 ;  /* 0x0000001100067202 */ /* 0x000fe40000000f00 */
[----:B------:R-:W-:Y:S01]  /*6c30*/  MOV R7, R16 ;  /* 0x0000001000077202 */ /* 0x000fe20000000f00 */
[----:B---3--:R-:W-:Y:S02]  /*6c40*/  IMAD.U32 R4, RZ, RZ, UR4 ;  /* 0x00000004ff047e24 */ /* 0x008fe4000f8e00ff */
[----:B------:R-:W-:Y:S02]  /*6c50*/  IMAD.U32 R5, RZ, RZ, UR5 ;  /* 0x00000005ff057e24 */ /* 0x000fe4000f8e00ff */
[----:B------:R-:W-:-:S07]  /*6c60*/  LEPC R20, `(.L_x_145) ;  /* 0x000000001014794e */ /* 0x000fce0000000000 */
[----:B-12---:R-:W-:Y:S05]  /*6c70*/  CALL.ABS.NOINC R2 ;  /* 0x0000000002007343 */ /* 0x006fea0003c00000 */
.L_x_145:
        /* <DEDUP_REMOVED lines=10> */
.L_x_146:
[----:B------:R1:W2:Y:S01]  /*6d20*/  LDC.64 R2, c[0x4][R22] ;  /* 0x0100000016027b82 */ /* 0x0002a20000000a00 */
[----:B------:R-:W3:Y:S01]  /*6d30*/  LDCU.64 UR4, c[0x4][0xe0] ;  /* 0x01001c00ff0477ac */ /* 0x000ee20008000a00 */
[----:B------:R-:W-:Y:S01]  /*6d40*/  CS2R R6, SRZ ;  /* 0x0000000000067805 */ /* 0x000fe2000001ff00 */
[----:B---3--:R-:W-:Y:S01]  /*6d50*/  IMAD.U32 R4, RZ, RZ, UR4 ;  /* 0x00000004ff047e24 */ /* 0x008fe2000f8e00ff */
[----:B------:R-:W-:-:S04]  /*6d60*/  MOV R5, UR5 ;  /* 0x0000000500057c02 */ /* 0x000fc80008000f00 */
[----:B------:R-:W-:-:S07]  /*6d70*/  LEPC R20, `(.L_x_147) ;  /* 0x000000001014794e */ /* 0x000fce0000000000 */
[----:B-12---:R-:W-:Y:S05]  /*6d80*/  CALL.ABS.NOINC R2 ;  /* 0x0000000002007343 */ /* 0x006fea0003c00000 */
.L_x_147:
[----:B------:R-:W-:Y:S01]  /*6d90*/  HFMA2 R0, -RZ, RZ, 0, 2 ;  /* 0x00004000ff007431 */ /* 0x000fe200000001ff */
        /* <DEDUP_REMOVED lines=9> */
.L_x_148:
        /* <DEDUP_REMOVED lines=10> */
.L_x_149:
        /* <DEDUP_REMOVED lines=10> */
.L_x_150:
[----:B------:R-:W1:Y:S01]  /*6f70*/  LDC.64 R2, c[0x4][0xa8] ;  /* 0x01002a00ff027b82 */ /* 0x000e620000000a00 */
[----:B------:R-:W2:Y:S01]  /*6f80*/  LDCU.64 UR4, c[0x4][0xd0] ;  /* 0x01001a00ff0477ac */ /* 0x000ea20008000a00 */
[----:B------:R-:W-:Y:S02]  /*6f90*/  MOV R6, R17 ;  /* 0x0000001100067202 */ /* 0x000fe40000000f00 */
[----:B------:R-:W-:-:S04]  /*6fa0*/  MOV R7, R16 ;  /* 0x0000001000077202 */ /* 0x000fc80000000f00 */
[----:B------:R-:W3:Y:S01]  /*6fb0*/  LDC.64 R22, c[0x4][R22] ;  /* 0x0100000016167b82 */ /* 0x000ee20000000a00 */
[----:B--2---:R-:W-:Y:S02]  /*6fc0*/  IMAD.U32 R4, RZ, RZ, UR4 ;  /* 0x00000004ff047e24 */ /* 0x004fe4000f8e00ff */
[----:B------:R-:W-:Y:S01]  /*6fd0*/  IMAD.U32 R5, RZ, RZ, UR5 ;  /* 0x00000005ff057e24 */ /* 0x000fe2000f8e00ff */
[----:B-1----:R1:W-:Y:S04]  /*6fe0*/  STL.64 [R1], R2 ;  /* 0x0000000201007387 */ /* 0x0023e80000100a00 */
[----:B------:R-:W-:-:S07]  /*6ff0*/  LEPC R20, `(.L_x_91) ;  /* 0x000000001014794e */ /* 0x000fce0000000000 */
[----:B-1-3--:R-:W-:Y:S05]  /*7000*/  CALL.ABS.NOINC R22 ;  /* 0x0000000016007343 */ /* 0x00afea0003c00000 */
.L_x_91:
[----:B------:R-:W-:Y:S05]  /*7010*/  BSYNC.RECONVERGENT B6 ;  /* 0x0000000000067941 */ /* 0x000fea0003800200 */
.L_x_90:
[----:B------:R-:W1:Y:S01]  /*7020*/  S2R R19, SR_TID.X ;  /* 0x0000000000137919 */ /* 0x000e620000002100 */
[----:B------:R-:W-:Y:S01]  /*7030*/  MOV R2, 0x400 ;  /* 0x0000040000027802 */ /* 0x000fe20000000f00 */
[----:B------:R-:W2:Y:S01]  /*7040*/  LDCU.64 UR4, c[0x0][0x880] ;  /* 0x00011000ff0477ac */ /* 0x000ea20008000a00 */
[----:B------:R-:W3:Y:S01]  /*7050*/  S2R R17, SR_CgaCtaId ;  /* 0x0000000000117919 */ /* 0x000ee20000008800 */
[----:B------:R-:W4:Y:S01]  /*7060*/  S2R R4, SR_SWINHI ;  /* 0x0000000000047919 */ /* 0x000f220000002f00 */
[----:B------:R-:W-:Y:S04]  /*7070*/  STL [R1+0x80], R62 ;  /* 0x0000803e01007387 */ /* 0x000fe80000100800 */
[----:B------:R-:W-:Y:S04]  /*7080*/  STL [R1+0x78], R50 ;  /* 0x0000783201007387 */ /* 0x000fe80000100800 */
[----:B------:R-:W-:Y:S01]  /*7090*/  STL [R1+0x7c], R60 ;  /* 0x00007c3c01007387 */ /* 0x000fe20000100800 */
[----:B-1----:R-:W-:Y:S01]  /*70a0*/  IMAD.SHL.U32 R0, R19, 0x2, RZ ;  /* 0x0000000213007824 */ /* 0x002fe200078e00ff */
[----:B---3--:R-:W-:-:S04]  /*70b0*/  LEA R2, R17, R2, 0x18 ;  /* 0x0000000211027211 */ /* 0x008fc800078ec0ff */
[----:B------:R-:W-:Y:S02]  /*70c0*/  LOP3.LUT R0, R0, 0xfe, RZ, 0xc0, !PT ;  /* 0x000000fe00007812 */ /* 0x000fe400078ec0ff */
[----:B------:R-:W-:Y:S02]  /*70d0*/  MOV R2, R2 ;  /* 0x0000000200027202 */ /* 0x000fe40000000f00 */
[----:B----4-:R-:W-:-:S03]  /*70e0*/  MOV R3, R4 ;  /* 0x0000000400037202 */ /* 0x010fc60000000f00 */
[----:B------:R-:W-:-:S04]  /*70f0*/  IMAD.WIDE.U32 R2, R0, 0x2, R2 ;  /* 0x0000000200027825 */ /* 0x000fc800078e0002 */
[--C-:B------:R-:W-:Y:S01]  /*7100*/  IMAD.MOV.U32 R5, RZ, RZ, R3.reuse ;  /* 0x000000ffff057224 */ /* 0x100fe200078e0003 */
[C---:B------:R-:W-:Y:S02]  /*7110*/  IADD3 R0, P2, PT, R2.reuse, 0x200, RZ ;  /* 0x0000020002007810 */ /* 0x040fe40007f5e0ff */
[C---:B------:R-:W-:Y:S02]  /*7120*/  IADD3 R6, P1, PT, R2.reuse, 0x800, RZ ;  /* 0x0000080002067810 */ /* 0x040fe40007f3e0ff */
[C---:B------:R-:W-:Y:S01]  /*7130*/  IADD3 R7, P0, PT, R2.reuse, 0xa00, RZ ;  /* 0x00000a0002077810 */ /* 0x040fe20007f1e0ff */
[--C-:B------:R-:W-:Y:S01]  /*7140*/  IMAD.X R33, RZ, RZ, R3.reuse, P2 ;  /* 0x000000ffff217224 */ /* 0x100fe200010e0603 */
[--C-:B------:R-:W-:Y:S01]  /*7150*/  SHF.R.U64 R4, R2, 0x3, R3.reuse ;  /* 0x0000000302047819 */ /* 0x100fe20000001203 */
[--C-:B------:R-:W-:Y:S02]  /*7160*/  IMAD.X R31, RZ, RZ, R3.reuse, P1 ;  /* 0x000000ffff1f7224 */ /* 0x100fe400008e0603 */
[----:B------:R-:W-:Y:S01]  /*7170*/  IMAD.X R29, RZ, RZ, R3, P0 ;  /* 0x000000ffff1d7224 */ /* 0x000fe200000e0603 */
[----:B------:R-:W-:-:S02]  /*7180*/  SHF.R.U64 R8, R0, 0x3, R33 ;  /* 0x0000000300087819 */ /* 0x000fc40000001221 */
[----:B------:R-:W-:Y:S02]  /*7190*/  LOP3.LUT R4, R2, 0x70, R4, 0x78, !PT ;  /* 0x0000007002047812 */ /* 0x000fe400078e7804 */
[----:B------:R-:W-:Y:S02]  /*71a0*/  LOP3.LUT R32, R0, 0x70, R8, 0x78, !PT ;  /* 0x0000007000207812 */ /* 0x000fe400078e7808 */
[----:B------:R-:W-:Y:S01]  /*71b0*/  IADD3 R0, P3, PT, R2, 0x1000, RZ ;  /* 0x0000100002007810 */ /* 0x000fe20007f7e0ff */
[----:B------:R1:W-:Y:S01]  /*71c0*/  ST.E desc[UR46][R4.64], RZ ;  /* 0x000000ff04007985 */ /* 0x0003e2000c10192e */
[C---:B------:R-:W-:Y:S02]  /*71d0*/  SHF.R.U64 R9, R6.reuse, 0x3, R31 ;  /* 0x0000000306097819 */ /* 0x040fe4000000121f */
[----:B------:R-:W-:Y:S01]  /*71e0*/  SHF.R.U64 R10, R7, 0x3, R29 ;  /* 0x00000003070a7819 */ /* 0x000fe2000000121d */
[----:B------:R-:W-:Y:S01]  /*71f0*/  IMAD.X R27, RZ, RZ, R3, P3 ;  /* 0x000000ffff1b7224 */ /* 0x000fe200018e0603 */
[----:B------:R-:W-:-:S02]  /*7200*/  LOP3.LUT R30, R6, 0x70, R9, 0x78, !PT ;  /* 0x00000070061e7812 */ /* 0x000fc400078e7809 */
[----:B------:R-:W-:Y:S02]  /*7210*/  LOP3.LUT R28, R7, 0x70, R10, 0x78, !PT ;  /* 0x00000070071c7812 */ /* 0x000fe400078e780a */
[----:B------:R-:W-:Y:S02]  /*7220*/  IADD3 R6, P0, PT, R2, 0x1a00, RZ ;  /* 0x00001a0002067810 */ /* 0x000fe40007f1e0ff */
[----:B------:R-:W-:-:S03]  /*7230*/  SHF.R.U64 R7, R0, 0x3, R27 ;  /* 0x0000000300077819 */ /* 0x000fc6000000121b */
[----:B------:R-:W-:Y:S01]  /*7240*/  IMAD.X R21, RZ, RZ, R3, P0 ;  /* 0x000000ffff157224 */ /* 0x000fe200000e0603 */
[----:B------:R-:W-:Y:S02]  /*7250*/  LOP3.LUT R26, R0, 0x70, R7, 0x78, !PT ;  /* 0x00000070001a7812 */ /* 0x000fe400078e7807 */
[----:B------:R-:W-:Y:S02]  /*7260*/  IADD3 R0, P3, PT, R2, 0x2000, RZ ;  /* 0x0000200002007810 */ /* 0x000fe40007f7e0ff */
[----:B------:R-:W-:-:S03]  /*7270*/  SHF.R.U64 R10, R6, 0x3, R21 ;  /* 0x00000003060a7819 */ /* 0x000fc60000001215 */
[--C-:B------:R-:W-:Y:S01]  /*7280*/  IMAD.X R19, RZ, RZ, R3.reuse, P3 ;  /* 0x000000ffff137224 */ /* 0x100fe200018e0603 */
[----:B------:R-:W-:Y:S02]  /*7290*/  LOP3.LUT R20, R6, 0x70, R10, 0x78, !PT ;  /* 0x0000007006147812 */ /* 0x000fe400078e780a */
[C---:B-1----:R-:W-:Y:S02]  /*72a0*/  IADD3 R4, P2, PT, R2.reuse, 0x1200, RZ ;  /* 0x0000120002047810 */ /* 0x042fe40007f5e0ff */
[C---:B------:R-:W-:Y:S02]  /*72b0*/  IADD3 R5, P1, PT, R2.reuse, 0x1800, RZ ;  /* 0x0000180002057810 */ /* 0x040fe40007f3e0ff */
[----:B------:R-:W-:Y:S01]  /*72c0*/  IADD3 R6, P0, PT, R2, 0x2a00, RZ ;  /* 0x00002a0002067810 */ /* 0x000fe20007f1e0ff */
[----:B------:R-:W-:Y:S01]  /*72d0*/  IMAD.X R25, RZ, RZ, R3, P2 ;  /* 0x000000ffff197224 */ /* 0x000fe200010e0603 */
[----:B------:R-:W-:Y:S01]  /*72e0*/  SHF.R.U64 R7, R0, 0x3, R19 ;  /* 0x0000000300077819 */ /* 0x000fe20000001213 */
[----:B------:R-:W-:-:S02]  /*72f0*/  IMAD.X R23, RZ, RZ, R3, P1 ;  /* 0x000000ffff177224 */ /* 0x000fc400008e0603 */
[----:B------:R-:W-:Y:S01]  /*7300*/  IMAD.X R13, RZ, RZ, R3, P0 ;  /* 0x000000ffff0d7224 */ /* 0x000fe200000e0603 */
[C---:B------:R-:W-:Y:S02]  /*7310*/  SHF.R.U64 R8, R4.reuse, 0x3, R25 ;  /* 0x0000000304087819 */ /* 0x040fe40000001219 */
[C---:B------:R-:W-:Y:S02]  /*7320*/  SHF.R.U64 R9, R5.reuse, 0x3, R23 ;  /* 0x0000000305097819 */ /* 0x040fe40000001217 */
[----:B------:R-:W-:Y:S02]  /*7330*/  LOP3.LUT R24, R4, 0x70, R8, 0x78, !PT ;  /* 0x0000007004187812 */ /* 0x000fe400078e7808 */
[----:B------:R-:W-:Y:S02]  /*7340*/  IADD3 R4, P2, PT, R2, 0x2200, RZ ;  /* 0x0000220002047810 */ /* 0x000fe40007f5e0ff */
[----:B------:R-:W-:Y:S02]  /*7350*/  LOP3.LUT R18, R0, 0x70, R7, 0x78, !PT ;  /* 0x0000007000127812 */ /* 0x000fe400078e7807 */
[----:B------:R-:W-:Y:S01]  /*7360*/  IADD3 R0, P3, PT, R2, 0x3000, RZ ;  /* 0x0000300002007810 */ /* 0x000fe20007f7e0ff */
[----:B------:R-:W-:Y:S01]  /*7370*/  IMAD.X R17, RZ, RZ, R3, P2 ;  /* 0x000000ffff117224 */ /* 0x000fe200010e0603 */
[----:B------:R-:W-:-:S02]  /*7380*/  LOP3.LUT R22, R5, 0x70, R9, 0x78, !PT ;  /* 0x0000007005167812 */ /* 0x000fc400078e7809 */
[----:B------:R-:W-:Y:S01]  /*7390*/  IADD3 R5, P1, PT, R2, 0x2800, RZ ;  /* 0x0000280002057810 */ /* 0x000fe20007f3e0ff */
[----:B------:R-:W-:Y:S01]  /*73a0*/  IMAD.X R11, RZ, RZ, R3, P3 ;  /* 0x000000ffff0b7224 */ /* 0x000fe200018e0603 */
[----:B------:R-:W-:Y:S02]  /*73b0*/  SHF.R.U64 R8, R4, 0x3, R17 ;  /* 0x0000000304087819 */ /* 0x000fe40000001211 */
[----:B------:R-:W-:Y:S01]  /*73c0*/  SHF.R.U64 R10, R6, 0x3, R13 ;  /* 0x00000003060a7819 */ /* 0x000fe2000000120d */
[----:B------:R-:W-:Y:S01]  /*73d0*/  IMAD.X R15, RZ, RZ, R3, P1 ;  /* 0x000000ffff0f7224 */ /* 0x000fe200008e0603 */
[----:B------:R-:W-:Y:S02]  /*73e0*/  LOP3.LUT R16, R4, 0x70, R8, 0x78, !PT ;  /* 0x0000007004107812 */ /* 0x000fe400078e7808 */
[----:B------:R-:W-:Y:S02]  /*73f0*/  LOP3.LUT R12, R6, 0x70, R10, 0x78, !PT ;  /* 0x00000070060c7812 */ /* 0x000fe400078e780a */
[----:B------:R-:W-:-:S02]  /*7400*/  IADD3 R6, P1, PT, R2, 0x3800, RZ ;  /* 0x0000380002067810 */ /* 0x000fc40007f3e0ff */
[----:B------:R-:W-:Y:S02]  /*7410*/  SHF.R.U64 R8, R0, 0x3, R11 ;  /* 0x0000000300087819 */ /* 0x000fe4000000120b */
[----:B------:R-:W-:Y:S01]  /*7420*/  SHF.R.U64 R9, R5, 0x3, R15 ;  /* 0x0000000305097819 */ /* 0x000fe2000000120f */
[----:B------:R-:W-:Y:S01]  /*7430*/  IMAD.X R7, RZ, RZ, R3, P1 ;  /* 0x000000ffff077224 */ /* 0x000fe200008e0603 */
[----:B------:R-:W-:Y:S02]  /*7440*/  IADD3 R4, P2, PT, R2, 0x3200, RZ ;  /* 0x0000320002047810 */ /* 0x000fe40007f5e0ff */
[----:B------:R-:W-:Y:S02]  /*7450*/  LOP3.LUT R10, R0, 0x70, R8, 0x78, !PT ;  /* 0x00000070000a7812 */ /* 0x000fe400078e7808 */
[C---:B------:R-:W-:Y:S02]  /*7460*/  IADD3 R34, P0, PT, R2.reuse, 0x3a00, RZ ;  /* 0x00003a0002227810 */ /* 0x040fe40007f1e0ff */
[----:B------:R-:W-:-:S02]  /*7470*/  IADD3 R0, P3, PT, R2, 0x4000, RZ ;  /* 0x0000400002007810 */ /* 0x000fc40007f7e0ff */
[----:B------:R-:W-:Y:S01]  /*7480*/  LOP3.LUT R14, R5, 0x70, R9, 0x78, !PT ;  /* 0x00000070050e7812 */ /* 0x000fe200078e7809 */
[----:B------:R-:W-:Y:S01]  /*7490*/  IMAD.X R9, RZ, RZ, R3, P2 ;  /* 0x000000ffff097224 */ /* 0x000fe200010e0603 */
[----:B------:R-:W-:Y:S01]  /*74a0*/  SHF.R.U64 R36, R6, 0x3, R7 ;  /* 0x0000000306247819 */ /* 0x000fe20000001207 */
[--C-:B------:R-:W-:Y:S02]  /*74b0*/  IMAD.X R5, RZ, RZ, R3.reuse, P0 ;  /* 0x000000ffff057224 */ /* 0x100fe400000e0603 */
[----:B------:R-:W-:Y:S01]  /*74c0*/  IMAD.X R43, RZ, RZ, R3, P3 ;  /* 0x000000ffff2b7224 */ /* 0x000fe200018e0603 */
[----:B------:R-:W-:Y:S02]  /*74d0*/  SHF.R.U64 R35, R4, 0x3, R9 ;  /* 0x0000000304237819 */ /* 0x000fe40000001209 */
[----:B------:R-:W-:Y:S02]  /*74e0*/  LOP3.LUT R6, R6, 0x70, R36, 0x78, !PT ;  /* 0x0000007006067812 */ /* 0x000fe400078e7824 */
[----:B------:R-:W-:-:S02]  /*74f0*/  SHF.R.U64 R37, R34, 0x3, R5 ;  /* 0x0000000322257819 */ /* 0x000fc40000001205 */
[----:B------:R-:W-:Y:S02]  /*7500*/  IADD3 R36, P0, PT, R2, 0x4a00, RZ ;  /* 0x00004a0002247810 */ /* 0x000fe40007f1e0ff */
[----:B------:R-:W-:Y:S02]  /*7510*/  SHF.R.U64 R38, R0, 0x3, R43 ;  /* 0x0000000300267819 */ /* 0x000fe4000000122b */
[----:B------:R-:W-:Y:S02]  /*7520*/  LOP3.LUT R8, R4, 0x70, R35, 0x78, !PT ;  /* 0x0000007004087812 */ /* 0x000fe400078e7823 */
[----:B------:R-:W-:Y:S02]  /*7530*/  IADD3 R35, P1, PT, R2, 0x4800, RZ ;  /* 0x0000480002237810 */ /* 0x000fe40007f3e0ff */
[----:B------:R-:W-:Y:S01]  /*7540*/  LOP3.LUT R4, R34, 0x70, R37, 0x78, !PT ;  /* 0x0000007022047812 */ /* 0x000fe200078e7825 */
[--C-:B------:R-:W-:Y:S01]  /*7550*/  IMAD.X R37, RZ, RZ, R3.reuse, P0 ;  /* 0x000000ffff257224 */ /* 0x100fe200000e0603 */
[----:B------:R-:W-:Y:S01]  /*7560*/  LOP3.LUT R42, R0, 0x70, R38, 0x78, !PT ;  /* 0x00000070002a7812 */ /* 0x000fe200078e7826 */
[----:B------:R-:W-:Y:S01]  /*7570*/  IMAD.X R39, RZ, RZ, R3, P1 ;  /* 0x000000ffff277224 */ /* 0x000fe200008e0603 */
[----:B------:R-:W-:-:S02]  /*7580*/  IADD3 R0, P3, PT, R2, 0x5000, RZ ;  /* 0x0000500002007810 */ /* 0x000fc40007f7e0ff */
[C---:B------:R-:W-:Y:S02]  /*7590*/  SHF.R.U64 R45, R36.reuse, 0x3, R37 ;  /* 0x00000003242d7819 */ /* 0x040fe40000001225 */
[C---:B------:R-:W-:Y:S01]  /*75a0*/  SHF.R.U64 R44, R35.reuse, 0x3, R39 ;  /* 0x00000003232c7819 */ /* 0x040fe20000001227 */
[----:B------:R-:W-:Y:S01]  /*75b0*/  IMAD.X R59, RZ, RZ, R3, P3 ;  /* 0x000000ffff3b7224 */ /* 0x000fe200018e0603 */
[----:B------:R-:W-:Y:S02]  /*75c0*/  LOP3.LUT R36, R36, 0x70, R45, 0x78, !PT ;  /* 0x0000007024247812 */ /* 0x000fe400078e782d */
[----:B------:R-:W-:Y:S02]  /*75d0*/  LOP3.LUT R38, R35, 0x70, R44, 0x78, !PT ;  /* 0x0000007023267812 */ /* 0x000fe400078e782c */
[----:B------:R-:W-:Y:S02]  /*75e0*/  SHF.R.U64 R45, R0, 0x3, R59 ;  /* 0x00000003002d7819 */ /* 0x000fe4000000123b */
[----:B------:R-:W-:-:S02]  /*75f0*/  IADD3 R35, P1, PT, R2, 0x5800, RZ ;  /* 0x0000580002237810 */ /* 0x000fc40007f3e0ff */
[----:B------:R-:W-:Y:S02]  /*7600*/  LOP3.LUT R58, R0, 0x70, R45, 0x78, !PT ;  /* 0x00000070003a7812 */ /* 0x000fe400078e782d */
[C---:B------:R-:W-:Y:S01]  /*7610*/  IADD3 R0, P3, PT, R2.reuse, 0x6000, RZ ;  /* 0x0000600002007810 */ /* 0x040fe20007f7e0ff */
[--C-:B------:R-:W-:Y:S01]  /*7620*/  IMAD.X R55, RZ, RZ, R3.reuse, P1 ;  /* 0x000000ffff377224 */ /* 0x100fe200008e0603 */
[C---:B------:R-:W-:Y:S01]  /*7630*/  IADD3 R34, P2, PT, R2.reuse, 0x4200, RZ ;  /* 0x0000420002227810 */ /* 0x040fe20007f5e0ff */
[----:B------:R-:W-:Y:S01]  /*7640*/  ST.E desc[UR46][R32.64], RZ ;  /* 0x000000ff20007985 */ /* 0x000fe2000c10192e */
[----:B------:R-:W-:Y:S01]  /*7650*/  IADD3 R44, P0, PT, R2, 0x5a00, RZ ;  /* 0x00005a00022c7810 */ /* 0x000fe20007f1e0ff */
[----:B------:R-:W-:Y:S01]  /*7660*/  IMAD.X R75, RZ, RZ, R3, P3 ;  /* 0x000000ffff4b7224 */ /* 0x000fe200018e0603 */
[----:B------:R-:W-:Y:S01]  /*7670*/  SHF.R.U64 R47, R35, 0x3, R55 ;  /* 0x00000003232f7819 */ /* 0x000fe20000001237 */
[--C-:B------:R-:W-:Y:S01]  /*7680*/  IMAD.X R41, RZ, RZ, R3.reuse, P2 ;  /* 0x000000ffff297224 */ /* 0x100fe200010e0603 */
[----:B------:R-:W-:Y:S01]  /*7690*/  ST.E desc[UR46][R30.64], RZ ;  /* 0x000000ff1e007985 */ /* 0x000fe2000c10192e */
[----:B------:R-:W-:Y:S01]  /*76a0*/  IMAD.X R53, RZ, RZ, R3, P0 ;  /* 0x000000ffff357224 */ /* 0x000fe200000e0603 */
[----:B------:R-:W-:-:S02]  /*76b0*/  SHF.R.U64 R45, R0, 0x3, R75 ;  /* 0x00000003002d7819 */ /* 0x000fc4000000124b */
[----:B------:R-:W-:Y:S02]  /*76c0*/  LOP3.LUT R54, R35, 0x70, R47, 0x78, !PT ;  /* 0x0000007023367812 */ /* 0x000fe400078e782f */
[----:B------:R-:W-:Y:S02]  /*76d0*/  IADD3 R35, P1, PT, R2, 0x6800, RZ ;  /* 0x0000680002237810 */ /* 0x000fe40007f3e0ff */
[----:B------:R-:W-:Y:S02]  /*76e0*/  LOP3.LUT R74, R0, 0x70, R45, 0x78, !PT ;  /* 0x00000070004a7812 */ /* 0x000fe400078e782d */
[----:B------:R-:W-:Y:S01]  /*76f0*/  IADD3 R0, P3, PT, R2, 0x7000, RZ ;  /* 0x0000700002007810 */ /* 0x000fe20007f7e0ff */
[----:B------:R-:W-:Y:S01]  /*7700*/  IMAD.X R71, RZ, RZ, R3, P1 ;  /* 0x000000ffff477224 */ /* 0x000fe200008e0603 */
[----:B------:R-:W-:Y:S01]  /*7710*/  SHF.R.U64 R40, R34, 0x3, R41 ;  /* 0x0000000322287819 */ /* 0x000fe20000001229 */
[----:B------:R-:W-:Y:S01]  /*7720*/  ST.E desc[UR46][R28.64], RZ ;  /* 0x000000ff1c007985 */ /* 0x000fe2000c10192e */
[----:B------:R-:W-:Y:S01]  /*7730*/  SHF.R.U64 R48, R44, 0x3, R53 ;  /* 0x000000032c307819 */ /* 0x000fe20000001235 */
[----:B------:R-:W-:Y:S01]  /*7740*/  IMAD.X R63, RZ, RZ, R3, P3 ;  /* 0x000000ffff3f7224 */ /* 0x000fe200018e0603 */
[----:B------:R-:W-:-:S02]  /*7750*/  SHF.R.U64 R47, R35, 0x3, R71 ;  /* 0x00000003232f7819 */ /* 0x000fc40000001247 */
[----:B------:R-:W-:Y:S02]  /*7760*/  LOP3.LUT R40, R34, 0x70, R40, 0x78, !PT ;  /* 0x0000007022287812 */ /* 0x000fe400078e7828 */
[----:B------:R-:W-:Y:S02]  /*7770*/  SHF.R.U64 R45, R0, 0x3, R63 ;  /* 0x00000003002d7819 */ /* 0x000fe4000000123f */
[----:B------:R-:W-:Y:S02]  /*7780*/  LOP3.LUT R70, R35, 0x70, R47, 0x78, !PT ;  /* 0x0000007023467812 */ /* 0x000fe400078e782f */
[----:B------:R-:W-:Y:S02]  /*7790*/  IADD3 R35, P1, PT, R2, 0x7800, RZ ;  /* 0x0000780002237810 */ /* 0x000fe40007f3e0ff */
[----:B------:R-:W-:Y:S02]  /*77a0*/  LOP3.LUT R62, R0, 0x70, R45, 0x78, !PT ;  /* 0x00000070003e7812 */ /* 0x000fe400078e782d */
[----:B------:R-:W-:Y:S01]  /*77b0*/  IADD3 R34, P2, PT, R2, 0x5200, RZ ;  /* 0x0000520002227810 */ /* 0x000fe20007f5e0ff */
[----:B------:R-:W-:Y:S01]  /*77c0*/  IMAD.X R51, RZ, RZ, R3, P1 ;  /* 0x000000ffff337224 */ /* 0x000fe200008e0603 */
[----:B------:R-:W-:Y:S01]  /*77d0*/  ST.E desc[UR46][R26.64], RZ ;  /* 0x000000ff1a007985 */ /* 0x000fe2000c10192e */
[----:B------:R-:W-:-:S02]  /*77e0*/  LOP3.LUT R52, R44, 0x70, R48, 0x78, !PT ;  /* 0x000000702c347812 */ /* 0x000fc400078e7830 */
[----:B------:R-:W-:Y:S01]  /*77f0*/  IMAD.X R57, RZ, RZ, R3, P2 ;  /* 0x000000ffff397224 */ /* 0x000fe200010e0603 */
[----:B------:R1:W-:Y:S01]  /*7800*/  STL.64 [R1+0x28], R62 ;  /* 0x0000283e01007387 */ /* 0x0003e20000100a00 */
[C---:B------:R-:W-:Y:S02]  /*7810*/  SHF.R.U64 R47, R35.reuse, 0x3, R51 ;  /* 0x00000003232f7819 */ /* 0x040fe40000001233 */
[----:B------:R-:W-:Y:S02]  /*7820*/  IADD3 R44, P0, PT, R2, 0x6a00, RZ ;  /* 0x00006a00022c7810 */ /* 0x000fe40007f1e0ff */
[C---:B------:R-:W-:Y:S02]  /*7830*/  SHF.R.U64 R46, R34.reuse, 0x3, R57 ;  /* 0x00000003222e7819 */ /* 0x040fe40000001239 */
[----:B------:R-:W-:Y:S01]  /*7840*/  LOP3.LUT R50, R35, 0x70, R47, 0x78, !PT ;  /* 0x0000007023327812 */ /* 0x000fe200078e782f */
[----:B------:R-:W-:Y:S01]  /*7850*/  ST.E desc[UR46][R24.64], RZ ;  /* 0x000000ff18007985 */ /* 0x000fe2000c10192e */
[----:B------:R-:W-:Y:S01]  /*7860*/  LOP3.LUT R56, R34, 0x70, R46, 0x78, !PT ;  /* 0x0000007022387812 */ /* 0x000fe200078e782e */
[----:B------:R-:W-:Y:S01]  /*7870*/  IMAD.X R69, RZ, RZ, R3, P0 ;  /* 0x000000ffff457224 */ /* 0x000fe200000e0603 */
[----:B------:R-:W-:Y:S01]  /*7880*/  IADD3 R34, P2, PT, R2, 0x6200, RZ ;  /* 0x0000620002227810 */ /* 0x000fe20007f5e0ff */
[----:B------:R3:W-:Y:S03]  /*7890*/  STL.64 [R1+0x18], R50 ;  /* 0x0000183201007387 */ /* 0x0007e60000100a00 */
[----:B------:R-:W-:Y:S01]  /*78a0*/  SHF.R.U64 R48, R44, 0x3, R69 ;  /* 0x000000032c307819 */ /* 0x000fe20000001245 */
[----:B------:R-:W-:Y:S01]  /*78b0*/  IMAD.X R73, RZ, RZ, R3, P2 ;  /* 0x000000ffff497224 */ /* 0x000fe200010e0603 */
[----:B-1----:R1:W4:Y:S04]  /*78c0*/  LDL.LU R62, [R1+0x80] ;  /* 0x00008000013e7983 */ /* 0x0023280000300800 */
[----:B------:R-:W-:-:S02]  /*78d0*/  SHF.R.U64 R46, R34, 0x3, R73 ;  /* 0x00000003222e7819 */ /* 0x000fc40000001249 */
[----:B------:R-:W-:Y:S02]  /*78e0*/  LOP3.LUT R68, R44, 0x70, R48, 0x78, !PT ;  /* 0x000000702c447812 */ /* 0x000fe400078e7830 */
[----:B------:R-:W-:Y:S02]  /*78f0*/  LOP3.LUT R72, R34, 0x70, R46, 0x78, !PT ;  /* 0x0000007022487812 */ /* 0x000fe400078e782e */
[C---:B------:R-:W-:Y:S01]  /*7900*/  IADD3 R34, P2, PT, R2.reuse, 0x7200, RZ ;  /* 0x0000720002227810 */ /* 0x040fe20007f5e0ff */
[----:B------:R-:W-:Y:S01]  /*7910*/  ST.E desc[UR46][R22.64], RZ ;  /* 0x000000ff16007985 */ /* 0x000fe2000c10192e */
[----:B------:R-:W-:-:S03]  /*7920*/  IADD3 R44, P0, PT, R2, 0x7a00, RZ ;  /* 0x00007a00022c7810 */ /* 0x000fc60007f1e0ff */
[----:B---3--:R1:W3:Y:S01]  /*7930*/  LDL.LU R50, [R1+0x78] ;  /* 0x0000780001327983 */ /* 0x0082e20000300800 */
[--C-:B------:R-:W-:Y:S02]  /*7940*/  IMAD.X R61, RZ, RZ, R3.reuse, P2 ;  /* 0x000000ffff3d7224 */ /* 0x100fe400010e0603 */
[----:B------:R-:W-:-:S03]  /*7950*/  IMAD.X R93, RZ, RZ, R3, P0 ;  /* 0x000000ffff5d7224 */ /* 0x000fc600000e0603 */
[----:B------:R-:W-:Y:S01]  /*7960*/  SHF.R.U64 R46, R34, 0x3, R61 ;  /* 0x00000003222e7819 */ /* 0x000fe2000000123d */
[----:B------:R-:W-:Y:S01]  /*7970*/  ST.E desc[UR46][R20.64], RZ ;  /* 0x000000ff14007985 */ /* 0x000fe2000c10192e */
[----:B------:R-:W-:Y:S02]  /*7980*/  IADD3 R0, P3, PT, R2, 0x400, RZ ;  /* 0x0000040002007810 */ /* 0x000fe40007f7e0ff */
[----:B------:R-:W-:Y:S01]  /*7990*/  LOP3.LUT R60, R34, 0x70, R46, 0x78, !PT ;  /* 0x00000070223c7812 */ /* 0x000fe200078e782e */
[----:B------:R-:W-:Y:S01]  /*79a0*/  ST.E desc[UR46][R18.64], RZ ;  /* 0x000000ff12007985 */ /* 0x000fe2000c10192e */
[----:B------:R-:W-:-:S03]  /*79b0*/  SHF.R.U64 R48, R44, 0x3, R93 ;  /* 0x000000032c307819 */ /* 0x000fc6000000125d */
[----:B------:R5:W-:Y:S04]  /*79c0*/  STL.64 [R1+0x20], R60 ;  /* 0x0000203c01007387 */ /* 0x000be80000100a00 */
[----:B------:R-:W-:Y:S04]  /*79d0*/  ST.E desc[UR46][R16.64], RZ ;  /* 0x000000ff10007985 */ /* 0x000fe8000c10192e */
[----:B------:R-:W-:Y:S04]  /*79e0*/  ST.E desc[UR46][R14.64], RZ ;  /* 0x000000ff0e007985 */ /* 0x000fe8000c10192e */
[----:B------:R-:W-:Y:S04]  /*79f0*/  ST.E desc[UR46][R12.64], RZ ;  /* 0x000000ff0c007985 */ /* 0x000fe8000c10192e */
[----:B------:R-:W-:Y:S04]  /*7a00*/  ST.E desc[UR46][R10.64], RZ ;  /* 0x000000ff0a007985 */ /* 0x000fe8000c10192e */
[----:B-----5:R1:W5:Y:S04]  /*7a10*/  LDL.LU R60, [R1+0x7c] ;  /* 0x00007c00013c7983 */ /* 0x0203680000300800 */
[----:B------:R-:W-:Y:S04]  /*7a20*/  ST.E desc[UR46][R8.64], RZ ;  /* 0x000000ff08007985 */ /* 0x000fe8000c10192e */
[----:B------:R-:W-:Y:S04]  /*7a30*/  ST.E desc[UR46][R6.64], RZ ;  /* 0x000000ff06007985 */ /* 0x000fe8000c10192e */
[----:B------:R-:W-:Y:S04]  /*7a40*/  ST.E desc[UR46][R4.64], RZ ;  /* 0x000000ff04007985 */ /* 0x000fe8000c10192e */
[----:B------:R2:W-:Y:S04]  /*7a50*/  ST.E desc[UR46][R42.64], RZ ;  /* 0x000000ff2a007985 */ /* 0x0005e8000c10192e */
[----:B------:R1:W-:Y:S04]  /*7a60*/  ST.E desc[UR46][R40.64], RZ ;  /* 0x000000ff28007985 */ /* 0x0003e8000c10192e */
[----:B------:R1:W-:Y:S04]  /*7a70*/  ST.E desc[UR46][R38.64], RZ ;  /* 0x000000ff26007985 */ /* 0x0003e8000c10192e */
[----:B--2---:R-:W2:Y:S04]  /*7a80*/  LDL.LU.64 R42, [R1+0x18] ;  /* 0x00001800012a7983 */ /* 0x004ea80000300a00 */
[----:B-1----:R-:W2:Y:S04]  /*7a90*/  LDL.LU.64 R40, [R1+0x20] ;  /* 0x0000200001287983 */ /* 0x002ea80000300a00 */
[----:B------:R-:W2:Y:S01]  /*7aa0*/  LDL.LU.64 R38, [R1+0x28] ;  /* 0x0000280001267983 */ /* 0x000ea20000300a00 */
[----:B------:R-:W-:Y:S01]  /*7ab0*/  IADD3 R35, P1, PT, R2, 0xc00, RZ ;  /* 0x00000c0002237810 */ /* 0x000fe20007f3e0ff */
[----:B------:R-:W-:Y:S01]  /*7ac0*/  IMAD.X R91, RZ, RZ, R3, P3 ;  /* 0x000000ffff5b7224 */ /* 0x000fe200018e0603 */
[----:B------:R-:W-:-:S02]  /*7ad0*/  LOP3.LUT R92, R44, 0x70, R48, 0x78, !PT ;  /* 0x000000702c5c7812 */ /* 0x000fc400078e7830 */
[C---:B------:R-:W-:Y:S01]  /*7ae0*/  IADD3 R44, P0, PT, R2.reuse, 0xe00, RZ ;  /* 0x00000e00022c7810 */ /* 0x040fe20007f1e0ff */
[----:B------:R-:W-:Y:S01]  /*7af0*/  IMAD.X R87, RZ, RZ, R3, P1 ;  /* 0x000000ffff577224 */ /* 0x000fe200008e0603 */
[----:B------:R-:W-:Y:S02]  /*7b00*/  IADD3 R30, P1, PT, R2, 0x1400, RZ ;  /* 0x00001400021e7810 */ /* 0x000fe40007f3e0ff */
[----:B------:R-:W-:Y:S01]  /*7b10*/  SHF.R.U64 R45, R0, 0x3, R91 ;  /* 0x00000003002d7819 */ /* 0x000fe2000000125b */
[--C-:B------:R-:W-:Y:S01]  /*7b20*/  IMAD.X R85, RZ, RZ, R3.reuse, P0 ;  /* 0x000000ffff557224 */ /* 0x100fe200000e0603 */
[----:B------:R-:W-:Y:S01]  /*7b30*/  IADD3 R31, P0, PT, R2, 0x1600, RZ ;  /* 0x00001600021f7810 */ /* 0x000fe20007f1e0ff */
[----:B------:R-:W-:Y:S01]  /*7b40*/  IMAD.X R83, RZ, RZ, R3, P1 ;  /* 0x000000ffff537224 */ /* 0x000fe200008e0603 */
[----:B------:R-:W-:Y:S02]  /*7b50*/  LOP3.LUT R90, R0, 0x70, R45, 0x78, !PT ;  /* 0x00000070005a7812 */ /* 0x000fe400078e782d */
[C---:B------:R-:W-:Y:S01]  /*7b60*/  IADD3 R0, P1, PT, R2.reuse, 0x1c00, RZ ;  /* 0x00001c0002007810 */ /* 0x040fe20007f3e0ff */
[----:B------:R-:W-:Y:S01]  /*7b70*/  IMAD.X R81, RZ, RZ, R3, P0 ;  /* 0x000000ffff517224 */ /* 0x000fe200000e0603 */
[----:B------:R-:W-:-:S02]  /*7b80*/  IADD3 R28, P0, PT, R2, 0x1e00, RZ ;  /* 0x00001e00021c7810 */ /* 0x000fc40007f1e0ff */
[----:B------:R-:W-:Y:S01]  /*7b90*/  SHF.R.U64 R29, R30, 0x3, R83 ;  /* 0x000000031e1d7819 */ /* 0x000fe20000001253 */
[--C-:B------:R-:W-:Y:S01]  /*7ba0*/  IMAD.X R79, RZ, RZ, R3.reuse, P1 ;  /* 0x000000ffff4f7224 */ /* 0x100fe200008e0603 */
[----:B------:R-:W-:Y:S01]  /*7bb0*/  IADD3 R22, P1, PT, R2, 0x2400, RZ ;  /* 0x0000240002167810 */ /* 0x000fe20007f3e0ff */
[----:B------:R-:W-:Y:S01]  /*7bc0*/  IMAD.X R77, RZ, RZ, R3, P0 ;  /* 0x000000ffff4d7224 */ /* 0x000fe200000e0603 */
[----:B------:R-:W-:Y:S02]  /*7bd0*/  LOP3.LUT R82, R30, 0x70, R29, 0x78, !PT ;  /* 0x000000701e527812 */ /* 0x000fe400078e781d */
[----:B------:R-:W-:Y:S02]  /*7be0*/  SHF.R.U64 R29, R0, 0x3, R79 ;  /* 0x00000003001d7819 */ /* 0x000fe4000000124f */
[----:B------:R-:W-:Y:S01]  /*7bf0*/  IADD3 R23, P0, PT, R2, 0x2600, RZ ;  /* 0x0000260002177810 */ /* 0x000fe20007f1e0ff */
[----:B------:R-:W-:Y:S01]  /*7c00*/  IMAD.X R67, RZ, RZ, R3, P1 ;  /* 0x000000ffff437224 */ /* 0x000fe200008e0603 */
[----:B------:R-:W-:-:S02]  /*7c10*/  LOP3.LUT R78, R0, 0x70, R29, 0x78, !PT ;  /* 0x00000070004e7812 */ /* 0x000fc400078e781d */
[C---:B------:R-:W-:Y:S01]  /*7c20*/  IADD3 R0, P1, PT, R2.reuse, 0x2c00, RZ ;  /* 0x00002c0002007810 */ /* 0x040fe20007f3e0ff */
[----:B------:R-:W-:Y:S01]  /*7c30*/  IMAD.X R65, RZ, RZ, R3, P0 ;  /* 0x000000ffff417224 */ /* 0x000fe200000e0603 */
[----:B------:R-:W-:Y:S02]  /*7c40*/  IADD3 R20, P0, PT, R2, 0x2e00, RZ ;  /* 0x00002e0002147810 */ /* 0x000fe40007f1e0ff */
[----:B------:R-:W-:Y:S01]  /*7c50*/  SHF.R.U64 R21, R22, 0x3, R67 ;  /* 0x0000000316157819 */ /* 0x000fe20000001243 */
[--C-:B------:R-:W-:Y:S02]  /*7c60*/  IMAD.X R63, RZ, RZ, R3.reuse, P1 ;  /* 0x000000ffff3f7224 */ /* 0x100fe400008e0603 */
[----:B------:R-:W-:Y:S01]  /*7c70*/  IMAD.X R61, RZ, RZ, R3, P0 ;  /* 0x000000ffff3d7224 */ /* 0x000fe200000e0603 */
[----:B------:R-:W-:Y:S02]  /*7c80*/  IADD3 R15, P0, PT, R2, 0x3600, RZ ;  /* 0x00003600020f7810 */ /* 0x000fe40007f1e0ff */
[----:B------:R-:W-:-:S02]  /*7c90*/  LOP3.LUT R66, R22, 0x70, R21, 0x78, !PT ;  /* 0x0000007016427812 */ /* 0x000fc400078e7815 */
[----:B------:R-:W-:Y:S02]  /*7ca0*/  IADD3 R14, P1, PT, R2, 0x3400, RZ ;  /* 0x00003400020e7810 */ /* 0x000fe40007f3e0ff */
[----:B------:R-:W-:Y:S01]  /*7cb0*/  SHF.R.U64 R21, R0, 0x3, R63 ;  /* 0x0000000300157819 */ /* 0x000fe2000000123f */
[--C-:B------:R-:W-:Y:S01]  /*7cc0*/  IMAD.X R49, RZ, RZ, R3.reuse, P0 ;  /* 0x000000ffff317224 */ /* 0x100fe200000e0603 */
[C---:B------:R-:W-:Y:S01]  /*7cd0*/  IADD3 R12, P0, PT, R2.reuse, 0x3e00, RZ ;  /* 0x00003e00020c7810 */ /* 0x040fe20007f1e0ff */
[----:B------:R-:W-:Y:S01]  /*7ce0*/  IMAD.X R51, RZ, RZ, R3, P1 ;  /* 0x000000ffff337224 */ /* 0x000fe200008e0603 */
[C---:B------:R-:W-:Y:S02]  /*7cf0*/  SHF.R.U64 R47, R35.reuse, 0x3, R87 ;  /* 0x00000003232f7819 */ /* 0x040fe40000001257 */
[----:B------:R-:W-:Y:S01]  /*7d00*/  IADD3 R34, P2, PT, R2, 0x600, RZ ;  /* 0x0000060002227810 */ /* 0x000fe20007f5e0ff */
[----:B------:R-:W-:Y:S01]  /*7d10*/  IMAD.X R45, RZ, RZ, R3, P0 ;  /* 0x000000ffff2d7224 */ /* 0x000fe200000e0603 */
[----:B------:R-:W-:-:S02]  /*7d20*/  LOP3.LUT R86, R35, 0x70, R47, 0x78, !PT ;  /* 0x0000007023567812 */ /* 0x000fc400078e782f */
[----:B------:R-:W-:Y:S01]  /*7d30*/  IADD3 R7, P0, PT, R2, 0x4600, RZ ;  /* 0x0000460002077810 */ /* 0x000fe20007f1e0ff */
[----:B------:R-:W-:Y:S01]  /*7d40*/  IMAD.X R89, RZ, RZ, R3, P2 ;  /* 0x000000ffff597224 */ /* 0x000fe200010e0603 */
[----:B------:R-:W-:-:S03]  /*7d50*/  SHF.R.U64 R13, R14, 0x3, R51 ;  /* 0x000000030e0d7819 */ /* 0x000fc60000001233 */
[----:B------:R-:W-:Y:S01]  /*7d60*/  IMAD.X R33, RZ, RZ, R3, P0 ;  /* 0x000000ffff217224 */ /* 0x000fe200000e0603 */
[----:B------:R-:W-:Y:S02]  /*7d70*/  SHF.R.U64 R46, R34, 0x3, R89 ;  /* 0x00000003222e7819 */ /* 0x000fe40000001259 */
[----:B------:R-:W-:Y:S02]  /*7d80*/  IADD3 R4, P0, PT, R2, 0x4e00, RZ ;  /* 0x00004e0002047810 */ /* 0x000fe40007f1e0ff */
[----:B------:R-:W-:Y:S02]  /*7d90*/  LOP3.LUT R88, R34, 0x70, R46, 0x78, !PT ;  /* 0x0000007022587812 */ /* 0x000fe400078e782e */
[C---:B------:R-:W-:Y:S01]  /*7da0*/  SHF.R.U64 R32, R31.reuse, 0x3, R81 ;  /* 0x000000031f207819 */ /* 0x040fe20000001251 */
[----:B------:R-:W-:Y:S01]  /*7db0*/  IMAD.X R29, RZ, RZ, R3, P0 ;  /* 0x000000ffff1d7224 */ /* 0x000fe200000e0603 */
[----:B------:R-:W-:Y:S02]  /*7dc0*/  SHF.R.U64 R30, R28, 0x3, R77 ;  /* 0x000000031c1e7819 */ /* 0x000fe4000000124d */
[----:B------:R-:W-:-:S02]  /*7dd0*/  LOP3.LUT R80, R31, 0x70, R32, 0x78, !PT ;  /* 0x000000701f507812 */ /* 0x000fc400078e7820 */
[----:B------:R-:W-:Y:S02]  /*7de0*/  LOP3.LUT R76, R28, 0x70, R30, 0x78, !PT ;  /* 0x000000701c4c7812 */ /* 0x000fe400078e781e */
[----:B------:R-:W-:Y:S02]  /*7df0*/  SHF.R.U64 R8, R7, 0x3, R33 ;  /* 0x0000000307087819 */ /* 0x000fe40000001221 */
[----:B------:R-:W-:Y:S02]  /*7e00*/  SHF.R.U64 R24, R23, 0x3, R65 ;  /* 0x0000000317187819 */ /* 0x000fe40000001241 */
[----:B------:R-:W-:Y:S02]  /*7e10*/  LOP3.LUT R32, R7, 0x70, R8, 0x78, !PT ;  /* 0x0000007007207812 */ /* 0x000fe400078e7808 */
[----:B------:R-:W-:Y:S02]  /*7e20*/  LOP3.LUT R64, R23, 0x70, R24, 0x78, !PT ;  /* 0x0000007017407812 */ /* 0x000fe400078e7818 */
[----:B------:R-:W-:Y:S01]  /*7e30*/  SHF.R.U64 R22, R20, 0x3, R61 ;  /* 0x0000000314167819 */ /* 0x000fe2000000123d */
[----:B------:R1:W-:Y:S04]  /*7e40*/  ST.E desc[UR46][R36.64], RZ ;  /* 0x000000ff24007985 */ /* 0x0003e8000c10192e */
[----:B------:R-:W-:Y:S04]  /*7e50*/  ST.E desc[UR46][R58.64], RZ ;  /* 0x000000ff3a007985 */ /* 0x000fe8000c10192e */
[----:B------:R-:W-:Y:S01]  /*7e60*/  ST.E desc[UR46][R56.64], RZ ;  /* 0x000000ff38007985 */ /* 0x000fe2000c10192e */
[----:B------:R-:W-:-:S03]  /*7e70*/  SHF.R.U64 R48, R44, 0x3, R85 ;  /* 0x000000032c307819 */ /* 0x000fc60000001255 */
[----:B------:R-:W-:Y:S01]  /*7e80*/  ST.E desc[UR46][R54.64], RZ ;  /* 0x000000ff36007985 */ /* 0x000fe2000c10192e */
[----:B------:R-:W-:-:S03]  /*7e90*/  SHF.R.U64 R16, R15, 0x3, R49 ;  /* 0x000000030f107819 */ /* 0x000fc60000001231 */
[----:B------:R-:W-:Y:S04]  /*7ea0*/  ST.E desc[UR46][R52.64], RZ ;  /* 0x000000ff34007985 */ /* 0x000fe8000c10192e */
[----:B------:R-:W-:Y:S04]  /*7eb0*/  ST.E desc[UR46][R74.64], RZ ;  /* 0x000000ff4a007985 */ /* 0x000fe8000c10192e */
[----:B------:R-:W-:Y:S01]  /*7ec0*/  ST.E desc[UR46][R72.64], RZ ;  /* 0x000000ff48007985 */ /* 0x000fe2000c10192e */
[----:B------:R-:W-:-:S03]  /*7ed0*/  LOP3.LUT R84, R44, 0x70, R48, 0x78, !PT ;  /* 0x000000702c547812 */ /* 0x000fc600078e7830 */
[----:B------:R-:W-:Y:S01]  /*7ee0*/  ST.E desc[UR46][R70.64], RZ ;  /* 0x000000ff46007985 */ /* 0x000fe2000c10192e */
[----:B------:R-:W-:-:S03]  /*7ef0*/  LOP3.LUT R48, R15, 0x70, R16, 0x78, !PT ;  /* 0x000000700f307812 */ /* 0x000fc600078e7810 */
[----:B------:R-:W-:Y:S01]  /*7f00*/  ST.E desc[UR46][R68.64], RZ ;  /* 0x000000ff44007985 */ /* 0x000fe2000c10192e */
[----:B----4-:R-:W-:Y:S02]  /*7f10*/  LOP3.LUT R62, R0, 0x70, R21, 0x78, !PT ;  /* 0x00000070003e7812 */ /* 0x010fe400078e7815 */
[----:B------:R-:W-:-:S05]  /*7f20*/  IADD3 R0, P1, PT, R2, 0x3c00, RZ ;  /* 0x00003c0002007810 */ /* 0x000fca0007f3e0ff */
[----:B------:R-:W-:Y:S01]  /*7f30*/  IMAD.X R47, RZ, RZ, R3, P1 ;  /* 0x000000ffff2f7224 */ /* 0x000fe200008e0603 */
[----:B------:R-:W-:Y:S02]  /*7f40*/  IADD3 R6, P1, PT, R2, 0x4400, RZ ;  /* 0x0000440002067810 */ /* 0x000fe40007f3e0ff */
[----:B---3--:R-:W-:-:S03]  /*7f50*/  LOP3.LUT R50, R14, 0x70, R13, 0x78, !PT ;  /* 0x000000700e327812 */ /* 0x008fc600078e780d */
[----:B------:R-:W-:Y:S01]  /*7f60*/  IMAD.X R35, RZ, RZ, R3, P1 ;  /* 0x000000ffff237224 */ /* 0x000fe200008e0603 */
[----:B------:R-:W-:-:S04]  /*7f70*/  SHF.R.U64 R13, R0, 0x3, R47 ;  /* 0x00000003000d7819 */ /* 0x000fc8000000122f */
[----:B------:R-:W-:Y:S02]  /*7f80*/  LOP3.LUT R46, R0, 0x70, R13, 0x78, !PT ;  /* 0x00000070002e7812 */ /* 0x000fe400078e780d */
[----:B------:R-:W-:Y:S02]  /*7f90*/  SHF.R.U64 R5, R6, 0x3, R35 ;  /* 0x0000000306057819 */ /* 0x000fe40000001223 */
[----:B------:R-:W-:Y:S02]  /*7fa0*/  IADD3 R0, P1, PT, R2, 0x4c00, RZ ;  /* 0x00004c0002007810 */ /* 0x000fe40007f3e0ff */
[----:B------:R-:W-:Y:S02]  /*7fb0*/  LOP3.LUT R34, R6, 0x70, R5, 0x78, !PT ;  /* 0x0000007006227812 */ /* 0x000fe400078e7805 */
[----:B------:R-:W-:Y:S01]  /*7fc0*/  SHF.R.U64 R6, R4, 0x3, R29 ;  /* 0x0000000304067819 */ /* 0x000fe2000000121d */
[----:B------:R-:W-:-:S03]  /*7fd0*/  IMAD.X R31, RZ, RZ, R3, P1 ;  /* 0x000000ffff1f7224 */ /* 0x000fc600008e0603 */
[----:B------:R-:W-:Y:S02]  /*7fe0*/  LOP3.LUT R28, R4, 0x70, R6, 0x78, !PT ;  /* 0x00000070041c7812 */ /* 0x000fe400078e7806 */
[----:B------:R-:W-:Y:S02]  /*7ff0*/  IADD3 R6, P0, PT, R2, 0x5600, RZ ;  /* 0x0000560002067810 */ /* 0x000fe40007f1e0ff */
[----:B------:R-:W-:-:S03]  /*8000*/  SHF.R.U64 R5, R0, 0x3, R31 ;  /* 0x0000000300057819 */ /* 0x000fc6000000121f */
[----:B------:R-:W-:Y:S01]  /*8010*/  IMAD.X R25, RZ, RZ, R3, P0 ;  /* 0x000000ffff197224 */ /* 0x000fe200000e0603 */
[----:B------:R-:W-:Y:S02]  /*8020*/  LOP3.LUT R30, R0, 0x70, R5, 0x78, !PT ;  /* 0x00000070001e7812 */ /* 0x000fe400078e7805 */
[C---:B------:R-:W-:Y:S02]  /*8030*/  IADD3 R5, P1, PT, R2.reuse, 0x5400, RZ ;  /* 0x0000540002057810 */ /* 0x040fe40007f3e0ff */
[----:B------:R-:W-:Y:S02]  /*8040*/  IADD3 R4, P0, PT, R2, 0x5e00, RZ ;  /* 0x00005e0002047810 */ /* 0x000fe40007f1e0ff */
[----:B------:R-:W-:Y:S01]  /*8050*/  SHF.R.U64 R8, R6, 0x3, R25 ;  /* 0x0000000306087819 */ /* 0x000fe20000001219 */
[--C-:B------:R-:W-:Y:S01]  /*8060*/  IMAD.X R27, RZ, RZ, R3.reuse, P1 ;  /* 0x000000ffff1b7224 */ /* 0x100fe200008e0603 */
[----:B------:R-:W-:Y:S01]  /*8070*/  IADD3 R0, P1, PT, R2, 0x5c00, RZ ;  /* 0x00005c0002007810 */ /* 0x000fe20007f3e0ff */
[----:B------:R-:W-:Y:S01]  /*8080*/  IMAD.X R21, RZ, RZ, R3, P0 ;  /* 0x000000ffff157224 */ /* 0x000fe200000e0603 */
[----:B------:R-:W-:-:S02]  /*8090*/  LOP3.LUT R24, R6, 0x70, R8, 0x78, !PT ;  /* 0x0000007006187812 */ /* 0x000fc400078e7808 */
[C---:B------:R-:W-:Y:S01]  /*80a0*/  SHF.R.U64 R7, R5.reuse, 0x3, R27 ;  /* 0x0000000305077819 */ /* 0x040fe2000000121b */
[----:B------:R-:W-:Y:S01]  /*80b0*/  IMAD.X R23, RZ, RZ, R3, P1 ;  /* 0x000000ffff177224 */ /* 0x000fe200008e0603 */
[----:B------:R-:W-:Y:S02]  /*80c0*/  SHF.R.U64 R6, R4, 0x3, R21 ;  /* 0x0000000304067819 */ /* 0x000fe40000001215 */
[----:B-----5:R-:W-:Y:S02]  /*80d0*/  LOP3.LUT R60, R20, 0x70, R22, 0x78, !PT ;  /* 0x00000070143c7812 */ /* 0x020fe400078e7816 */
[----:B------:R-:W-:Y:S02]  /*80e0*/  LOP3.LUT R20, R4, 0x70, R6, 0x78, !PT ;  /* 0x0000007004147812 */ /* 0x000fe400078e7806 */
[----:B------:R-:W-:Y:S02]  /*80f0*/  LOP3.LUT R26, R5, 0x70, R7, 0x78, !PT ;  /* 0x00000070051a7812 */ /* 0x000fe400078e7807 */
[----:B------:R-:W-:-:S02]  /*8100*/  IADD3 R6, P0, PT, R2, 0x6600, RZ ;  /* 0x0000660002067810 */ /* 0x000fc40007f1e0ff */
        /* <DEDUP_REMOVED lines=9> */
[----:B------:R-:W-:-:S02]  /*81a0*/  SHF.R.U64 R14, R12, 0x3, R45 ;  /* 0x000000030c0e7819 */ /* 0x000fc4000000122d */
[----:B------:R-:W-:Y:S01]  /*81b0*/  LOP3.LUT R16, R6, 0x70, R8, 0x78, !PT ;  /* 0x0000007006107812 */ /* 0x000fe200078e7808 */
[----:B------:R-:W-:Y:S01]  /*81c0*/  IMAD.X R15, RZ, RZ, R3, P1 ;  /* 0x000000ffff0f7224 */ /* 0x000fe200008e0603 */
[----:B------:R-:W-:Y:S02]  /*81d0*/  SHF.R.U64 R6, R4, 0x3, R13 ;  /* 0x0000000304067819 */ /* 0x000fe4000000120d */
[C---:B------:R-:W-:Y:S02]  /*81e0*/  SHF.R.U64 R7, R5.reuse, 0x3, R19 ;  /* 0x0000000305077819 */ /* 0x040fe40000001213 */
[----:B------:R-:W-:Y:S02]  /*81f0*/  LOP3.LUT R44, R12, 0x70, R14, 0x78, !PT ;  /* 0x000000700c2c7812 */ /* 0x000fe400078e780e */
[----:B------:R-:W-:Y:S02]  /*8200*/  LOP3.LUT R12, R4, 0x70, R6, 0x78, !PT ;  /* 0x00000070040c7812 */ /* 0x000fe400078e7806 */
[----:B------:R-:W-:-:S02]  /*8210*/  LOP3.LUT R18, R5, 0x70, R7, 0x78, !PT ;  /* 0x0000007005127812 */ /* 0x000fc400078e7807 */
[----:B------:R-:W-:Y:S02]  /*8220*/  IADD3 R6, P1, PT, R2, 0x7400, RZ ;  /* 0x0000740002067810 */ /* 0x000fe40007f3e0ff */
[----:B------:R-:W-:Y:S01]  /*8230*/  SHF.R.U64 R5, R0, 0x3, R15 ;  /* 0x0000000300057819 */ /* 0x000fe2000000120f */
[----:B--2---:R-:W-:Y:S04]  /*8240*/  ST.E desc[UR46][R38.64], RZ ;  /* 0x000000ff26007985 */ /* 0x004fe8000c10192e */
[----:B------:R-:W-:Y:S04]  /*8250*/  ST.E desc[UR46][R40.64], RZ ;  /* 0x000000ff28007985 */ /* 0x000fe8000c10192e */
[----:B------:R-:W-:Y:S04]  /*8260*/  ST.E desc[UR46][R42.64], RZ ;  /* 0x000000ff2a007985 */ /* 0x000fe8000c10192e */
[----:B------:R-:W-:Y:S04]  /*8270*/  ST.E desc[UR46][R92.64], RZ ;  /* 0x000000ff5c007985 */ /* 0x000fe8000c10192e */
[----:B------:R2:W-:Y:S04]  /*8280*/  ST.E desc[UR46][R90.64], RZ ;  /* 0x000000ff5a007985 */ /* 0x0005e8000c10192e */
[----:B------:R3:W-:Y:S04]  /*8290*/  ST.E desc[UR46][R88.64], RZ ;  /* 0x000000ff58007985 */ /* 0x0007e8000c10192e */
[----:B------:R3:W-:Y:S01]  /*82a0*/  ST.E desc[UR46][R86.64], RZ ;  /* 0x000000ff56007985 */ /* 0x0007e2000c10192e */
[----:B------:R-:W-:-:S03]  /*82b0*/  IADD3 R8, P0, PT, R2, 0x7600, RZ ;  /* 0x0000760002087810 */ /* 0x000fc60007f1e0ff */
[----:B------:R3:W-:Y:S04]  /*82c0*/  ST.E desc[UR46][R84.64], RZ ;  /* 0x000000ff54007985 */ /* 0x0007e8000c10192e */
[----:B------:R3:W-:Y:S04]  /*82d0*/  ST.E desc[UR46][R82.64], RZ ;  /* 0x000000ff52007985 */ /* 0x0007e8000c10192e */
[----:B------:R3:W-:Y:S04]  /*82e0*/  ST.E desc[UR46][R80.64], RZ ;  /* 0x000000ff50007985 */ /* 0x0007e8000c10192e */
[----:B------:R3:W-:Y:S01]  /*82f0*/  ST.E desc[UR46][R78.64], RZ ;  /* 0x000000ff4e007985 */ /* 0x0007e2000c10192e */
[----:B------:R-:W-:-:S03]  /*8300*/  LOP3.LUT R14, R0, 0x70, R5, 0x78, !PT ;  /* 0x00000070000e7812 */ /* 0x000fc600078e7805 */
[----:B------:R3:W-:Y:S01]  /*8310*/  ST.E desc[UR46][R76.64], RZ ;  /* 0x000000ff4c007985 */ /* 0x0007e2000c10192e */
[----:B------:R-:W-:-:S03]  /*8320*/  IMAD.X R11, RZ, RZ, R3, P1 ;  /* 0x000000ffff0b7224 */ /* 0x000fc600008e0603 */
[----:B------:R3:W-:Y:S01]  /*8330*/  ST.E desc[UR46][R66.64], RZ ;  /* 0x000000ff42007985 */ /* 0x0007e2000c10192e */
[----:B------:R-:W-:Y:S01]  /*8340*/  IMAD.X R9, RZ, RZ, R3, P0 ;  /* 0x000000ffff097224 */ /* 0x000fe200000e0603 */
[C---:B------:R-:W-:Y:S02]  /*8350*/  IADD3 R0, P1, PT, R2.reuse, 0x7c00, RZ ;  /* 0x00007c0002007810 */ /* 0x040fe40007f3e0ff */
[----:B------:R3:W-:Y:S01]  /*8360*/  ST.E desc[UR46][R64.64], RZ ;  /* 0x000000ff40007985 */ /* 0x0007e2000c10192e */
[----:B------:R-:W-:-:S03]  /*8370*/  IADD3 R4, P0, PT, R2, 0x7e00, RZ ;  /* 0x00007e0002047810 */ /* 0x000fc60007f1e0ff */
[----:B------:R3:W-:Y:S04]  /*8380*/  ST.E desc[UR46][R62.64], RZ ;  /* 0x000000ff3e007985 */ /* 0x0007e8000c10192e */
[----:B------:R3:W-:Y:S04]  /*8390*/  ST.E desc[UR46][R60.64], RZ ;  /* 0x000000ff3c007985 */ /* 0x0007e8000c10192e */
[----:B------:R3:W-:Y:S01]  /*83a0*/  ST.E desc[UR46][R50.64], RZ ;  /* 0x000000ff32007985 */ /* 0x0007e2000c10192e */
[----:B------:R-:W-:-:S03]  /*83b0*/  SHF.R.U64 R10, R6, 0x3, R11 ;  /* 0x00000003060a7819 */ /* 0x000fc6000000120b */
[----:B------:R3:W-:Y:S01]  /*83c0*/  ST.E desc[UR46][R48.64], RZ ;  /* 0x000000ff30007985 */ /* 0x0007e2000c10192e */
[----:B------:R-:W-:-:S03]  /*83d0*/  IMAD.X R7, RZ, RZ, R3, P1 ;  /* 0x000000ffff077224 */ /* 0x000fc600008e0603 */
[----:B------:R3:W-:Y:S01]  /*83e0*/  ST.E desc[UR46][R46.64], RZ ;  /* 0x000000ff2e007985 */ /* 0x0007e2000c10192e */
[----:B-1----:R-:W-:Y:S01]  /*83f0*/  SHF.R.U64 R36, R8, 0x3, R9 ;  /* 0x0000000308247819 */ /* 0x002fe20000001209 */
[----:B------:R-:W-:Y:S02]  /*8400*/  IMAD.X R5, RZ, RZ, R3, P0 ;  /* 0x000000ffff057224 */ /* 0x000fe400000e0603 */
[----:B------:R3:W-:Y:S04]  /*8410*/  ST.E desc[UR46][R44.64], RZ ;  /* 0x000000ff2c007985 */ /* 0x0007e8000c10192e */
[----:B------:R3:W-:Y:S01]  /*8420*/  ST.E desc[UR46][R34.64], RZ ;  /* 0x000000ff22007985 */ /* 0x0007e2000c10192e */
[----:B------:R-:W-:-:S03]  /*8430*/  LOP3.LUT R10, R6, 0x70, R10, 0x78, !PT ;  /* 0x00000070060a7812 */ /* 0x000fc600078e780a */
[----:B------:R3:W-:Y:S01]  /*8440*/  ST.E desc[UR46][R32.64], RZ ;  /* 0x000000ff20007985 */ /* 0x0007e2000c10192e */
[----:B------:R-:W-:-:S03]  /*8450*/  LOP3.LUT R8, R8, 0x70, R36, 0x78, !PT ;  /* 0x0000007008087812 */ /* 0x000fc600078e7824 */
[----:B------:R3:W-:Y:S01]  /*8460*/  ST.E desc[UR46][R30.64], RZ ;  /* 0x000000ff1e007985 */ /* 0x0007e2000c10192e */
[----:B------:R-:W-:-:S03]  /*8470*/  SHF.R.U64 R6, R0, 0x3, R7 ;  /* 0x0000000300067819 */ /* 0x000fc60000001207 */
[----:B------:R3:W-:Y:S01]  /*8480*/  ST.E desc[UR46][R28.64], RZ ;  /* 0x000000ff1c007985 */ /* 0x0007e2000c10192e */
[----:B------:R-:W-:-:S03]  /*8490*/  SHF.R.U64 R36, R4, 0x3, R5 ;  /* 0x0000000304247819 */ /* 0x000fc60000001205 */
[----:B------:R3:W-:Y:S04]  /*84a0*/  ST.E desc[UR46][R26.64], RZ ;  /* 0x000000ff1a007985 */ /* 0x0007e8000c10192e */
[----:B------:R3:W-:Y:S01]  /*84b0*/  ST.E desc[UR46][R24.64], RZ ;  /* 0x000000ff18007985 */ /* 0x0007e2000c10192e */
[----:B------:R-:W-:-:S03]  /*84c0*/  LOP3.LUT R6, R0, 0x70, R6, 0x78, !PT ;  /* 0x0000007000067812 */ /* 0x000fc600078e7806 */
[----:B------:R3:W-:Y:S01]  /*84d0*/  ST.E desc[UR46][R22.64], RZ ;  /* 0x000000ff16007985 */ /* 0x0007e2000c10192e */
[----:B------:R-:W-:-:S03]  /*84e0*/  LOP3.LUT R4, R4, 0x70, R36, 0x78, !PT ;  /* 0x0000007004047812 */ /* 0x000fc600078e7824 */
[----:B------:R3:W-:Y:S04]  /*84f0*/  ST.E desc[UR46][R20.64], RZ ;  /* 0x000000ff14007985 */ /* 0x0007e8000c10192e */
[----:B------:R3:W-:Y:S04]  /*8500*/  ST.E desc[UR46][R18.64], RZ ;  /* 0x000000ff12007985 */ /* 0x0007e8000c10192e */
[----:B------:R3:W-:Y:S04]  /*8510*/  ST.E desc[UR46][R16.64], RZ ;  /* 0x000000ff10007985 */ /* 0x0007e8000c10192e */
[----:B------:R3:W-:Y:S04]  /*8520*/  ST.E desc[UR46][R14.64], RZ ;  /* 0x000000ff0e007985 */ /* 0x0007e8000c10192e */
[----:B------:R3:W-:Y:S04]  /*8530*/  ST.E desc[UR46][R12.64], RZ ;  /* 0x000000ff0c007985 */ /* 0x0007e8000c10192e */
[----:B------:R3:W-:Y:S01]  /*8540*/  ST.E desc[UR46][R10.64], RZ ;  /* 0x000000ff0a007985 */ /* 0x0007e2000c10192e */
[----:B------:R-:W-:-:S03]  /*8550*/  ISETP.NE.U32.AND P6, PT, RZ, UR4, PT ;  /* 0x00000004ff007c0c */ /* 0x000fc6000bfc5070 */
[----:B------:R3:W-:Y:S04]  /*8560*/  ST.E desc[UR46][R8.64], RZ ;  /* 0x000000ff08007985 */ /* 0x0007e8000c10192e */
[----:B------:R3:W-:Y:S01]  /*8570*/  ST.E desc[UR46][R6.64], RZ ;  /* 0x000000ff06007985 */ /* 0x0007e2000c10192e */
[----:B--2---:R-:W1:Y:S01]  /*8580*/  S2R R91, SR_CTAID.Y ;  /* 0x00000000005b7919 */ /* 0x004e620000002600 */
[----:B------:R-:W2:Y:S02]  /*8590*/  S2R R90, SR_CTAID.Z ;  /* 0x00000000005a7919 */ /* 0x000ea40000002700 */
[----:B------:R3:W-:Y:S01]  /*85a0*/  ST.E desc[UR46][R4.64], RZ ;  /* 0x000000ff04007985 */ /* 0x0007e2000c10192e */
[----:B------:R-:W-:-:S13]  /*85b0*/  ISETP.NE.AND.EX P6, PT, RZ, UR5, PT, P6 ;  /* 0x00000005ff007c0c */ /* 0x000fda000bfc5360 */
[----:B------:R-:W-:Y:S05]  /*85c0*/  @!P6 BRA `(.L_x_151) ;  /* 0x00000000009ce947 */ /* 0x000fea0003800000 */
[----:B------:R-:W3:Y:S01]  /*85d0*/  LDL R0, [R1+0x30] ;  /* 0x0000300001007983 */ /* 0x000ee20000100800 */
[----:B------:R-:W4:Y:S01]  /*85e0*/  LDCU UR4, c[0x0][0x380] ;  /* 0x00007000ff0477ac */ /* 0x000f220008000800 */
[----:B------:R-:W5:Y:S01]  /*85f0*/  S2R R36, SR_CTAID.X ;  /* 0x0000000000247919 */ /* 0x000f620000002500 */
[----:B------:R-:W-:Y:S01]  /*8600*/  BSSY.RECONVERGENT B0, `(.L_x_151) ;  /* 0x0000023000007945 */ /* 0x000fe20003800200 */
[----:B-----5:R-:W-:-:S05]  /*8610*/  IMAD.SHL.U32 R36, R36, 0x100, RZ ;  /* 0x0000010024247824 */ /* 0x020fca00078e00ff */
[----:B---3--:R-:W-:-:S04]  /*8620*/  IADD3 R6, PT, PT, R0, R36, RZ ;  /* 0x0000002400067210 */ /* 0x008fc80007ffe0ff */
[----:B----4-:R-:W-:-:S13]  /*8630*/  ISETP.GE.AND P0, PT, R6, UR4, PT ;  /* 0x0000000406007c0c */ /* 0x010fda000bf06270 */
[----:B------:R-:W-:Y:S05]  /*8640*/  @P0 BRA `(.L_x_152) ;  /* 0x0000000000780947 */ /* 0x000fea0003800000 */
[----:B------:R-:W3:Y:S01]  /*8650*/  LDCU UR4, c[0x0][0x38c] ;  /* 0x00007180ff0477ac */ /* 0x000ee20008000800 */
[----:B------:R-:W4:Y:S01]  /*8660*/  LDC.64 R8, c[0x0][0x880] ;  /* 0x00022000ff087b82 */ /* 0x000f220000000a00 */
[----:B------:R-:W2:Y:S01]  /*8670*/  LDCU UR5, c[0x0][0x890] ;  /* 0x00011200ff0577ac */ /* 0x000ea20008000800 */
[----:B------:R-:W5:Y:S01]  /*8680*/  LDCU.64 UR6, c[0x0][0x888] ;  /* 0x00011100ff0677ac */ /* 0x000f620008000a00 */
[----:B---3--:R-:W3:Y:S01]  /*8690*/  I2F.U32.RP R4, UR4 ;  /* 0x0000000400047d06 */ /* 0x008ee20008209000 */
[----:B------:R-:W-:Y:S01]  /*86a0*/  ISETP.NE.U32.AND P0, PT, RZ, UR4, PT ;  /* 0x00000004ff007c0c */ /* 0x000fe2000bf05070 */
[----:B--2---:R-:W-:-:S06]  /*86b0*/  IMAD R6, R90, UR5, R6 ;  /* 0x000000055a067c24 */ /* 0x004fcc000f8e0206 */
[----:B---3--:R-:W2:Y:S02]  /*86c0*/  MUFU.RCP R4, R4 ;  /* 0x0000000400047308 */ /* 0x008ea40000001000 */
[----:B--2---:R-:W-:-:S06]  /*86d0*/  IADD3 R4, PT, PT, R4, 0xffffffe, RZ ;  /* 0x0ffffffe04047810 */ /* 0x004fcc0007ffe0ff */
[----:B------:R2:W3:Y:S02]  /*86e0*/  F2I.FTZ.U32.TRUNC.NTZ R5, R4 ;  /* 0x0000000400057305 */ /* 0x0004e4000021f000 */
[----:B--2---:R-:W-:Y:S01]  /*86f0*/  HFMA2 R4, -RZ, RZ, 0, 0 ;  /* 0x00000000ff047431 */ /* 0x004fe200000001ff */
[----:B---3--:R-:W-:-:S05]  /*8700*/  IADD3 R0, PT, PT, RZ, -R5, RZ ;  /* 0x80000005ff007210 */ /* 0x008fca0007ffe0ff */
[----:B------:R-:W-:-:S04]  /*8710*/  IMAD R0, R0, UR4, RZ ;  /* 0x0000000400007c24 */ /* 0x000fc8000f8e02ff */
[----:B------:R-:W-:-:S06]  /*8720*/  IMAD.HI.U32 R0, R5, R0, R4 ;  /* 0x0000000005007227 */ /* 0x000fcc00078e0004 */
[----:B-1----:R-:W-:-:S04]  /*8730*/  IMAD.HI.U32 R0, R0, R91, RZ ;  /* 0x0000005b00007227 */ /* 0x002fc800078e00ff */
[----:B------:R-:W-:-:S04]  /*8740*/  IMAD.MOV R4, RZ, RZ, -R0 ;  /* 0x000000ffff047224 */ /* 0x000fc800078e0a00 */
[----:B------:R-:W-:-:S05]  /*8750*/  IMAD R4, R4, UR4, R91 ;  /* 0x0000000404047c24 */ /* 0x000fca000f8e025b */
[----:B------:R-:W-:-:S13]  /*8760*/  ISETP.GE.U32.AND P2, PT, R4, UR4, PT ;  /* 0x0000000404007c0c */ /* 0x000fda000bf46070 */
[----:B------:R-:W-:Y:S02]  /*8770*/  @P2 IADD3 R4, PT, PT, R4, -UR4, RZ ;  /* 0x8000000404042c10 */ /* 0x000fe4000fffe0ff */
[----:B------:R-:W-:Y:S02]  /*8780*/  @P2 IADD3 R0, PT, PT, R0, 0x1, RZ ;  /* 0x0000000100002810 */ /* 0x000fe40007ffe0ff */
[----:B------:R-:W-:-:S13]  /*8790*/  ISETP.GE.U32.AND P1, PT, R4, UR4, PT ;  /* 0x0000000404007c0c */ /* 0x000fda000bf26070 */
[----:B------:R-:W-:Y:S01]  /*87a0*/  @P1 VIADD R0, R0, 0x1 ;  /* 0x0000000100001836 */ /* 0x000fe20000000000 */
[----:B------:R-:W-:-:S04]  /*87b0*/  @!P0 LOP3.LUT R0, RZ, UR4, RZ, 0x33, !PT ;  /* 0x00000004ff008c12 */ /* 0x000fc8000f8e33ff */
[C---:B------:R-:W-:Y:S01]  /*87c0*/  IADD3 R4, PT, PT, -R0.reuse, RZ, RZ ;  /* 0x000000ff00047210 */ /* 0x040fe20007ffe1ff */
[----:B-----5:R-:W-:Y:S01]  /*87d0*/  IMAD R0, R0, UR7, R6 ;  /* 0x0000000700007c24 */ /* 0x020fe2000f8e0206 */
[----:B------:R-:W-:-:S03]  /*87e0*/  MOV R6, 0xff800000 ;  /* 0xff80000000067802 */ /* 0x000fc60000000f00 */
[----:B------:R-:W-:-:S04]  /*87f0*/  IMAD R4, R4, UR4, R91 ;  /* 0x0000000404047c24 */ /* 0x000fc8000f8e025b */
[----:B------:R-:W-:-:S04]  /*8800*/  IMAD R0, R4, UR6, R0 ;  /* 0x0000000604007c24 */ /* 0x000fc8000f8e0200 */
[----:B----4-:R-:W-:-:S05]  /*8810*/  IMAD.WIDE.U32 R4, R0, 0x4, R8 ;  /* 0x0000000400047825 */ /* 0x010fca00078e0008 */
[----:B------:R3:W-:Y:S02]  /*8820*/  STG.E desc[UR46][R4.64], R6 ;  /* 0x0000000604007986 */ /* 0x0007e4000c10192e */
.L_x_152:
[----:B------:R-:W-:Y:S05]  /*8830*/  BSYNC.RECONVERGENT B0 ;  /* 0x0000000000007941 */ /* 0x000fea0003800200 */
.L_x_151:
[----:B------:R-:W-:-:S09]  /*8840*/  UISETP.NE.AND UP0, UPT, UR41, URZ, UPT ;  /* 0x000000ff2900728c */ /* 0x000fd2000bf05270 */
[----:B------:R-:W-:Y:S05]  /*8850*/  BRA.U UP0, `(.L_x_153) ;  /* 0x0000000100047547 */ /* 0x000fea000b800000 */
[----:B------:R-:W-:Y:S05]  /*8860*/  BPT.TRAP 0x1 ;  /* 0x000000040000795c */ /* 0x000fea0000300000 */
.L_x_153:
[C---:B------:R-:W-:Y:S01]  /*8870*/  IADD3 R0, P3, PT, R2.reuse, 0x8000, RZ ;  /* 0x0000800002007810 */ /* 0x040fe20007f7e0ff */
[----:B---3--:R-:W3:Y:S01]  /*8880*/  S2R R67, SR_CgaCtaId ;  /* 0x0000000000437919 */ /* 0x008ee20000008800 */
[C---:B------:R-:W-:Y:S01]  /*8890*/  IADD3 R4, P2, PT, R2.reuse, 0x8200, RZ ;  /* 0x0000820002047810 */ /* 0x040fe20007f5e0ff */
[----:B------:R-:W-:Y:S01]  /*88a0*/  UISETP.NE.AND UP0, UPT, UR41, URZ, UPT ;  /* 0x000000ff2900728c */ /* 0x000fe2000bf05270 */
[C---:B------:R-:W-:Y:S01]  /*88b0*/  IADD3 R6, P0, PT, R2.reuse, 0x8a00, RZ ;  /* 0x00008a0002067810 */ /* 0x040fe20007f1e0ff */
[--C-:B------:R-:W-:Y:S01]  /*88c0*/  IMAD.X R59, RZ, RZ, R3.reuse, P3 ;  /* 0x000000ffff3b7224 */ /* 0x100fe200018e0603 */
[----:B------:R-:W-:Y:S01]  /*88d0*/  IADD3 R5, P1, PT, R2, 0x8800, RZ ;  /* 0x0000880002057810 */ /* 0x000fe20007f3e0ff */
[--C-:B------:R-:W-:Y:S01]  /*88e0*/  IMAD.X R57, RZ, RZ, R3.reuse, P2 ;  /* 0x000000ffff397224 */ /* 0x100fe200010e0603 */
[----:B------:R-:W-:Y:S01]  /*88f0*/  MOV R65, 0x400 ;  /* 0x0000040000417802 */ /* 0x000fe20000000f00 */
[----:B------:R-:W-:Y:S01]  /*8900*/  IMAD.X R53, RZ, RZ, R3, P0 ;  /* 0x000000ffff357224 */ /* 0x000fe200000e0603 */
[----:B------:R-:W-:Y:S01]  /*8910*/  SHF.R.U64 R7, R0, 0x3, R59 ;  /* 0x0000000300077819 */ /* 0x000fe2000000123b */
[----:B------:R-:W-:Y:S01]  /*8920*/  IMAD.X R55, RZ, RZ, R3, P1 ;  /* 0x000000ffff377224 */ /* 0x000fe200008e0603 */
[----:B------:R-:W-:-:S02]  /*8930*/  SHF.R.U64 R8, R4, 0x3, R57 ;  /* 0x0000000304087819 */ /* 0x000fc40000001239 */
[----:B------:R-:W-:Y:S02]  /*8940*/  SHF.R.U64 R10, R6, 0x3, R53 ;  /* 0x00000003060a7819 */ /* 0x000fe40000001235 */
[----:B------:R-:W-:Y:S02]  /*8950*/  LOP3.LUT R58, R0, 0x70, R7, 0x78, !PT ;  /* 0x00000070003a7812 */ /* 0x000fe400078e7807 */
[----:B------:R-:W-:Y:S02]  /*8960*/  LOP3.LUT R56, R4, 0x70, R8, 0x78, !PT ;  /* 0x0000007004387812 */ /* 0x000fe400078e7808 */
[----:B------:R-:W-:Y:S02]  /*8970*/  IADD3 R0, P3, PT, R2, 0x9000, RZ ;  /* 0x0000900002007810 */ /* 0x000fe40007f7e0ff */
[----:B------:R-:W-:Y:S02]  /*8980*/  SHF.R.U64 R9, R5, 0x3, R55 ;  /* 0x0000000305097819 */ /* 0x000fe40000001237 */
[----:B------:R-:W-:Y:S01]  /*8990*/  LOP3.LUT R52, R6, 0x70, R10, 0x78, !PT ;  /* 0x0000007006347812 */ /* 0x000fe200078e780a */
[----:B------:R-:W-:Y:S01]  /*89a0*/  IMAD.X R51, RZ, RZ, R3, P3 ;  /* 0x000000ffff337224 */ /* 0x000fe200018e0603 */
[----:B------:R-:W-:-:S02]  /*89b0*/  IADD3 R4, P2, PT, R2, 0x9200, RZ ;  /* 0x0000920002047810 */ /* 0x000fc40007f5e0ff */
[C---:B------:R-:W-:Y:S02]  /*89c0*/  IADD3 R6, P0, PT, R2.reuse, 0x9a00, RZ ;  /* 0x00009a0002067810 */ /* 0x040fe40007f1e0ff */
[----:B------:R-:W-:Y:S01]  /*89d0*/  LOP3.LUT R54, R5, 0x70, R9, 0x78, !PT ;  /* 0x0000007005367812 */ /* 0x000fe200078e7809 */
[--C-:B------:R-:W-:Y:S01]  /*89e0*/  IMAD.X R49, RZ, RZ, R3.reuse, P2 ;  /* 0x000000ffff317224 */ /* 0x100fe200010e0603 */
[----:B------:R-:W-:Y:S01]  /*89f0*/  IADD3 R5, P1, PT, R2, 0x9800, RZ ;  /* 0x0000980002057810 */ /* 0x000fe20007f3e0ff */
[----:B------:R-:W-:Y:S01]  /*8a00*/  IMAD.X R45, RZ, RZ, R3, P0 ;  /* 0x000000ffff2d7224 */ /* 0x000fe200000e0603 */
[----:B------:R-:W-:Y:S02]  /*8a10*/  SHF.R.U64 R7, R0, 0x3, R51 ;  /* 0x0000000300077819 */ /* 0x000fe40000001233 */
[----:B------:R-:W-:Y:S01]  /*8a20*/  SHF.R.U64 R8, R4, 0x3, R49 ;  /* 0x0000000304087819 */ /* 0x000fe20000001231 */
[----:B------:R-:W-:Y:S01]  /*8a30*/  IMAD.X R47, RZ, RZ, R3, P1 ;  /* 0x000000ffff2f7224 */ /* 0x000fe200008e0603 */
[----:B------:R-:W-:-:S02]  /*8a40*/  SHF.R.U64 R10, R6, 0x3, R45 ;  /* 0x00000003060a7819 */ /* 0x000fc4000000122d */
        /* <DEDUP_REMOVED lines=58> */
[----:B---3--:R-:W-:Y:S01]  /*8df0*/  LEA R65, R67, R65, 0x18 ;  /* 0x0000004143417211 */ /* 0x008fe200078ec0ff */
[----:B------:R-:W-:Y:S01]  /*8e00*/  IMAD.X R13, RZ, RZ, R3, P0 ;  /* 0x000000ffff0d7224 */ /* 0x000fe200000e0603 */
[----:B------:R-:W-:Y:S02]  /*8e10*/  IADD3 R5, P1, PT, R2, 0xd800, RZ ;  /* 0x0000d80002057810 */ /* 0x000fe40007f3e0ff */
[----:B------:R3:W-:Y:S01]  /*8e20*/  SYNCS.ARRIVE.TRANS64.A1T0 RZ, [R65+URZ+0x280b0], RZ ;  /* 0x0280b0ff41ff79a7 */ /* 0x0007e200081000ff */
[----:B------:R-:W-:Y:S01]  /*8e30*/  SHF.R.U64 R7, R0, 0x3, R19 ;  /* 0x0000000300077819 */ /* 0x000fe20000001213 */
[----:B------:R-:W-:Y:S01]  /*8e40*/  ST.E desc[UR46][R58.64], RZ ;  /* 0x000000ff3a007985 */ /* 0x000fe2000c10192e */
[----:B------:R-:W-:Y:S01]  /*8e50*/  IMAD.X R15, RZ, RZ, R3, P1 ;  /* 0x000000ffff0f7224 */ /* 0x000fe200008e0603 */
[----:B------:R-:W-:-:S02]  /*8e60*/  SHF.R.U64 R8, R4, 0x3, R17 ;  /* 0x0000000304087819 */ /* 0x000fc40000001211 */
[----:B------:R-:W-:Y:S01]  /*8e70*/  ST.E desc[UR46][R56.64], RZ ;  /* 0x000000ff38007985 */ /* 0x000fe2000c10192e */
[----:B------:R-:W-:Y:S02]  /*8e80*/  SHF.R.U64 R10, R6, 0x3, R13 ;  /* 0x00000003060a7819 */ /* 0x000fe4000000120d */
[----:B------:R-:W-:Y:S01]  /*8e90*/  LOP3.LUT R18, R0, 0x70, R7, 0x78, !PT ;  /* 0x0000007000127812 */ /* 0x000fe200078e7807 */
[----:B------:R-:W-:Y:S01]  /*8ea0*/  ST.E desc[UR46][R54.64], RZ ;  /* 0x000000ff36007985 */ /* 0x000fe2000c10192e */
[----:B------:R-:W-:Y:S02]  /*8eb0*/  LOP3.LUT R16, R4, 0x70, R8, 0x78, !PT ;  /* 0x0000007004107812 */ /* 0x000fe400078e7808 */
[----:B------:R-:W-:Y:S01]  /*8ec0*/  IADD3 R0, P3, PT, R2, 0xe000, RZ ;  /* 0x0000e00002007810 */ /* 0x000fe20007f7e0ff */
[----:B------:R-:W-:Y:S01]  /*8ed0*/  ST.E desc[UR46][R52.64], RZ ;  /* 0x000000ff34007985 */ /* 0x000fe2000c10192e */
[----:B------:R-:W-:Y:S02]  /*8ee0*/  SHF.R.U64 R9, R5, 0x3, R15 ;  /* 0x0000000305097819 */ /* 0x000fe4000000120f */
[----:B------:R-:W-:Y:S01]  /*8ef0*/  LOP3.LUT R12, R6, 0x70, R10, 0x78, !PT ;  /* 0x00000070060c7812 */ /* 0x000fe200078e780a */
[----:B------:R-:W-:Y:S01]  /*8f00*/  ST.E desc[UR46][R50.64], RZ ;  /* 0x000000ff32007985 */ /* 0x000fe2000c10192e */
[C---:B------:R-:W-:Y:S01]  /*8f10*/  IADD3 R4, P2, PT, R2.reuse, 0xe200, RZ ;  /* 0x0000e20002047810 */ /* 0x040fe20007f5e0ff */
[----:B------:R-:W-:Y:S01]  /*8f20*/  IMAD.X R11, RZ, RZ, R3, P3 ;  /* 0x000000ffff0b7224 */ /* 0x000fe200018e0603 */
[C---:B------:R-:W-:Y:S01]  /*8f30*/  IADD3 R6, P1, PT, R2.reuse, 0xe800, RZ ;  /* 0x0000e80002067810 */ /* 0x040fe20007f3e0ff */
[----:B------:R-:W-:Y:S01]  /*8f40*/  ST.E desc[UR46][R48.64], RZ ;  /* 0x000000ff30007985 */ /* 0x000fe2000c10192e */
[----:B------:R-:W-:-:S02]  /*8f50*/  IADD3 R60, P0, PT, R2, 0xea00, RZ ;  /* 0x0000ea00023c7810 */ /* 0x000fc40007f1e0ff */
[----:B------:R-:W-:Y:S01]  /*8f60*/  LOP3.LUT R14, R5, 0x70, R9, 0x78, !PT ;  /* 0x00000070050e7812 */ /* 0x000fe200078e7809 */
[----:B------:R-:W-:Y:S01]  /*8f70*/  ST.E desc[UR46][R46.64], RZ ;  /* 0x000000ff2e007985 */ /* 0x000fe2000c10192e */
[----:B------:R-:W-:Y:S01]  /*8f80*/  IMAD.X R9, RZ, RZ, R3, P2 ;  /* 0x000000ffff097224 */ /* 0x000fe200010e0603 */
[----:B------:R-:W-:Y:S01]  /*8f90*/  SHF.R.U64 R8, R0, 0x3, R11 ;  /* 0x0000000300087819 */ /* 0x000fe2000000120b */
[--C-:B------:R-:W-:Y:S01]  /*8fa0*/  IMAD.X R7, RZ, RZ, R3.reuse, P1 ;  /* 0x000000ffff077224 */ /* 0x100fe200008e0603 */
[----:B------:R-:W-:Y:S01]  /*8fb0*/  ST.E desc[UR46][R44.64], RZ ;  /* 0x000000ff2c007985 */ /* 0x000fe2000c10192e */
[----:B------:R-:W-:Y:S01]  /*8fc0*/  IMAD.X R5, RZ, RZ, R3, P0 ;  /* 0x000000ffff057224 */ /* 0x000fe200000e0603 */
[----:B------:R-:W-:Y:S02]  /*8fd0*/  SHF.R.U64 R61, R4, 0x3, R9 ;  /* 0x00000003043d7819 */ /* 0x000fe40000001209 */
[----:B------:R-:W-:Y:S01]  /*8fe0*/  ST.E desc[UR46][R42.64], RZ ;  /* 0x000000ff2a007985 */ /* 0x000fe2000c10192e */
[----:B------:R-:W-:-:S02]  /*8ff0*/  SHF.R.U64 R62, R6, 0x3, R7 ;  /* 0x00000003063e7819 */ /* 0x000fc40000001207 */
[----:B------:R-:W-:Y:S01]  /*9000*/  SHF.R.U64 R63, R60, 0x3, R5 ;  /* 0x000000033c3f7819 */ /* 0x000fe20000001205 */
[----:B------:R-:W-:Y:S01]  /*9010*/  ST.E desc[UR46][R40.64], RZ ;  /* 0x000000ff28007985 */ /* 0x000fe2000c10192e */
[----:B------:R-:W-:Y:S02]  /*9020*/  LOP3.LUT R10, R0, 0x70, R8, 0x78, !PT ;  /* 0x00000070000a7812 */ /* 0x000fe400078e7808 */
[----:B------:R-:W-:Y:S01]  /*9030*/  LOP3.LUT R8, R4, 0x70, R61, 0x78, !PT ;  /* 0x0000007004087812 */ /* 0x000fe200078e783d */
[----:B------:R4:W-:Y:S01]  /*9040*/  ST.E desc[UR46][R38.64], RZ ;  /* 0x000000ff26007985 */ /* 0x0009e2000c10192e */
[----:B------:R-:W-:Y:S02]  /*9050*/  LOP3.LUT R6, R6, 0x70, R62, 0x78, !PT ;  /* 0x0000007006067812 */ /* 0x000fe400078e783e */
[----:B------:R-:W-:Y:S01]  /*9060*/  LOP3.LUT R4, R60, 0x70, R63, 0x78, !PT ;  /* 0x000000703c047812 */ /* 0x000fe200078e783f */
[----:B------:R5:W-:Y:S01]  /*9070*/  ST.E desc[UR46][R36.64], RZ ;  /* 0x000000ff24007985 */ /* 0x000be2000c10192e */
[----:B------:R-:W-:-:S03]  /*9080*/  IADD3 R0, P3, PT, R2, 0xf800, RZ ;  /* 0x0000f80002007810 */ /* 0x000fc60007f7e0ff */
[----:B------:R-:W-:Y:S02]  /*9090*/  ST.E desc[UR46][R34.64], RZ ;  /* 0x000000ff22007985 */ /* 0x000fe4000c10192e */
[----:B------:R-:W-:Y:S02]  /*90a0*/  IMAD.X R69, RZ, RZ, R3, P3 ;  /* 0x000000ffff457224 */ /* 0x000fe400018e0603 */
[----:B------:R-:W-:Y:S04]  /*90b0*/  ST.E desc[UR46][R32.64], RZ ;  /* 0x000000ff20007985 */ /* 0x000fe8000c10192e */
[----:B------:R-:W-:Y:S04]  /*90c0*/  ST.E desc[UR46][R30.64], RZ ;  /* 0x000000ff1e007985 */ /* 0x000fe8000c10192e */
[----:B------:R-:W-:Y:S04]  /*90d0*/  ST.E desc[UR46][R28.64], RZ ;  /* 0x000000ff1c007985 */ /* 0x000fe8000c10192e */
[----:B------:R-:W-:Y:S01]  /*90e0*/  ST.E desc[UR46][R26.64], RZ ;  /* 0x000000ff1a007985 */ /* 0x000fe2000c10192e */
[----:B----4-:R-:W-:-:S03]  /*90f0*/  IADD3 R38, P5, PT, R2, 0xf000, RZ ;  /* 0x0000f00002267810 */ /* 0x010fc60007fbe0ff */
[----:B------:R-:W-:Y:S01]  /*9100*/  ST.E desc[UR46][R24.64], RZ ;  /* 0x000000ff18007985 */ /* 0x000fe2000c10192e */
[----:B-----5:R-:W-:Y:S01]  /*9110*/  IADD3 R36, P4, PT, R2, 0xf200, RZ ;  /* 0x0000f20002247810 */ /* 0x020fe20007f9e0ff */
[--C-:B------:R-:W-:Y:S02]  /*9120*/  IMAD.X R73, RZ, RZ, R3.reuse, P5 ;  /* 0x000000ffff497224 */ /* 0x100fe400028e0603 */
[----:B------:R-:W-:Y:S02]  /*9130*/  ST.E desc[UR46][R22.64], RZ ;  /* 0x000000ff16007985 */ /* 0x000fe4000c10192e */
[----:B------:R-:W-:Y:S01]  /*9140*/  IMAD.X R71, RZ, RZ, R3, P4 ;  /* 0x000000ffff477224 */ /* 0x000fe200020e0603 */
[----:B------:R-:W-:Y:S01]  /*9150*/  SHF.R.U64 R40, R38, 0x3, R73 ;  /* 0x0000000326287819 */ /* 0x000fe20000001249 */
[----:B------:R-:W-:Y:S03]  /*9160*/  ST.E desc[UR46][R20.64], RZ ;  /* 0x000000ff14007985 */ /* 0x000fe6000c10192e */
[----:B------:R-:W-:Y:S01]  /*9170*/  SHF.R.U64 R42, R36, 0x3, R71 ;  /* 0x00000003242a7819 */ /* 0x000fe20000001247 */
[----:B------:R-:W-:Y:S01]  /*9180*/  ST.E desc[UR46][R18.64], RZ ;  /* 0x000000ff12007985 */ /* 0x000fe2000c10192e */
[----:B------:R-:W-:-:S02]  /*9190*/  LOP3.LUT R72, R38, 0x70, R40, 0x78, !PT ;  /* 0x0000007026487812 */ /* 0x000fc400078e7828 */
[----:B------:R-:W-:Y:S01]  /*91a0*/  LOP3.LUT R70, R36, 0x70, R42, 0x78, !PT ;  /* 0x0000007024467812 */ /* 0x000fe200078e782a */
[----:B------:R-:W-:Y:S01]  /*91b0*/  ST.E desc[UR46][R16.64], RZ ;  /* 0x000000ff10007985 */ /* 0x000fe2000c10192e */
[----:B------:R-:W-:-:S03]  /*91c0*/  SHF.R.U64 R36, R0, 0x3, R69 ;  /* 0x0000000300247819 */ /* 0x000fc60000001245 */
        /* <DEDUP_REMOVED lines=8> */
[----:B----4-:R-:W-:-:S03]  /*9250*/  IADD3 R14, P3, PT, R2, 0x9400, RZ ;  /* 0x00009400020e7810 */ /* 0x010fc60007f7e0ff */
[----:B------:R4:W-:Y:S01]  /*9260*/  ST.E desc[UR46][R70.64], RZ ;  /* 0x000000ff46007985 */ /* 0x0009e2000c10192e */
[C---:B-----5:R-:W-:Y:S01]  /*9270*/  IADD3 R12, P4, PT, R2.reuse, 0x8e00, RZ ;  /* 0x00008e00020c7810 */ /* 0x060fe20007f9e0ff */
[--C-:B------:R-:W-:Y:S01]  /*9280*/  IMAD.X R57, RZ, RZ, R3.reuse, P3 ;  /* 0x000000ffff397224 */ /* 0x100fe200018e0603 */
[C---:B------:R-:W-:Y:S01]  /*9290*/  IADD3 R26, P3, PT, R2.reuse, 0xac00, RZ ;  /* 0x0000ac00021a7810 */ /* 0x040fe20007f7e0ff */
[----:B------:R4:W-:Y:S01]  /*92a0*/  ST.E desc[UR46][R68.64], RZ ;  /* 0x000000ff44007985 */ /* 0x0009e2000c10192e */
[C---:B-1----:R-:W-:Y:S01]  /*92b0*/  IADD3 R10, P5, PT, R2.reuse, 0x8c00, RZ ;  /* 0x00008c00020a7810 */ /* 0x042fe20007fbe0ff */
[--C-:B------:R-:W-:Y:S01]  /*92c0*/  IMAD.X R59, RZ, RZ, R3.reuse, P4 ;  /* 0x000000ffff3b7224 */ /* 0x100fe200020e0603 */
[C---:B------:R-:W-:Y:S01]  /*92d0*/  IADD3 R24, P4, PT, R2.reuse, 0xa600, RZ ;  /* 0x0000a60002187810 */ /* 0x040fe20007f9e0ff */
[--C-:B------:R-:W-:Y:S01]  /*92e0*/  IMAD.X R45, RZ, RZ, R3.reuse, P3 ;  /* 0x000000ffff2d7224 */ /* 0x100fe200018e0603 */
[C---:B--2---:R-:W-:Y:S01]  /*92f0*/  IADD3 R8, P0, PT, R2.reuse, 0x8600, RZ ;  /* 0x0000860002087810 */ /* 0x044fe20007f1e0ff */
[--C-:B------:R-:W-:Y:S01]  /*9300*/  IMAD.X R61, RZ, RZ, R3.reuse, P5 ;  /* 0x000000ffff3d7224 */ /* 0x100fe200028e0603 */
[C---:B------:R-:W-:Y:S01]  /*9310*/  IADD3 R22, P5, PT, R2.reuse, 0xa400, RZ ;  /* 0x0000a40002167810 */ /* 0x040fe20007fbe0ff */
[--C-:B------:R-:W-:Y:S01]  /*9320*/  IMAD.X R47, RZ, RZ, R3.reuse, P4 ;  /* 0x000000ffff2f7224 */ /* 0x100fe200020e0603 */
[C---:B---3--:R-:W-:Y:S01]  /*9330*/  IADD3 R6, P1, PT, R2.reuse, 0x8400, RZ ;  /* 0x0000840002067810 */ /* 0x048fe20007f3e0ff */
[--C-:B------:R-:W-:Y:S01]  /*9340*/  IMAD.X R63, RZ, RZ, R3.reuse, P0 ;  /* 0x000000ffff3f7224 */ /* 0x100fe200000e0603 */
[C---:B------:R-:W-:Y:S01]  /*9350*/  IADD3 R20, P0, PT, R2.reuse, 0x9e00, RZ ;  /* 0x00009e0002147810 */ /* 0x040fe20007f1e0ff */
[--C-:B------:R-:W-:Y:S01]  /*9360*/  IMAD.X R49, RZ, RZ, R3.reuse, P5 ;  /* 0x000000ffff317224 */ /* 0x100fe200028e0603 */
[C---:B------:R-:W-:Y:S01]  /*9370*/  IADD3 R4, P2, PT, R2.reuse, 0xfa00, RZ ;  /* 0x0000fa0002047810 */ /* 0x040fe20007f5e0ff */
[--C-:B------:R-:W-:Y:S01]  /*9380*/  IMAD.X R65, RZ, RZ, R3.reuse, P1 ;  /* 0x000000ffff417224 */ /* 0x100fe200008e0603 */
[C---:B------:R-:W-:Y:S01]  /*9390*/  IADD3 R18, P1, PT, R2.reuse, 0x9c00, RZ ;  /* 0x00009c0002127810 */ /* 0x040fe20007f3e0ff */
[--C-:B------:R-:W-:Y:S01]  /*93a0*/  IMAD.X R51, RZ, RZ, R3.reuse, P0 ;  /* 0x000000ffff337224 */ /* 0x100fe200000e0603 */
[----:B------:R-:W-:Y:S01]  /*93b0*/  IADD3 R32, P0, PT, R2, 0xb600, RZ ;  /* 0x0000b60002207810 */ /* 0x000fe20007f1e0ff */
[----:B------:R-:W-:Y:S01]  /*93c0*/  IMAD.X R67, RZ, RZ, R3, P2 ;  /* 0x000000ffff437224 */ /* 0x000fe200010e0603 */
[----:B------:R-:W-:Y:S01]  /*93d0*/  SHF.R.U64 R0, R6, 0x3, R65 ;  /* 0x0000000306007819 */ /* 0x000fe20000001241 */
[--C-:B------:R-:W-:Y:S01]  /*93e0*/  IMAD.X R53, RZ, RZ, R3.reuse, P1 ;  /* 0x000000ffff357224 */ /* 0x100fe200008e0603 */
[----:B------:R-:W-:Y:S01]  /*93f0*/  IADD3 R16, P2, PT, R2, 0x9600, RZ ;  /* 0x0000960002107810 */ /* 0x000fe20007f5e0ff */
[----:B------:R-:W-:Y:S01]  /*9400*/  IMAD.X R39, RZ, RZ, R3, P0 ;  /* 0x000000ffff277224 */ /* 0x000fe200000e0603 */
[----:B------:R-:W-:-:S02]  /*9410*/  SHF.R.U64 R38, R4, 0x3, R67 ;  /* 0x0000000304267819 */ /* 0x000fc40000001243 */
[----:B------:R-:W-:Y:S01]  /*9420*/  LOP3.LUT R64, R6, 0x70, R0, 0x78, !PT ;  /* 0x0000007006407812 */ /* 0x000fe200078e7800 */
[----:B------:R-:W-:Y:S01]  /*9430*/  IMAD.X R55, RZ, RZ, R3, P2 ;  /* 0x000000ffff377224 */ /* 0x000fe200010e0603 */
[----:B------:R-:W-:Y:S02]  /*9440*/  LOP3.LUT R66, R4, 0x70, R38, 0x78, !PT ;  /* 0x0000007004427812 */ /* 0x000fe400078e7826 */
[----:B------:R-:W-:Y:S02]  /*9450*/  SHF.R.U64 R4, R8, 0x3, R63 ;  /* 0x0000000308047819 */ /* 0x000fe4000000123f */
[----:B------:R-:W-:Y:S01]  /*9460*/  SHF.R.U64 R0, R10, 0x3, R61 ;  /* 0x000000030a007819 */ /* 0x000fe2000000123d */
[----:B------:R4:W-:Y:S01]  /*9470*/  ST.E desc[UR46][R66.64], RZ ;  /* 0x000000ff42007985 */ /* 0x0009e2000c10192e */
[----:B------:R-:W-:Y:S02]  /*9480*/  LOP3.LUT R62, R8, 0x70, R4, 0x78, !PT ;  /* 0x00000070083e7812 */ /* 0x000fe400078e7804 */
[----:B------:R-:W-:Y:S01]  /*9490*/  SHF.R.U64 R4, R12, 0x3, R59 ;  /* 0x000000030c047819 */ /* 0x000fe2000000123b */
[----:B------:R4:W-:Y:S01]  /*94a0*/  ST.E desc[UR46][R64.64], RZ ;  /* 0x000000ff40007985 */ /* 0x0009e2000c10192e */
[----:B------:R-:W-:-:S02]  /*94b0*/  LOP3.LUT R60, R10, 0x70, R0, 0x78, !PT ;  /* 0x000000700a3c7812 */ /* 0x000fc400078e7800 */
[----:B------:R-:W-:Y:S01]  /*94c0*/  SHF.R.U64 R0, R14, 0x3, R57 ;  /* 0x000000030e007819 */ /* 0x000fe20000001239 */
[----:B------:R4:W-:Y:S01]  /*94d0*/  ST.E desc[UR46][R62.64], RZ ;  /* 0x000000ff3e007985 */ /* 0x0009e2000c10192e */
[----:B------:R-:W-:Y:S02]  /*94e0*/  LOP3.LUT R58, R12, 0x70, R4, 0x78, !PT ;  /* 0x000000700c3a7812 */ /* 0x000fe400078e7804 */
[----:B------:R-:W-:Y:S01]  /*94f0*/  SHF.R.U64 R4, R16, 0x3, R55 ;  /* 0x0000000310047819 */ /* 0x000fe20000001237 */
[----:B------:R4:W-:Y:S01]  /*9500*/  ST.E desc[UR46][R60.64], RZ ;  /* 0x000000ff3c007985 */ /* 0x0009e2000c10192e */
[----:B------:R-:W-:Y:S02]  /*9510*/  LOP3.LUT R56, R14, 0x70, R0, 0x78, !PT ;  /* 0x000000700e387812 */ /* 0x000fe400078e7800 */
[----:B------:R-:W-:Y:S01]  /*9520*/  SHF.R.U64 R0, R18, 0x3, R53 ;  /* 0x0000000312007819 */ /* 0x000fe20000001235 */
[----:B------:R4:W-:Y:S01]  /*9530*/  ST.E desc[UR46][R58.64], RZ ;  /* 0x000000ff3a007985 */ /* 0x0009e2000c10192e */
[----:B------:R-:W-:-:S02]  /*9540*/  LOP3.LUT R54, R16, 0x70, R4, 0x78, !PT ;  /* 0x0000007010367812 */ /* 0x000fc400078e7804 */
[----:B------:R-:W-:Y:S01]  /*9550*/  IADD3 R28, P2, PT, R2, 0xae00, RZ ;  /* 0x0000ae00021c7810 */ /* 0x000fe20007f5e0ff */
[----:B------:R4:W-:Y:S01]  /*9560*/  ST.E desc[UR46][R56.64], RZ ;  /* 0x000000ff38007985 */ /* 0x0009e2000c10192e */
[----:B------:R-:W-:Y:S02]  /*9570*/  SHF.R.U64 R4, R20, 0x3, R51 ;  /* 0x0000000314047819 */ /* 0x000fe40000001233 */
[----:B------:R-:W-:Y:S01]  /*9580*/  LOP3.LUT R52, R18, 0x70, R0, 0x78, !PT ;  /* 0x0000007012347812 */ /* 0x000fe200078e7800 */
[----:B------:R-:W-:Y:S01]  /*9590*/  IMAD.X R43, RZ, RZ, R3, P2 ;  /* 0x000000ffff2b7224 */ /* 0x000fe200010e0603 */
[----:B------:R-:W-:Y:S01]  /*95a0*/  IADD3 R30, P1, PT, R2, 0xb400, RZ ;  /* 0x0000b400021e7810 */ /* 0x000fe20007f3e0ff */
[----:B------:R4:W-:Y:S01]  /*95b0*/  ST.E desc[UR46][R54.64], RZ ;  /* 0x000000ff36007985 */ /* 0x0009e2000c10192e */
[----:B------:R-:W-:Y:S02]  /*95c0*/  SHF.R.U64 R0, R22, 0x3, R49 ;  /* 0x0000000316007819 */ /* 0x000fe40000001231 */
[----:B------:R-:W-:Y:S01]  /*95d0*/  LOP3.LUT R50, R20, 0x70, R4, 0x78, !PT ;  /* 0x0000007014327812 */ /* 0x000fe200078e7804 */
[----:B------:R-:W-:Y:S01]  /*95e0*/  IMAD.X R41, RZ, RZ, R3, P1 ;  /* 0x000000ffff297224 */ /* 0x000fe200008e0603 */
        /* <DEDUP_REMOVED lines=13> */
[----:B------:R-:W-:Y:S01]  /*96c0*/  IADD3 R75, P3, PT, R2, 0xc400, RZ ;  /* 0x0000c400024b7810 */ /* 0x000fe20007f7e0ff */
[----:B------:R4:W-:Y:S01]  /*96d0*/  ST.E desc[UR46][R46.64], RZ ;  /* 0x000000ff2e007985 */ /* 0x0009e2000c10192e */
[----:B------:R-:W-:-:S02]  /*96e0*/  SHF.R.U64 R0, R30, 0x3, R41 ;  /* 0x000000031e007819 */ /* 0x000fc40000001229 */
        /* <DEDUP_REMOVED lines=70> */
[----:B------:R-:W-:Y:S01]  /*9b50*/  IADD3 R2, P0, PT, R2, 0xfe00, RZ ;  /* 0x0000fe0002027810 */ /* 0x000fe20007f1e0ff */
[----:B------:R-:W-:Y:S01]  /*9b60*/  IMAD.X R5, RZ, RZ, R3, P1 ;  /* 0x000000ffff057224 */ /* 0x000fe200008e0603 */
[----:B------:R-:W-:Y:S01]  /*9b70*/  LOP3.LUT R14, R84, 0x70, R4, 0x78, !PT ;  /* 0x00000070540e7812 */ /* 0x000fe200078e7804 */
[----:B------:R4:W-:Y:S01]  /*9b80*/  ST.E desc[UR46][R16.64], RZ ;  /* 0x000000ff10007985 */ /* 0x0009e2000c10192e */
[C---:B------:R-:W-:Y:S01]  /*9b90*/  SHF.R.U64 R4, R86.reuse, 0x3, R11 ;  /* 0x0000000356047819 */ /* 0x040fe2000000120b */
[----:B------:R-:W-:Y:S01]  /*9ba0*/  IMAD.X R3, RZ, RZ, R3, P0 ;  /* 0x000000ffff037224 */ /* 0x000fe200000e0603 */
[----:B------:R-:W-:Y:S01]  /*9bb0*/  LOP3.LUT R12, R85, 0x70, R0, 0x78, !PT ;  /* 0x00000070550c7812 */ /* 0x000fe200078e7800 */
[----:B------:R4:W-:Y:S01]  /*9bc0*/  ST.E desc[UR46][R14.64], RZ ;  /* 0x000000ff0e007985 */ /* 0x0009e2000c10192e */
[----:B------:R-:W-:Y:S02]  /*9bd0*/  SHF.R.U64 R0, R87, 0x3, R9 ;  /* 0x0000000357007819 */ /* 0x000fe40000001209 */
[----:B------:R-:W-:Y:S01]  /*9be0*/  LOP3.LUT R10, R86, 0x70, R4, 0x78, !PT ;  /* 0x00000070560a7812 */ /* 0x000fe200078e7804 */
[----:B------:R4:W-:Y:S01]  /*9bf0*/  ST.E desc[UR46][R12.64], RZ ;  /* 0x000000ff0c007985 */ /* 0x0009e2000c10192e */
[----:B------:R-:W-:-:S02]  /*9c00*/  SHF.R.U64 R4, R88, 0x3, R7 ;  /* 0x0000000358047819 */ /* 0x000fc40000001207 */
[----:B------:R-:W-:Y:S01]  /*9c10*/  LOP3.LUT R8, R87, 0x70, R0, 0x78, !PT ;  /* 0x0000007057087812 */ /* 0x000fe200078e7800 */
[----:B------:R4:W-:Y:S01]  /*9c20*/  ST.E desc[UR46][R10.64], RZ ;  /* 0x000000ff0a007985 */ /* 0x0009e2000c10192e */
[C---:B------:R-:W-:Y:S02]  /*9c30*/  SHF.R.U64 R0, R89.reuse, 0x3, R5 ;  /* 0x0000000359007819 */ /* 0x040fe40000001205 */
[----:B------:R-:W-:Y:S01]  /*9c40*/  SHF.R.U64 R74, R2, 0x3, R3 ;  /* 0x00000003024a7819 */ /* 0x000fe20000001203 */
[----:B------:R4:W-:Y:S01]  /*9c50*/  ST.E desc[UR46][R8.64], RZ ;  /* 0x000000ff08007985 */ /* 0x0009e2000c10192e */
[----:B------:R-:W-:Y:S02]  /*9c60*/  LOP3.LUT R6, R88, 0x70, R4, 0x78, !PT ;  /* 0x0000007058067812 */ /* 0x000fe400078e7804 */
[----:B------:R-:W-:Y:S02]  /*9c70*/  LOP3.LUT R4, R89, 0x70, R0, 0x78, !PT ;  /* 0x0000007059047812 */ /* 0x000fe400078e7800 */
[----:B------:R-:W-:Y:S01]  /*9c80*/  LOP3.LUT R2, R2, 0x70, R74, 0x78, !PT ;  /* 0x0000007002027812 */ /* 0x000fe200078e784a */
[----:B------:R4:W-:Y:S04]  /*9c90*/  ST.E desc[UR46][R6.64], RZ ;  /* 0x000000ff06007985 */ /* 0x0009e8000c10192e */
[----:B------:R4:W-:Y:S04]  /*9ca0*/  ST.E desc[UR46][R4.64], RZ ;  /* 0x000000ff04007985 */ /* 0x0009e8000c10192e */
[----:B------:R4:W-:Y:S01]  /*9cb0*/  ST.E desc[UR46][R2.64], RZ ;  /* 0x000000ff02007985 */ /* 0x0009e2000c10192e */
[----:B------:R-:W-:Y:S01]  /*9cc0*/  @!PT LDS RZ, [RZ] ;  /* 0x00000000fffff984 */ /* 0x000fe20000000800 */
[----:B------:R-:W-:Y:S01]  /*9cd0*/  @!PT LDS RZ, [RZ] ;  /* 0x00000000fffff984 */ /* 0x000fe20000000800 */
[----:B------:R-:W-:Y:S01]  /*9ce0*/  @!PT LDS RZ, [RZ] ;  /* 0x00000000fffff984 */ /* 0x000fe20000000800 */
[----:B------:R-:W-:Y:S01]  /*9cf0*/  @!PT LDS RZ, [RZ] ;  /* 0x00000000fffff984 */ /* 0x000fe20000000800 */
[----:B------:R1:W-:Y:S06]  /*9d00*/  MEMBAR.ALL.CTA ;  /* 0x0000000000007992 */ /* 0x0003ec0000008000 */
[----:B-1----:R-:W1:Y:S01]  /*9d10*/  FENCE.VIEW.ASYNC.S ;  /* 0x00000000000073c6 */ /* 0x002e620000000000 */
[----:B------:R-:W-:Y:S05]  /*9d20*/  BRA.U UP0, `(.L_x_154) ;  /* 0x0000000100047547 */ /* 0x000fea000b800000 */
[----:B------:R-:W-:Y:S05]  /*9d30*/  BPT.TRAP 0x1 ;  /* 0x000000040000795c */ /* 0x000fea0000300000 */
.L_x_154:
[----:B----4-:R-:W2:Y:S01]  /*9d40*/  S2R R3, SR_CgaCtaId ;  /* 0x0000000000037919 */ /* 0x010ea20000008800 */
[----:B------:R-:W-:Y:S01]  /*9d50*/  IMAD.MOV.U32 R0, RZ, RZ, 0x1 ;  /* 0x00000001ff007424 */ /* 0x000fe200078e00ff */
[----:B------:R-:W-:-:S04]  /*9d60*/  MOV R2, 0x400 ;  /* 0x0000040000027802 */ /* 0x000fc80000000f00 */
[----:B------:R-:W-:Y:S02]  /*9d70*/  SHF.L.U32 R0, R0, 0x1f, RZ ;  /* 0x0000001f00007819 */ /* 0x000fe400000006ff */
[----:B--2---:R-:W-:-:S04]  /*9d80*/  LEA R2, R3, R2, 0x18 ;  /* 0x0000000203027211 */ /* 0x004fc800078ec0ff */
[----:B-1----:R-:W1:Y:S02]  /*9d90*/  SYNCS.PHASECHK.TRANS64.TRYWAIT P0, [R2+URZ+0x280c8], R0 ;  /* 0x0280c800020075a7 */ /* 0x002e6400080011ff */
[----:B-1----:R-:W-:Y:S05]  /*9da0*/  @!P0 BRA `(.L_x_155) ;  /* 0x0000011c00dc8947 */ /* 0x002fea0003800000 */
.L_x_408:
[----:B------:R-:W-:Y:S05]  /*9db0*/  @!P6 BRA `(.L_x_156) ;  /* 0x00000000009ce947 */ /* 0x000fea0003800000 */
[----:B------:R-:W2:Y:S01]  /*9dc0*/  LDL.LU R3, [R1+0x30] ;  /* 0x0000300001037983 */ /* 0x000ea20000300800 */
[----:B------:R-:W3:Y:S01]  /*9dd0*/  LDCU UR4, c[0x0][0x380] ;  /* 0x00007000ff0477ac */ /* 0x000ee20008000800 */
[----:B------:R-:W-:Y:S01]  /*9de0*/  BSSY.RECONVERGENT B0, `(.L_x_156) ;  /* 0x0000024000007945 */ /* 0x000fe20003800200 */
[----:B-1----:R-:W1:Y:S02]  /*9df0*/  S2R R2, SR_CTAID.X ;  /* 0x0000000000027919 */ /* 0x002e640000002500 */
[----:B-1----:R-:W-:-:S05]  /*9e00*/  IMAD.SHL.U32 R2, R2, 0x100, RZ ;  /* 0x0000010002027824 */ /* 0x002fca00078e00ff */
[----:B--2---:R-:W-:-:S04]  /*9e10*/  IADD3 R4, PT, PT, R2, 0x80, R3 ;  /* 0x0000008002047810 */ /* 0x004fc80007ffe003 */
[----:B---3--:R-:W-:-:S13]  /*9e20*/  ISETP.GE.AND P0, PT, R4, UR4, PT ;  /* 0x0000000404007c0c */ /* 0x008fda000bf06270 */
[----:B------:R-:W-:Y:S05]  /*9e30*/  @P0 BRA `(.L_x_157) ;  /* 0x0000000000780947 */ /* 0x000fea0003800000 */
[----:B------:R-:W1:Y:S01]  /*9e40*/  LDCU UR4, c[0x0][0x38c] ;  /* 0x00007180ff0477ac */ /* 0x000e620008000800 */
[----:B------:R-:W2:Y:S01]  /*9e50*/  LDC.64 R6, c[0x0][0x880] ;  /* 0x00022000ff067b82 */ /* 0x000ea20000000a00 */
[----:B------:R-:W3:Y:S01]  /*9e60*/  LDCU UR5, c[0x0][0x890] ;  /* 0x00011200ff0577ac */ /* 0x000ee20008000800 */
[----:B------:R-:W4:Y:S01]  /*9e70*/  LDCU.64 UR6, c[0x0][0x888] ;  /* 0x00011100ff0677ac */ /* 0x000f220008000a00 */
[----:B-1----:R-:W1:Y:S01]  /*9e80*/  I2F.U32.RP R2, UR4 ;  /* 0x0000000400027d06 */ /* 0x002e620008209000 */
[----:B------:R-:W-:Y:S01]  /*9e90*/  ISETP.NE.U32.AND P0, PT, RZ, UR4, PT ;  /* 0x00000004ff007c0c */ /* 0x000fe2000bf05070 */
[----:B---3--:R-:W-:-:S06]  /*9ea0*/  IMAD R4, R90, UR5, R4 ;  /* 0x000000055a047c24 */ /* 0x008fcc000f8e0204 */
[----:B-1----:R-:W1:Y:S02]  /*9eb0*/  MUFU.RCP R2, R2 ;  /* 0x0000000200027308 */ /* 0x002e640000001000 */
[----:B-1----:R-:W-:-:S06]  /*9ec0*/  IADD3 R2, PT, PT, R2, 0xffffffe, RZ ;  /* 0x0ffffffe02027810 */ /* 0x002fcc0007ffe0ff */
[----:B------:R1:W3:Y:S02]  /*9ed0*/  F2I.FTZ.U32.TRUNC.NTZ R3, R2 ;  /* 0x0000000200037305 */ /* 0x0002e4000021f000 */
[----:B-1----:R-:W-:Y:S01]  /*9ee0*/  HFMA2 R2, -RZ, RZ, 0, 0 ;  /* 0x00000000ff027431 */ /* 0x002fe200000001ff */
[----:B---3--:R-:W-:-:S05]  /*9ef0*/  IADD3 R0, PT, PT, RZ, -R3, RZ ;  /* 0x80000003ff007210 */ /* 0x008fca0007ffe0ff */
[----:B------:R-:W-:-:S04]  /*9f00*/  IMAD R0, R0, UR4, RZ ;  /* 0x0000000400007c24 */ /* 0x000fc8000f8e02ff */
[----:B------:R-:W-:-:S06]  /*9f10*/  IMAD.HI.U32 R0, R3, R0, R2 ;  /* 0x0000000003007227 */ /* 0x000fcc00078e0002 */
[----:B------:R-:W-:-:S04]  /*9f20*/  IMAD.HI.U32 R0, R0, R91, RZ ;  /* 0x0000005b00007227 */ /* 0x000fc800078e00ff */
        /* <DEDUP_REMOVED lines=9> */
[----:B----4-:R-:W-:Y:S01]  /*9fc0*/  IMAD R0, R0, UR7, R4 ;  /* 0x0000000700007c24 */ /* 0x010fe2000f8e0204 */
[----:B------:R-:W-:-:S03]  /*9fd0*/  MOV R4, 0xff800000 ;  /* 0xff80000000047802 */ /* 0x000fc60000000f00 */
[----:B------:R-:W-:-:S04]  /*9fe0*/  IMAD R2, R2, UR4, R91 ;  /* 0x0000000402027c24 */ /* 0x000fc8000f8e025b */
[----:B------:R-:W-:-:S04]  /*9ff0*/  IMAD R0, R2, UR6, R0 ;  /* 0x0000000602007c24 */ /* 0x000fc8000f8e0200 */
[----:B--2---:R-:W-:-:S05]  /*a000*/  IMAD.WIDE.U32 R2, R0, 0x4, R6 ;  /* 0x0000000400027825 */ /* 0x004fca00078e0006 */
[----:B------:R1:W-:Y:S02]  /*a010*/  STG.E desc[UR46][R2.64], R4 ;  /* 0x0000000402007986 */ /* 0x0003e4000c10192e */
.L_x_157:
[----:B------:R-:W-:Y:S05]  /*a020*/  BSYNC.RECONVERGENT B0 ;  /* 0x0000000000007941 */ /* 0x000fea0003800200 */
.L_x_156:
[----:B------:R-:W-:Y:S01]  /*a030*/  @!PT LDS RZ, [RZ] ;  /* 0x00000000fffff984 */ /* 0x000fe20000000800 */
[----:B------:R-:W-:Y:S01]  /*a040*/  @!PT LDS RZ, [RZ] ;  /* 0x00000000fffff984 */ /* 0x000fe20000000800 */
[----:B------:R-:W-:Y:S01]  /*a050*/  @!PT LDS RZ, [RZ] ;  /* 0x00000000fffff984 */ /* 0x000fe20000000800 */
[----:B------:R-:W-:Y:S01]  /*a060*/  @!PT LDS RZ, [RZ] ;  /* 0x00000000fffff984 */ /* 0x000fe20000000800 */
[----:B------:R2:W-:Y:S06]  /*a070*/  MEMBAR.ALL.CTA ;  /* 0x0000000000007992 */ /* 0x0005ec0000008000 */
[----:B--2---:R-:W2:Y:S01]  /*a080*/  FENCE.VIEW.ASYNC.S ;  /* 0x00000000000073c6 */ /* 0x004ea20000000000 */
[----:B------:R-:W-:-:S09]  /*a090*/  UISETP.NE.AND UP0, UPT, UR41, URZ, UPT ;  /* 0x000000ff2900728c */ /* 0x000fd2000bf05270 */
[----:B------:R-:W-:Y:S05]  /*a0a0*/  BRA.U UP0, `(.L_x_158) ;  /* 0x0000000100047547 */ /* 0x000fea000b800000 */
[----:B------:R-:W-:Y:S05]  /*a0b0*/  BPT.TRAP 0x1 ;  /* 0x000000040000795c */ /* 0x000fea0000300000 */
.L_x_158:
[----:B-1----:R-:W1:Y:S01]  /*a0c0*/  S2R R2, SR_CgaCtaId ;  /* 0x0000000000027919 */ /* 0x002e620000008800 */
[----:B------:R-:W-:-:S04]  /*a0d0*/  MOV R0, 0x400 ;  /* 0x0000040000007802 */ /* 0x000fc80000000f00 */
[----:B-1----:R-:W-:-:S04]  /*a0e0*/  LEA R0, R2, R0, 0x18 ;  /* 0x0000000002007211 */ /* 0x002fc800078ec0ff */
[----:B--2---:R-:W-:Y:S01]  /*a0f0*/  SYNCS.ARRIVE.TRANS64.A1T0 RZ, [R0+URZ+0x280b8], RZ ;  /* 0x0280b8ff00ff79a7 */ /* 0x004fe200081000ff */
[----:B------:R-:W-:Y:S05]  /*a100*/  EXIT ;  /* 0x000000000000794d */ /* 0x000fea0003800000 */
.L_x_87:
[----:B------:R-:W1:Y:S01]  /*a110*/  S2R R0, SR_TID.X ;  /* 0x0000000000007919 */ /* 0x000e620000002100 */
[----:B------:R-:W-:Y:S01]  /*a120*/  UISETP.NE.AND UP0, UPT, UR42, URZ, UPT ;  /* 0x000000ff2a00728c */ /* 0x000fe2000bf05270 */
[C---:B-1----:R-:W-:Y:S01]  /*a130*/  IMAD.U32 R23, R0.reuse, 0x10000, RZ ;  /* 0x0001000000177824 */ /* 0x042fe200078e00ff */
[----:B------:R-:W-:-:S04]  /*a140*/  LOP3.LUT R73, R0, 0x7f, RZ, 0xc0, !PT ;  /* 0x0000007f00497812 */ /* 0x000fc800078ec0ff */
[----:B------:R-:W-:-:S04]  /*a150*/  LOP3.LUT R23, R23, 0x600000, RZ, 0xc0, !PT ;  /* 0x0060000017177812 */ /* 0x000fc800078ec0ff */
[----:B------:R-:W-:Y:S01]  /*a160*/  LOP3.LUT R71, R23, 0x80, RZ, 0xfc, !PT ;  /* 0x0000008017477812 */ /* 0x000fe200078efcff */
[----:B------:R-:W-:Y:S06]  /*a170*/  BRA.U !UP0, `(.L_x_159) ;  /* 0x0000000108047547 */ /* 0x000fec000b800000 */
[----:B------:R-:W-:Y:S05]  /*a180*/  BPT.TRAP 0x1 ;  /* 0x000000040000795c */ /* 0x000fea0000300000 */
.L_x_159:
[----:B------:R-:W1:Y:S01]  /*a190*/  S2UR UR48, SR_CgaCtaId ;  /* 0x00000000003079c3 */ /* 0x000e620000008800 */
[----:B------:R-:W-:Y:S01]  /*a1a0*/  UMOV UR36, 0x400 ;  /* 0x0000040000247882 */ /* 0x000fe20000000000 */
[----:B------:R-:W-:Y:S01]  /*a1b0*/  SHF.L.U32 R0, RZ, 0x1f, RZ ;  /* 0x0000001fff007819 */ /* 0x000fe200000006ff */
[----:B-1----:R-:W-:-:S09]  /*a1c0*/  ULEA UR36, UR48, UR36, 0x18 ;  /* 0x0000002430247291 */ /* 0x002fd2000f8ec0ff */
[----:B------:R-:W1:Y:S02]  /*a1d0*/  SYNCS.PHASECHK.TRANS64.TRYWAIT P0, [UR36+0x28070], R0 ;  /* 0x02807000ff0075a7 */ /* 0x000e640008001124 */
[----:B-1----:R-:W-:Y:S05]  /*a1e0*/  @!P0 BRA `(.L_x_160) ;  /* 0x0000011800ec8947 */ /* 0x002fea0003800000 */
.L_x_409:
[----:B------:R-:W-:-:S09]  /*a1f0*/  UISETP.NE.AND UP0, UPT, UR42, URZ, UPT ;  /* 0x000000ff2a00728c */ /* 0x000fd2000bf05270 */
[----:B------:R-:W-:Y:S05]  /*a200*/  BRA.U !UP0, `(.L_x_161) ;  /* 0x0000000108047547 */ /* 0x000fea000b800000 */
[----:B------:R-:W-:Y:S05]  /*a210*/  BPT.TRAP 0x1 ;  /* 0x000000040000795c */ /* 0x000fea0000300000 */
.L_x_161:
[----:B------:R-:W-:Y:S02]  /*a220*/  UIADD3 UR4, UPT, UPT, UR36, 0x28078, URZ ;  /* 0x0002807824047890 */ /* 0x000fe4000fffe0ff */
[----:B------:R-:W-:Y:S02]  /*a230*/  UISETP.NE.AND UP0, UPT, UR44, URZ, UPT ;  /* 0x000000ff2c00728c */ /* 0x000fe4000bf05270 */
[----:B------:R-:W-:-:S09]  /*a240*/  UPRMT UR5, UR48, 0x654, UR4 ;  /* 0x0000065430057896 */ /* 0x000fd20008000004 */
[----:B------:R-:W-:Y:S01]  /*a250*/  SYNCS.ARRIVE.TRANS64.RED.A1T0 RZ, [UR5], RZ ;  /* 0x000000ffffff79a7 */ /* 0x000fe20008100405 */
[----:B------:R-:W-:Y:S05]  /*a260*/  BRA.U !UP0, `(.L_x_162) ;  /* 0x0000000108047547 */ /* 0x000fea000b800000 */
[----:B------:R-:W-:Y:S05]  /*a270*/  BPT.TRAP 0x1 ;  /* 0x000000040000795c */ /* 0x000fea0000300000 */
.L_x_162:
[----:B------:R-:W2:Y:S01]  /*a280*/  SYNCS.PHASECHK.TRANS64.TRYWAIT P0, [UR36+0x28080], R0 ;  /* 0x02808000ff0075a7 */ /* 0x000ea20008001124 */
[----:B------:R-:W-:Y:S01]  /*a290*/  UMOV UR38, URZ ;  /* 0x000000ff00267c82 */ /* 0x000fe20008000000 */
[----:B--2---:R-:W-:Y:S05]  /*a2a0*/  @!P0 BRA `(.L_x_163) ;  /* 0x0000011800d48947 */ /* 0x004fea0003800000 */
.L_x_410:
[----:B------:R-:W-:Y:S01]  /*a2b0*/  UISETP.GE.AND UP0, UPT, UR6, 0x81, UPT ;  /* 0x000000810600788c */ /* 0x000fe2000bf06270 */
[----:B------:R-:W-:Y:S01]  /*a2c0*/  UMOV UR45, 0x1 ;  /* 0x00000001002d7882 */ /* 0x000fe20000000000 */
[----:B------:R-:W-:-:S07]  /*a2d0*/  UMOV UR39, 0x1 ;  /* 0x0000000100277882 */ /* 0x000fce0000000000 */
[----:B------:R-:W-:Y:S05]  /*a2e0*/  BRA.U !UP0, `(.L_x_164) ;  /* 0x0000003d08487547 */ /* 0x000fea000b800000 */
[----:B------:R-:W-:Y:S01]  /*a2f0*/  UIADD3 UR5, UPT, UPT, UR6, 0x7f, URZ ;  /* 0x0000007f06057890 */ /* 0x000fe2000fffe0ff */
[C---:B------:R-:W-:Y:S01]  /*a300*/  VIADD R69, R23.reuse, 0x100 ;  /* 0x0000010017457836 */ /* 0x040fe20000000000 */
[----:B------:R-:W-:Y:S01]  /*a310*/  LOP3.LUT R17, R72, 0x3, RZ, 0xc0, !PT ;  /* 0x0000000348117812 */ /* 0x000fe200078ec0ff */
[C---:B------:R-:W-:Y:S01]  /*a320*/  VIADD R68, R23.reuse, 0x180 ;  /* 0x0000018017447836 */ /* 0x040fe20000000000 */
[----:B------:R-:W-:Y:S01]  /*a330*/  USHF.R.S32.HI UR4, URZ, 0x1f, UR5 ;  /* 0x0000001fff047899 */ /* 0x000fe20008011405 */
[C---:B------:R-:W-:Y:S01]  /*a340*/  VIADD R67, R23.reuse, 0x110 ;  /* 0x0000011017437836 */ /* 0x040fe20000000000 */
[----:B------:R-:W-:Y:S01]  /*a350*/  SHF.R.U32.HI R70, RZ, 0x15, R71 ;  /* 0x00000015ff467819 */ /* 0x000fe20000011647 */
[C---:B------:R-:W-:Y:S01]  /*a360*/  VIADD R66, R23.reuse, 0x120 ;  /* 0x0000012017427836 */ /* 0x040fe20000000000 */
[----:B------:R-:W-:Y:S01]  /*a370*/  ULEA.HI UR4, UR4, UR5, URZ, 0x7 ;  /* 0x0000000504047291 */ /* 0x000fe2000f8f38ff */
[C---:B------:R-:W-:Y:S01]  /*a380*/  VIADD R65, R23.reuse, 0x130 ;  /* 0x0000013017417836 */ /* 0x040fe20000000000 */
[----:B------:R-:W-:Y:S01]  /*a390*/  SHF.R.U32.HI R69, RZ, 0x15, R69 ;  /* 0x00000015ff457819 */ /* 0x000fe20000011645 */
        /* <DEDUP_REMOVED lines=20> */
[----:B------:R-:W-:Y:S01]  /*a4e0*/  VIADD R19, R23, 0x1f0 ;  /* 0x000001f017137836 */ /* 0x000fe20000000000 */
[----:B------:R-:W-:Y:S01]  /*a4f0*/  SHF.R.U32.HI R58, RZ, 0x15, R58 ;  /* 0x00000015ff3a7819 */ /* 0x000fe2000001163a */
[----:B------:R-:W-:Y:S01]  /*a500*/  UMOV UR38, URZ ;  /* 0x000000ff00267c82 */ /* 0x000fe20008000000 */
[----:B------:R-:W-:Y:S01]  /*a510*/  SHF.R.U32.HI R57, RZ, 0x15, R57 ;  /* 0x00000015ff397819 */ /* 0x000fe20000011639 */
[----:B------:R-:W-:Y:S01]  /*a520*/  USHF.R.S32.HI UR40, URZ, 0x7, UR4 ;  /* 0x00000007ff287899 */ /* 0x000fe20008011404 */
[----:B------:R-:W-:Y:S01]  /*a530*/  SHF.R.U32.HI R56, RZ, 0x15, R56 ;  /* 0x00000015ff387819 */ /* 0x000fe20000011638 */
[----:B------:R-:W-:Y:S01]  /*a540*/  UMOV UR39, 0x1 ;  /* 0x0000000100277882 */ /* 0x000fe20000000000 */
[----:B------:R-:W-:Y:S01]  /*a550*/  SHF.R.U32.HI R22, RZ, 0x15, R22 ;  /* 0x00000015ff167819 */ /* 0x000fe20000011616 */
[----:B------:R-:W-:Y:S01]  /*a560*/  UMOV UR37, URZ ;  /* 0x000000ff00257c82 */ /* 0x000fe20008000000 */
[----:B------:R-:W-:-:S07]  /*a570*/  SHF.R.U32.HI R19, RZ, 0x15, R19 ;  /* 0x00000015ff137819 */ /* 0x000fce0000011613 */
.L_x_212:
[----:B------:R-:W-:Y:S01]  /*a580*/  UISETP.NE.AND UP0, UPT, UR42, URZ, UPT ;  /* 0x000000ff2a00728c */ /* 0x000fe2000bf05270 */
[----:B------:R-:W-:Y:S01]  /*a590*/  UMOV UR4, UR40 ;  /* 0x0000002800047c82 */ /* 0x000fe20008000000 */
[----:B------:R-:W-:Y:S02]  /*a5a0*/  UIADD3 UR40, UPT, UPT, UR40, -0x1, URZ ;  /* 0xffffffff28287890 */ /* 0x000fe4000fffe0ff */
[----:B------:R-:W-:Y:S01]  /*a5b0*/  UISETP.GT.AND UP1, UPT, UR4, 0x2, UPT ;  /* 0x000000020400788c */ /* 0x000fe2000bf24270 */
[----:B------:R-:W-:-:S03]  /*a5c0*/  UMOV UR45, UR37 ;  /* 0x00000025002d7c82 */ /* 0x000fc60008000000 */
[----:B------:R-:W-:Y:S01]  /*a5d0*/  UP2UR UR43, UPR, URZ, 0x2 ;  /* 0x00000002ff2b7883 */ /* 0x000fe20008000000 */
[----:B--234-:R-:W-:Y:S11]  /*a5e0*/  BRA.U !UP0, `(.L_x_165) ;  /* 0x0000000108047547 */ /* 0x01cff6000b800000 */
[----:B------:R-:W-:Y:S05]  /*a5f0*/  BPT.TRAP 0x1 ;  /* 0x000000040000795c */ /* 0x000fea0000300000 */
.L_x_165:
[----:B-12---:R-:W-:-:S04]  /*a600*/  MOV R0, UR39 ;  /* 0x0000002700007c02 */ /* 0x006fc80008000f00 */
[----:B------:R-:W-:-:S04]  /*a610*/  SHF.L.U32 R0, R0, 0x1f, RZ ;  /* 0x0000001f00007819 */ /* 0x000fc800000006ff */
[----:B------:R-:W1:Y:S02]  /*a620*/  SYNCS.PHASECHK.TRANS64.TRYWAIT P0, [UR36+0x28070], R0 ;  /* 0x02807000ff0075a7 */ /* 0x000e640008001124 */
[----:B-1----:R-:W-:Y:S05]  /*a630*/  @!P0 BRA `(.L_x_166) ;  /* 0x0000011800088947 */ /* 0x002fea0003800000 */
.L_x_411:
[----:B------:R-:W-:Y:S01]  /*a640*/  R2UR UR4, R23 ;  /* 0x00000000170472ca */ /* 0x000fe200000e0000 */
[----:B------:R-:W-:Y:S01]  /*a650*/  UISETP.NE.AND UP0, UPT, UR41, URZ, UPT ;  /* 0x000000ff2900728c */ /* 0x000fe2000bf05270 */
[----:B------:R-:W-:Y:S01]  /*a660*/  PLOP3.LUT P0, PT, PT, PT, PT, 0x80, 0x8 ;  /* 0x000000000008781c */ /* 0x000fe20003f0f070 */
[----:B------:R-:W-:-:S10]  /*a670*/  IMAD.MOV.U32 R16, RZ, RZ, 0x3f800000 ;  /* 0x3f800000ff107424 */ /* 0x000fd400078e00ff */
[----:B-1----:R-:W1:Y:S02]  /*a680*/  LDTM.x2 R2, tmem[UR4] ;  /* 0x00000004000279ee */ /* 0x002e6400080c0000 */
[----:B-1----:R-:W-:-:S13]  /*a690*/  FSETP.NEU.AND P2, PT, R2, R3, PT ;  /* 0x000000030200720b */ /* 0x002fda0003f4d000 */
[----:B------:R-:W1:Y:S01]  /*a6a0*/  @P2 LDC R4, c[0x0][0x704] ;  /* 0x0001c100ff042b82 */ /* 0x000e620000000800 */
[----:B------:R-:W-:-:S04]  /*a6b0*/  @P2 FADD R0, R2, -R3 ;  /* 0x8000000302002221 */ /* 0x000fc80000000000 */
[----:B-1----:R-:W-:-:S05]  /*a6c0*/  @P2 FMUL R0, R0, R4 ;  /* 0x0000000400002220 */ /* 0x002fca0000400000 */
[----:B------:R-:W-:-:S04]  /*a6d0*/  @P2 FSETP.GEU.AND P1, PT, R0, -126, PT ;  /* 0xc2fc00000000280b */ /* 0x000fc80003f2e000 */
[----:B------:R-:W-:-:S13]  /*a6e0*/  @P2 PLOP3.LUT P0, PT, P1, PT, PT, 0x80, 0x8 ;  /* 0x000000000008281c */ /* 0x000fda0000f0f070 */
[----:B------:R-:W-:-:S06]  /*a6f0*/  @!P0 FMUL R0, R0, 0.5 ;  /* 0x3f00000000008820 */ /* 0x000fcc0000400000 */
[----:B------:R-:W1:Y:S02]  /*a700*/  @P2 MUFU.EX2 R0, R0 ;  /* 0x0000000000002308 */ /* 0x000e640000000800 */
[----:B-1----:R-:W-:-:S05]  /*a710*/  @!P0 FMUL R0, R0, R0 ;  /* 0x0000000000008220 */ /* 0x002fca0000400000 */
[----:B------:R-:W-:Y:S01]  /*a720*/  @P2 MOV R16, R0 ;  /* 0x0000000000102202 */ /* 0x000fe20000000f00 */
[----:B------:R-:W-:Y:S06]  /*a730*/  BRA.U UP0, `(.L_x_167) ;  /* 0x0000000100047547 */ /* 0x000fec000b800000 */
[----:B------:R-:W-:Y:S05]  /*a740*/  BPT.TRAP 0x1 ;  /* 0x000000040000795c */ /* 0x000fea0000300000 */
.L_x_167:
[----:B------:R-:W-:Y:S01]  /*a750*/  IMAD.U32 R0, RZ, RZ, UR38 ;  /* 0x00000026ff007e24 */ /* 0x000fe2000f8e00ff */
[----:B------:R-:W-:-:S04]  /*a760*/  FSETP.NEU.AND P1, PT, R16, 1, PT ;  /* 0x3f8000001000780b */ /* 0x000fc80003f2d000 */
[----:B------:R-:W-:-:S04]  /*a770*/  SHF.L.U32 R0, R0, 0x1f, RZ ;  /* 0x0000001f00007819 */ /* 0x000fc800000006ff */
[----:B------:R-:W1:Y:S02]  /*a780*/  SYNCS.PHASECHK.TRANS64.TRYWAIT P0, [UR36+0x28090], R0 ;  /* 0x02809000ff0075a7 */ /* 0x000e640008001124 */
[----:B-1----:R-:W-:Y:S05]  /*a790*/  @!P0 BRA `(.L_x_168) ;  /* 0x0000011400c88947 */ /* 0x002fea0003800000 */
.L_x_412:
[----:B------:R-:W-:-:S13]  /*a7a0*/  VOTE.ANY P1, P1 ;  /* 0x0000000000ff7806 */ /* 0x000fda0000820100 */
[----:B------:R-:W-:Y:S05]  /*a7b0*/  @!P1 BRA `(.L_x_169) ;  /* 0x0000001800649947 */ /* 0x000fea0003800000 */
[----:B------:R-:W-:-:S13]  /*a7c0*/  ISETP.NE.AND P0, PT, R17, R69, PT ;  /* 0x000000451100720c */ /* 0x000fda0003f05270 */
[----:B------:R-:W-:Y:S05]  /*a7d0*/  @!P0 BRA `(.L_x_170) ;  /* 0x0000000000408947 */ /* 0x000fea0003800000 */
[----:B-1----:R-:W-:Y:S01]  /*a7e0*/  MOV R2, 0x8 ;  /* 0x0000000800027802 */ /* 0x002fe20000000f00 */
[----:B------:R-:W1:Y:S01]  /*a7f0*/  LDCU.64 UR8, c[0x4][0xb0] ;  /* 0x01001600ff0877ac */ /* 0x000e620008000a00 */
[----:B------:R-:W-:Y:S02]  /*a800*/  HFMA2 R12, -RZ, RZ, 0, 5.9604644775390625e-08 ;  /* 0x00000001ff0c7431 */ /* 0x000fe400000001ff */
[----:B------:R-:W-:Y:S01]  /*a810*/  IMAD.MOV.U32 R8, RZ, RZ, 0x192 ;  /* 0x00000192ff087424 */ /* 0x000fe200078e00ff */
[----:B------:R-:W2:Y:S01]  /*a820*/  LDCU.64 UR6, c[0x4][0xb8] ;  /* 0x01001700ff0677ac */ /* 0x000ea20008000a00 */
[----:B------:R-:W3:Y:S01]  /*a830*/  LDC.64 R2, c[0x4][R2] ;  /* 0x0100000002027b82 */ /* 0x000ee20000000a00 */
[----:B------:R-:W-:Y:S01]  /*a840*/  IMAD.MOV.U32 R13, RZ, RZ, RZ ;  /* 0x000000ffff0d7224 */ /* 0x000fe200078e00ff */
[----:B------:R-:W4:Y:S01]  /*a850*/  LDCU.64 UR4, c[0x4][0x30] ;  /* 0x01000600ff0477ac */ /* 0x000f220008000a00 */
[----:B-1----:R-:W-:Y:S01]  /*a860*/  IMAD.U32 R4, RZ, RZ, UR8 ;  /* 0x00000008ff047e24 */ /* 0x002fe2000f8e00ff */
[----:B------:R-:W-:Y:S01]  /*a870*/  MOV R5, UR9 ;  /* 0x0000000900057c02 */ /* 0x000fe20008000f00 */
[----:B--2---:R-:W-:Y:S01]  /*a880*/  IMAD.U32 R6, RZ, RZ, UR6 ;  /* 0x00000006ff067e24 */ /* 0x004fe2000f8e00ff */
[----:B------:R-:W-:Y:S01]  /*a890*/  MOV R7, UR7 ;  /* 0x0000000700077c02 */ /* 0x000fe20008000f00 */
[----:B----4-:R-:W-:Y:S01]  /*a8a0*/  IMAD.U32 R10, RZ, RZ, UR4 ;  /* 0x00000004ff0a7e24 */ /* 0x010fe2000f8e00ff */
[----:B------:R-:W-:-:S02]  /*a8b0*/  MOV R11, UR5 ;  /* 0x00000005000b7c02 */ /* 0x000fc40008000f00 */
[----:B------:R-:W-:-:S07]  /*a8c0*/  LEPC R20, `(.L_x_170) ;  /* 0x000000001014794e */ /* 0x000fce0000000000 */
[----:B---3--:R-:W-:Y:S05]  /*a8d0*/  CALL.ABS.NOINC R2 ;  /* 0x0000000002007343 */ /* 0x008fea0003c00000 */
.L_x_170:
[----:B------:R-:W-:Y:S05]  /*a8e0*/  WARPSYNC.ALL ;  /* 0x0000000000007948 */ /* 0x000fea0003800000 */
[----:B------:R-:W-:Y:S02]  /*a8f0*/  R2UR UR4, R23 ;  /* 0x00000000170472ca */ /* 0x000fe400000e0000 */
[----:B------:R-:W-:-:S11]  /*a900*/  ISETP.NE.AND P0, PT, R17, R67, PT ;  /* 0x000000431100720c */ /* 0x000fd60003f05270 */
[----:B------:R-:W2:Y:S02]  /*a910*/  LDTM.x16 R40, tmem[UR4+0x100] ;  /* 0x00010004002879ee */ /* 0x000ea40008240000 */
[----:B--2---:R-:W-:Y:S05]  /*a920*/  @!P0 BRA `(.L_x_171) ;  /* 0x0000000000408947 */ /* 0x004fea0003800000 */
        /* <DEDUP_REMOVED lines=16> */
.L_x_171:
[----:B------:R-:W-:Y:S05]  /*aa30*/  WARPSYNC.ALL ;  /* 0x0000000000007948 */ /* 0x000fea0003800000 */
[----:B------:R-:W-:Y:S02]  /*aa40*/  R2UR UR4, R23 ;  /* 0x00000000170472ca */ /* 0x000fe400000e0000 */
[----:B------:R-:W-:Y:S02]  /*aa50*/  ISETP.NE.AND P0, PT, R17, R69, PT ;  /* 0x000000451100720c */ /* 0x000fe40003f05270 */
[----:B------:R-:W-:-:S09]  /*aa60*/  FSETP.NEU.AND P1, PT, R16, 1, PT ;  /* 0x3f8000001000780b */ /* 0x000fd20003f2d000 */
[----:B------:R-:W2:Y:S04]  /*aa70*/  LDTM.x16 R24, tmem[UR4+0x110] ;  /* 0x00011004001879ee */ /* 0x000ea80008240000 */
[C---:B------:R-:W-:Y:S02]  /*aa80*/  @P1 FMUL2 R40, R16.reuse.F32, R40.F32x2.HI_LO ;  /* 0x000000281028124a */ /* 0x040fe40000040000 */
[C---:B------:R-:W-:Y:S02]  /*aa90*/  @P1 FMUL2 R42, R16.reuse.F32, R42.F32x2.HI_LO ;  /* 0x0000002a102a124a */ /* 0x040fe40000040000 */
[C---:B------:R-:W-:Y:S02]  /*aaa0*/  @P1 FMUL2 R44, R16.reuse.F32, R44.F32x2.HI_LO ;  /* 0x0000002c102c124a */ /* 0x040fe40000040000 */
[----:B------:R-:W-:-:S02]  /*aab0*/  @P1 FMUL2 R46, R16.F32, R46.F32x2.HI_LO ;  /* 0x0000002e102e124a */ /* 0x000fc40000040000 */
[C---:B------:R-:W-:Y:S02]  /*aac0*/  @P1 FMUL2 R48, R16.reuse.F32, R48.F32x2.HI_LO ;  /* 0x000000301030124a */ /* 0x040fe40000040000 */
[C---:B------:R-:W-:Y:S02]  /*aad0*/  @P1 FMUL2 R50, R16.reuse.F32, R50.F32x2.HI_LO ;  /* 0x000000321032124a */ /* 0x040fe40000040000 */
[C---:B------:R-:W-:Y:S02]  /*aae0*/  @P1 FMUL2 R52, R16.reuse.F32, R52.F32x2.HI_LO ;  /* 0x000000341034124a */ /* 0x040fe40000040000 */
[----:B------:R-:W-:Y:S01]  /*aaf0*/  @P1 FMUL2 R54, R16.F32, R54.F32x2.HI_LO ;  /* 0x000000361036124a */ /* 0x000fe20000040000 */
[----:B--2---:R-:W-:Y:S06]  /*ab00*/  @!P0 BRA `(.L_x_172) ;  /* 0x0000000000408947 */ /* 0x004fec0003800000 */
        /* <DEDUP_REMOVED lines=16> */
.L_x_172:
[----:B------:R-:W-:Y:S05]  /*ac10*/  WARPSYNC.ALL ;  /* 0x0000000000007948 */ /* 0x000fea0003800000 */
[----:B------:R-:W-:Y:S02]  /*ac20*/  R2UR UR4, R23 ;  /* 0x00000000170472ca */ /* 0x000fe400000e0000 */
[----:B------:R-:W-:-:S11]  /*ac30*/  ISETP.NE.AND P0, PT, R17, R66, PT ;  /* 0x000000421100720c */ /* 0x000fd60003f05270 */
[----:B------:R2:W-:Y:S02]  /*ac40*/  STTM.x16 tmem[UR4+0x100], R40 ;  /* 0x00010028000079ed */ /* 0x0005e40008240004 */
[----:B------:R-:W-:Y:S05]  /*ac50*/  @!P0 BRA `(.L_x_173) ;  /* 0x0000000000408947 */ /* 0x000fea0003800000 */
[----:B-1----:R-:W-:Y:S01]  /*ac60*/  MOV R2, 0x8 ;  /* 0x0000000800027802 */ /* 0x002fe20000000f00 */
[----:B------:R-:W1:Y:S01]  /*ac70*/  LDCU.64 UR8, c[0x4][0xb0] ;  /* 0x01001600ff0877ac */ /* 0x000e620008000a00 */
[----:B------:R-:W-:Y:S02]  /*ac80*/  HFMA2 R12, -RZ, RZ, 0, 5.9604644775390625e-08 ;  /* 0x00000001ff0c7431 */ /* 0x000fe400000001ff */
[----:B------:R-:W-:Y:S01]  /*ac90*/  IMAD.MOV.U32 R8, RZ, RZ, 0x192 ;  /* 0x00000192ff087424 */ /* 0x000fe200078e00ff */
[----:B------:R-:W3:Y:S01]  /*aca0*/  LDCU.64 UR6, c[0x4][0xb8] ;  /* 0x01001700ff0677ac */ /* 0x000ee20008000a00 */
[----:B------:R-:W4:Y:S01]  /*acb0*/  LDC.64 R2, c[0x4][R2] ;  /* 0x0100000002027b82 */ /* 0x000f220000000a00 */
[----:B------:R-:W-:Y:S01]  /*acc0*/  IMAD.MOV.U32 R13, RZ, RZ, RZ ;  /* 0x000000ffff0d7224 */ /* 0x000fe200078e00ff */
[----:B------:R-:W5:Y:S01]  /*acd0*/  LDCU.64 UR4, c[0x4][0x30] ;  /* 0x01000600ff0477ac */ /* 0x000f620008000a00 */
[----:B-1----:R-:W-:Y:S01]  /*ace0*/  IMAD.U32 R4, RZ, RZ, UR8 ;  /* 0x00000008ff047e24 */ /* 0x002fe2000f8e00ff */
[----:B------:R-:W-:Y:S01]  /*acf0*/  MOV R5, UR9 ;  /* 0x0000000900057c02 */ /* 0x000fe20008000f00 */
[----:B---3--:R-:W-:Y:S01]  /*ad00*/  IMAD.U32 R6, RZ, RZ, UR6 ;  /* 0x00000006ff067e24 */ /* 0x008fe2000f8e00ff */
[----:B------:R-:W-:Y:S01]  /*ad10*/  MOV R7, UR7 ;  /* 0x0000000700077c02 */ /* 0x000fe20008000f00 */
[----:B-----5:R-:W-:Y:S01]  /*ad20*/  IMAD.U32 R10, RZ, RZ, UR4 ;  /* 0x00000004ff0a7e24 */ /* 0x020fe2000f8e00ff */
[----:B------:R-:W-:-:S02]  /*ad30*/  MOV R11, UR5 ;  /* 0x00000005000b7c02 */ /* 0x000fc40008000f00 */
[----:B------:R-:W-:-:S07]  /*ad40*/  LEPC R20, `(.L_x_173) ;  /* 0x000000001014794e */ /* 0x000fce0000000000 */
[----:B--2-4-:R-:W-:Y:S05]  /*ad50*/  CALL.ABS.NOINC R2 ;  /* 0x0000000002007343 */ /* 0x014fea0003c00000 */
.L_x_173:
[----:B------:R-:W-:Y:S05]  /*ad60*/  WARPSYNC.ALL ;  /* 0x0000000000007948 */ /* 0x000fea0003800000 */
[----:B------:R-:W-:Y:S02]  /*ad70*/  R2UR UR4, R23 ;  /* 0x00000000170472ca */ /* 0x000fe400000e0000 */
[----:B------:R-:W-:Y:S02]  /*ad80*/  ISETP.NE.AND P0, PT, R17, R67, PT ;  /* 0x000000431100720c */ /* 0x000fe40003f05270 */
[----:B------:R-:W-:-:S09]  /*ad90*/  FSETP.NEU.AND P1, PT, R16, 1, PT ;  /* 0x3f8000001000780b */ /* 0x000fd20003f2d000 */
[----:B--2---:R-:W2:Y:S04]  /*ada0*/  LDTM.x16 R40, tmem[UR4+0x120] ;  /* 0x00012004002879ee */ /* 0x004ea80008240000 */
        /* <DEDUP_REMOVED lines=25> */
.L_x_174:
        /* <DEDUP_REMOVED lines=21> */
.L_x_175:
        /* <DEDUP_REMOVED lines=30> */
.L_x_176:
        /* <DEDUP_REMOVED lines=21> */
.L_x_177:
        /* <DEDUP_REMOVED lines=30> */
.L_x_178:
        /* <DEDUP_REMOVED lines=21> */
.L_x_179:
        /* <DEDUP_REMOVED lines=30> */
.L_x_180:
        /* <DEDUP_REMOVED lines=21> */
.L_x_181:
        /* <DEDUP_REMOVED lines=30> */
.L_x_182:
        /* <DEDUP_REMOVED lines=21> */
.L_x_183:
[----:B------:R-:W-:Y:S05]  /*bd50*/  WARPSYNC.ALL ;  /* 0x0000000000007948 */ /* 0x000fea0003800000 */
[----:B------:R-:W-:Y:S02]  /*bd60*/  R2UR UR4, R23 ;  /* 0x00000000170472ca */ /* 0x000fe400000e0000 */
[----:B------:R-:W-:Y:S02]  /*bd70*/  ISETP.NE.AND P0, PT, R17, R62, PT ;  /* 0x0000003e1100720c */ /* 0x000fe40003f05270 */
[----:B------:R-:W-:-:S04]  /*bd80*/  FSETP.NEU.AND P1, PT, R16, 1, PT ;  /* 0x3f8000001000780b */ /* 0x000fc80003f2d000 */
[----:B------:R-:W-:-:S05]  /*bd90*/  P2R R18, PR, RZ, 0x2 ;  /* 0x00000002ff127803 */ /* 0x000fca0000000000 */
        /* <DEDUP_REMOVED lines=26> */
.L_x_184:
[----:B------:R-:W-:Y:S05]  /*bf40*/  WARPSYNC.ALL ;  /* 0x0000000000007948 */ /* 0x000fea0003800000 */
[----:B------:R-:W-:Y:S02]  /*bf50*/  R2UR UR4, R23 ;  /* 0x00000000170472ca */ /* 0x000fe400000e0000 */
[----:B------:R-:W-:Y:S02]  /*bf60*/  ISETP.NE.AND P0, PT, R17, R61, PT ;  /* 0x0000003d1100720c */ /* 0x000fe40003f05270 */
[----:B------:R-:W-:-:S09]  /*bf70*/  ISETP.NE.AND P6, PT, R18, RZ, PT ;  /* 0x000000ff1200720c */ /* 0x000fd20003fc5270 */
[----:B------:R2:W-:Y:S04]  /*bf80*/  STTM.x16 tmem[UR4+0x160], R40 ;  /* 0x00016028000079ed */ /* 0x0005e80008240004 */
        /* <DEDUP_REMOVED lines=8> */
[----:B------:R-:W-:Y:S06]  /*c010*/  @!P0 BRA `(.L_x_185) ;  /* 0x0000000000408947 */ /* 0x000fec0003800000 */
        /* <DEDUP_REMOVED lines=16> */
.L_x_185:
[----:B------:R-:W-:Y:S05]  /*c120*/  WARPSYNC.ALL ;  /* 0x0000000000007948 */ /* 0x000fea0003800000 */
[----:B------:R-:W-:-:S13]  /*c130*/  R2UR UR4, R23 ;  /* 0x00000000170472ca */ /* 0x000fda00000e0000 */
[----:B------:R3:W-:Y:S02]  /*c140*/  STTM.x16 tmem[UR4+0x170], R24 ;  /* 0x00017018000079ed */ /* 0x0007e40008240004 */
.L_x_169:
[----:B------:R-:W-:-:S09]  /*c150*/  UISETP.NE.AND UP0, UPT, UR44, URZ, UPT ;  /* 0x000000ff2c00728c */ /* 0x000fd2000bf05270 */
[----:B------:R-:W-:Y:S05]  /*c160*/  BRA.U !UP0, `(.L_x_186) ;  /* 0x0000000108047547 */ /* 0x000fea000b800000 */
[----:B------:R-:W-:Y:S05]  /*c170*/  BPT.TRAP 0x1 ;  /* 0x000000040000795c */ /* 0x000fea0000300000 */
.L_x_186:
[----:B------:R-:W-:Y:S02]  /*c180*/  UIADD3 UR4, UPT, UPT, UR36, 0x28088, URZ ;  /* 0x0002808824047890 */ /* 0x000fe4000fffe0ff */
[----:B------:R-:W-:Y:S02]  /*c190*/  UISETP.NE.AND UP0, UPT, UR41, URZ, UPT ;  /* 0x000000ff2900728c */ /* 0x000fe4000bf05270 */
[----:B------:R-:W-:Y:S02]  /*c1a0*/  UPRMT UR4, UR48, 0x654, UR4 ;  /* 0x0000065430047896 */ /* 0x000fe40008000004 */
[----:B------:R-:W-:-:S07]  /*c1b0*/  ULOP3.LUT UR37, UR45, 0x1, URZ, 0x3c, !UPT ;  /* 0x000000012d257892 */ /* 0x000fce000f8e3cff */
[----:B------:R-:W-:Y:S01]  /*c1c0*/  SYNCS.ARRIVE.TRANS64.RED.A1T0 RZ, [UR4], RZ ;  /* 0x000000ffffff79a7 */ /* 0x000fe20008100404 */
[----:B------:R-:W4:Y:S01]  /*c1d0*/  FENCE.VIEW.ASYNC.T ;  /* 0x00000000000073c6 */ /* 0x000f220000000200 */
[----:B------:R-:W-:Y:S05]  /*c1e0*/  BRA.U UP0, `(.L_x_187) ;  /* 0x0000000100087547 */ /* 0x000fea000b800000 */
[----:B------:R-:W-:Y:S05]  /*c1f0*/  BPT.TRAP 0x1 ;  /* 0x000000040000795c */ /* 0x000fea0000300000 */
[----:B------:R-:W-:Y:S05]  /*c200*/  BPT.TRAP 0x1 ;  /* 0x000000040000795c */ /* 0x000fea0000300000 */
.L_x_187:
[----:B------:R-:W-:Y:S02]  /*c210*/  UIADD3 UR4, UPT, UPT, UR36, 0x280a0, URZ ;  /* 0x000280a024047890 */ /* 0x000fe4000fffe0ff */
[----:B------:R-:W-:Y:S02]  /*c220*/  UISETP.NE.AND UP0, UPT, UR44, URZ, UPT ;  /* 0x000000ff2c00728c */ /* 0x000fe4000bf05270 */
[----:B------:R-:W-:-:S09]  /*c230*/  UPRMT UR4, UR48, 0x654, UR4 ;  /* 0x0000065430047896 */ /* 0x000fd20008000004 */
[----:B----4-:R-:W-:Y:S01]  /*c240*/  SYNCS.ARRIVE.TRANS64.RED.A1T0 RZ, [UR4], RZ ;  /* 0x000000ffffff79a7 */ /* 0x010fe20008100404 */
[----:B------:R-:W-:Y:S05]  /*c250*/  BRA.U !UP0, `(.L_x_188) ;  /* 0x0000000108047547 */ /* 0x000fea000b800000 */
[----:B------:R-:W-:Y:S05]  /*c260*/  BPT.TRAP 0x1 ;  /* 0x000000040000795c */ /* 0x000fea0000300000 */
.L_x_188:
[----:B-1----:R-:W-:Y:S01]  /*c270*/  IMAD.U32 R0, RZ, RZ, UR37 ;  /* 0x00000025ff007e24 */ /* 0x002fe2000f8e00ff */
[----:B------:R-:W-:-:S04]  /*c280*/  ISETP.NE.AND P0, PT, R17, R70, PT ;  /* 0x000000461100720c */ /* 0x000fc80003f05270 */
[----:B------:R-:W-:-:S04]  /*c290*/  SHF.L.U32 R0, R0, 0x1f, RZ ;  /* 0x0000001f00007819 */ /* 0x000fc800000006ff */
[----:B------:R-:W1:Y:S02]  /*c2a0*/  SYNCS.PHASECHK.TRANS64.TRYWAIT P1, [UR36+0x28080], R0 ;  /* 0x02808000ff0075a7 */ /* 0x000e640008021124 */
[----:B-1----:R-:W-:Y:S05]  /*c2b0*/  @!P1 BRA `(.L_x_189) ;  /* 0x000000fc00189947 */ /* 0x002fea0003800000 */
.L_x_413:
[----:B------:R-:W-:Y:S05]  /*c2c0*/  @!P0 BRA `(.L_x_190) ;  /* 0x0000000000408947 */ /* 0x000fea0003800000 */
[----:B-1----:R-:W-:Y:S01]  /*c2d0*/  MOV R2, 0x8 ;  /* 0x0000000800027802 */ /* 0x002fe20000000f00 */
[----:B------:R-:W1:Y:S01]  /*c2e0*/  LDCU.64 UR6, c[0x4][0xb0] ;  /* 0x01001600ff0677ac */ /* 0x000e620008000a00 */
[----:B------:R-:W-:Y:S02]  /*c2f0*/  HFMA2 R12, -RZ, RZ, 0, 5.9604644775390625e-08 ;  /* 0x00000001ff0c7431 */ /* 0x000fe400000001ff */
[----:B------:R-:W-:Y:S01]  /*c300*/  IMAD.MOV.U32 R8, RZ, RZ, 0x192 ;  /* 0x00000192ff087424 */ /* 0x000fe200078e00ff */
[----:B------:R-:W4:Y:S01]  /*c310*/  LDCU.64 UR4, c[0x4][0xb8] ;  /* 0x01001700ff0477ac */ /* 0x000f220008000a00 */
[----:B------:R-:W2:Y:S01]  /*c320*/  LDC.64 R2, c[0x4][R2] ;  /* 0x0100000002027b82 */ /* 0x000ea20000000a00 */
[----:B------:R-:W-:Y:S01]  /*c330*/  IMAD.MOV.U32 R13, RZ, RZ, RZ ;  /* 0x000000ffff0d7224 */ /* 0x000fe200078e00ff */
[----:B------:R-:W5:Y:S01]  /*c340*/  LDCU.64 UR8, c[0x4][0x28] ;  /* 0x01000500ff0877ac */ /* 0x000f620008000a00 */
[----:B-1----:R-:W-:Y:S01]  /*c350*/  IMAD.U32 R4, RZ, RZ, UR6 ;  /* 0x00000006ff047e24 */ /* 0x002fe2000f8e00ff */
[----:B------:R-:W-:Y:S01]  /*c360*/  MOV R5, UR7 ;  /* 0x0000000700057c02 */ /* 0x000fe20008000f00 */
[----:B----4-:R-:W-:Y:S01]  /*c370*/  IMAD.U32 R6, RZ, RZ, UR4 ;  /* 0x00000004ff067e24 */ /* 0x010fe2000f8e00ff */
[----:B------:R-:W-:Y:S01]  /*c380*/  MOV R7, UR5 ;  /* 0x0000000500077c02 */ /* 0x000fe20008000f00 */
[----:B-----5:R-:W-:Y:S01]  /*c390*/  IMAD.U32 R10, RZ, RZ, UR8 ;  /* 0x00000008ff0a7e24 */ /* 0x020fe2000f8e00ff */
[----:B------:R-:W-:-:S02]  /*c3a0*/  MOV R11, UR9 ;  /* 0x00000009000b7c02 */ /* 0x000fc40008000f00 */
[----:B------:R-:W-:-:S07]  /*c3b0*/  LEPC R20, `(.L_x_190) ;  /* 0x000000001014794e */ /* 0x000fce0000000000 */
[----:B--23--:R-:W-:Y:S05]  /*c3c0*/  CALL.ABS.NOINC R2 ;  /* 0x0000000002007343 */ /* 0x00cfea0003c00000 */
.L_x_190:
[----:B------:R-:W-:Y:S05]  /*c3d0*/  WARPSYNC.ALL ;  /* 0x0000000000007948 */ /* 0x000fea0003800000 */
        /* <DEDUP_REMOVED lines=17> */
.L_x_191:
[----:B------:R-:W-:Y:S01]  /*c4f0*/  IMAD.U32 R0, RZ, RZ, UR38 ;  /* 0x00000026ff007e24 */ /* 0x000fe2000f8e00ff */
[----:B------:R-:W-:-:S04]  /*c500*/  FSETP.NEU.AND P1, PT, R16, 1, PT ;  /* 0x3f8000001000780b */ /* 0x000fc80003f2d000 */
[----:B------:R-:W-:-:S04]  /*c510*/  SHF.L.U32 R0, R0, 0x1f, RZ ;  /* 0x0000001f00007819 */ /* 0x000fc800000006ff */
[----:B------:R-:W1:Y:S02]  /*c520*/  SYNCS.PHASECHK.TRANS64.TRYWAIT P0, [UR36+0x28098], R0 ;  /* 0x02809800ff0075a7 */ /* 0x000e640008001124 */
[----:B-1----:R-:W-:Y:S05]  /*c530*/  @!P0 BRA `(.L_x_192) ;  /* 0x000000f800908947 */ /* 0x002fea0003800000 */
.L_x_414:
        /* <DEDUP_REMOVED lines=20> */
.L_x_194:
[----:B------:R-:W-:Y:S05]  /*c680*/  WARPSYNC.ALL ;  /* 0x0000000000007948 */ /* 0x000fea0003800000 */
[----:B------:R-:W-:Y:S02]  /*c690*/  R2UR UR4, R23 ;  /* 0x00000000170472ca */ /* 0x000fe400000e0000 */
[----:B------:R-:W-:-:S11]  /*c6a0*/  ISETP.NE.AND P0, PT, R17, R60, PT ;  /* 0x0000003c1100720c */ /* 0x000fd60003f05270 */
[----:B--2---:R-:W2:Y:S02]  /*c6b0*/  LDTM.x16 R40, tmem[UR4+0x180] ;  /* 0x00018004002879ee */ /* 0x004ea40008240000 */
[----:B--2---:R-:W-:Y:S05]  /*c6c0*/  @!P0 BRA `(.L_x_195) ;  /* 0x0000000000408947 */ /* 0x004fea0003800000 */
[----:B-1----:R-:W-:Y:S01]  /*c6d0*/  MOV R2, 0x8 ;  /* 0x0000000800027802 */ /* 0x002fe20000000f00 */
[----:B------:R-:W1:Y:S01]  /*c6e0*/  LDCU.64 UR8, c[0x4][0xb0] ;  /* 0x01001600ff0877ac */ /* 0x000e620008000a00 */
[----:B------:R-:W-:Y:S02]  /*c6f0*/  HFMA2 R12, -RZ, RZ, 0, 5.9604644775390625e-08 ;  /* 0x00000001ff0c7431 */ /* 0x000fe400000001ff */
[----:B------:R-:W-:Y:S01]  /*c700*/  IMAD.MOV.U32 R8, RZ, RZ, 0x192 ;  /* 0x00000192ff087424 */ /* 0x000fe200078e00ff */
[----:B------:R-:W2:Y:S01]  /*c710*/  LDCU.64 UR6, c[0x4][0xb8] ;  /* 0x01001700ff0677ac */ /* 0x000ea20008000a00 */
[----:B------:R-:W4:Y:S01]  /*c720*/  LDC.64 R2, c[0x4][R2] ;  /* 0x0100000002027b82 */ /* 0x000f220000000a00 */
[----:B------:R-:W-:Y:S01]  /*c730*/  IMAD.MOV.U32 R13, RZ, RZ, RZ ;  /* 0x000000ffff0d7224 */ /* 0x000fe200078e00ff */
[----:B------:R-:W5:Y:S01]  /*c740*/  LDCU.64 UR4, c[0x4][0x30] ;  /* 0x01000600ff0477ac */ /* 0x000f620008000a00 */
[----:B-1----:R-:W-:Y:S01]  /*c750*/  IMAD.U32 R4, RZ, RZ, UR8 ;  /* 0x00000008ff047e24 */ /* 0x002fe2000f8e00ff */
[----:B------:R-:W-:Y:S01]  /*c760*/  MOV R5, UR9 ;  /* 0x0000000900057c02 */ /* 0x000fe20008000f00 */
[----:B--2---:R-:W-:Y:S01]  /*c770*/  IMAD.U32 R6, RZ, RZ, UR6 ;  /* 0x00000006ff067e24 */ /* 0x004fe2000f8e00ff */
[----:B------:R-:W-:Y:S01]  /*c780*/  MOV R7, UR7 ;  /* 0x0000000700077c02 */ /* 0x000fe20008000f00 */
[----:B-----5:R-:W-:Y:S01]  /*c790*/  IMAD.U32 R10, RZ, RZ, UR4 ;  /* 0x00000004ff0a7e24 */ /* 0x020fe2000f8e00ff */
[----:B------:R-:W-:-:S02]  /*c7a0*/  MOV R11, UR5 ;  /* 0x00000005000b7c02 */ /* 0x000fc40008000f00 */
[----:B------:R-:W-:-:S07]  /*c7b0*/  LEPC R20, `(.L_x_195) ;  /* 0x000000001014794e */ /* 0x000fce0000000000 */
[----:B---34-:R-:W-:Y:S05]  /*c7c0*/  CALL.ABS.NOINC R2 ;  /* 0x0000000002007343 */ /* 0x018fea0003c00000 */
.L_x_195:
[----:B------:R-:W-:Y:S05]  /*c7d0*/  WARPSYNC.ALL ;  /* 0x0000000000007948 */ /* 0x000fea0003800000 */
[----:B------:R-:W-:Y:S02]  /*c7e0*/  R2UR UR4, R23 ;  /* 0x00000000170472ca */ /* 0x000fe400000e0000 */
[----:B------:R-:W-:Y:S02]  /*c7f0*/  ISETP.NE.AND P0, PT, R17, R68, PT ;  /* 0x000000441100720c */ /* 0x000fe40003f05270 */
[----:B------:R-:W-:-:S09]  /*c800*/  FSETP.NEU.AND P1, PT, R16, 1, PT ;  /* 0x3f8000001000780b */ /* 0x000fd20003f2d000 */
[----:B---3--:R-:W2:Y:S04]  /*c810*/  LDTM.x16 R24, tmem[UR4+0x190] ;  /* 0x00019004001879ee */ /* 0x008ea80008240000 */
        /* <DEDUP_REMOVED lines=25> */
.L_x_196:
        /* <DEDUP_REMOVED lines=21> */
.L_x_197:
        /* <DEDUP_REMOVED lines=30> */
.L_x_198:
        /* <DEDUP_REMOVED lines=21> */
.L_x_199:
        /* <DEDUP_REMOVED lines=30> */
.L_x_200:
        /* <DEDUP_REMOVED lines=21> */
.L_x_201:
        /* <DEDUP_REMOVED lines=30> */
.L_x_202:
        /* <DEDUP_REMOVED lines=21> */
.L_x_203:
        /* <DEDUP_REMOVED lines=30> */
.L_x_204:
        /* <DEDUP_REMOVED lines=21> */
.L_x_205:
        /* <DEDUP_REMOVED lines=30> */
.L_x_206:
        /* <DEDUP_REMOVED lines=21> */
.L_x_207:
        /* <DEDUP_REMOVED lines=31> */
.L_x_208:
        /* <DEDUP_REMOVED lines=30> */
.L_x_209:
[----:B------:R-:W-:Y:S05]  /*dec0*/  WARPSYNC.ALL ;  /* 0x0000000000007948 */ /* 0x000fea0003800000 */
[----:B------:R-:W-:-:S13]  /*ded0*/  R2UR UR4, R23 ;  /* 0x00000000170472ca */ /* 0x000fda00000e0000 */
[----:B------:R4:W-:Y:S02]  /*dee0*/  STTM.x16 tmem[UR4+0x1f0], R24 ;  /* 0x0001f018000079ed */ /* 0x0009e40008240004 */
.L_x_193:
[----:B------:R-:W-:-:S09]  /*def0*/  UISETP.NE.AND UP0, UPT, UR42, URZ, UPT ;  /* 0x000000ff2a00728c */ /* 0x000fd2000bf05270 */
[----:B------:R-:W-:Y:S05]  /*df00*/  BRA.U !UP0, `(.L_x_210) ;  /* 0x0000000108047547 */ /* 0x000fea000b800000 */
[----:B------:R-:W-:Y:S05]  /*df10*/  BPT.TRAP 0x1 ;  /* 0x000000040000795c */ /* 0x000fea0000300000 */
.L_x_210:
[----:B------:R-:W-:Y:S02]  /*df20*/  UIADD3 UR4, UPT, UPT, UR36, 0x28078, URZ ;  /* 0x0002807824047890 */ /* 0x000fe4000fffe0ff */
[----:B------:R-:W-:Y:S02]  /*df30*/  UISETP.NE.AND UP0, UPT, UR41, URZ, UPT ;  /* 0x000000ff2900728c */ /* 0x000fe4000bf05270 */
[----:B------:R-:W-:-:S09]  /*df40*/  UPRMT UR5, UR48, 0x654, UR4 ;  /* 0x0000065430057896 */ /* 0x000fd20008000004 */
[----:B------:R-:W-:Y:S01]  /*df50*/  SYNCS.ARRIVE.TRANS64.RED.A1T0 RZ, [UR5], RZ ;  /* 0x000000ffffff79a7 */ /* 0x000fe20008100405 */
[----:B------:R-:W1:Y:S01]  /*df60*/  FENCE.VIEW.ASYNC.T ;  /* 0x00000000000073c6 */ /* 0x000e620000000200 */
[----:B------:R-:W-:Y:S05]  /*df70*/  BRA.U UP0, `(.L_x_211) ;  /* 0x0000000100087547 */ /* 0x000fea000b800000 */
[----:B------:R-:W-:Y:S05]  /*df80*/  BPT.TRAP 0x1 ;  /* 0x000000040000795c */ /* 0x000fea0000300000 */
[----:B------:R-:W-:Y:S05]  /*df90*/  BPT.TRAP 0x1 ;  /* 0x000000040000795c */ /* 0x000fea0000300000 */
.L_x_211:
[----:B------:R-:W-:Y:S02]  /*dfa0*/  UIADD3 UR4, UPT, UPT, UR36, 0x280a8, URZ ;  /* 0x000280a824047890 */ /* 0x000fe4000fffe0ff */
[----:B------:R-:W-:Y:S02]  /*dfb0*/  UISETP.NE.AND UP0, UPT, UR43, URZ, UPT ;  /* 0x000000ff2b00728c */ /* 0x000fe4000bf05270 */
[----:B------:R-:W-:Y:S02]  /*dfc0*/  UPRMT UR4, UR48, 0x654, UR4 ;  /* 0x0000065430047896 */ /* 0x000fe40008000004 */
[----:B------:R-:W-:Y:S02]  /*dfd0*/  ULOP3.LUT UR38, UR38, 0x1, URZ, 0x3c, !UPT ;  /* 0x0000000126267892 */ /* 0x000fe4000f8e3cff */
[----:B------:R-:W-:-:S05]  /*dfe0*/  ULOP3.LUT UR39, UR39, 0x1, URZ, 0x3c, !UPT ;  /* 0x0000000127277892 */ /* 0x000fca000f8e3cff */
[----:B-1----:R-:W-:Y:S01]  /*dff0*/  SYNCS.ARRIVE.TRANS64.RED.A1T0 RZ, [UR4], RZ ;  /* 0x000000ffffff79a7 */ /* 0x002fe20008100404 */
[----:B------:R-:W-:Y:S06]  /*e000*/  BRA.U UP0, `(.L_x_212) ;  /* 0xffffffc5005c7547 */ /* 0x000fec000b83ffff */
.L_x_164:
[----:B------:R-:W-:-:S09]  /*e010*/  UISETP.NE.AND UP0, UPT, UR44, URZ, UPT ;  /* 0x000000ff2c00728c */ /* 0x000fd2000bf05270 */
[----:B------:R-:W-:Y:S05]  /*e020*/  BRA.U !UP0, `(.L_x_213) ;  /* 0x0000000108047547 */ /* 0x000fea000b800000 */
[----:B------:R-:W-:Y:S05]  /*e030*/  BPT.TRAP 0x1 ;  /* 0x000000040000795c */ /* 0x000fea0000300000 */
.L_x_213:
[----:B---34-:R-:W3:Y:S01]  /*e040*/  S2R R38, SR_CgaCtaId ;  /* 0x0000000000267919 */ /* 0x018ee20000008800 */
[----:B------:R-:W-:Y:S01]  /*e050*/  MOV R36, 0x400 ;  /* 0x0000040000247802 */ /* 0x000fe20000000f00 */
[----:B------:R-:W-:-:S03]  /*e060*/  UISETP.NE.AND UP0, UPT, UR42, URZ, UPT ;  /* 0x000000ff2a00728c */ /* 0x000fc6000bf05270 */
[----:B---3--:R-:W-:-:S05]  /*e070*/  LEA R36, R38, R36, 0x18 ;  /* 0x0000002426247211 */ /* 0x008fca00078ec0ff */
[----:B------:R-:W-:-:S05]  /*e080*/  VIADD R27, R36, 0x28088 ;  /* 0x00028088241b7836 */ /* 0x000fca0000000000 */
[----:B-12---:R-:W-:-:S04]  /*e090*/  PRMT R0, R38, 0x654, R27 ;  /* 0x0000065426007816 */ /* 0x006fc8000000001b */
[----:B------:R1:W-:Y:S01]  /*e0a0*/  SYNCS.ARRIVE.TRANS64.RED.A1T0 RZ, [R0+URZ], RZ ;  /* 0x000000ff00ff79a7 */ /* 0x0003e200081004ff */
[----:B------:R-:W-:Y:S05]  /*e0b0*/  BRA.U !UP0, `(.L_x_214) ;  /* 0x0000000108047547 */ /* 0x000fea000b800000 */
[----:B------:R-:W-:Y:S05]  /*e0c0*/  BPT.TRAP 0x1 ;  /* 0x000000040000795c */ /* 0x000fea0000300000 */
.L_x_214:
[----:B-1----:R-:W-:-:S04]  /*e0d0*/  MOV R0, UR39 ;  /* 0x0000002700007c02 */ /* 0x002fc80008000f00 */
[----:B------:R-:W-:-:S04]  /*e0e0*/  SHF.L.U32 R0, R0, 0x1f, RZ ;  /* 0x0000001f00007819 */ /* 0x000fc800000006ff */
[----:B------:R-:W1:Y:S02]  /*e0f0*/  SYNCS.PHASECHK.TRANS64.TRYWAIT P0, [R36+URZ+0x28070], R0 ;  /* 0x02807000240075a7 */ /* 0x000e6400080011ff */
[----:B-1----:R-:W-:Y:S05]  /*e100*/  @!P0 BRA `(.L_x_215) ;  /* 0x000000dc00b48947 */ /* 0x002fea0003800000 */
.L_x_415:
[----:B------:R-:W-:Y:S01]  /*e110*/  R2UR UR4, R23 ;  /* 0x00000000170472ca */ /* 0x000fe200000e0000 */
[----:B------:R-:W-:-:S12]  /*e120*/  UISETP.NE.AND UP0, UPT, UR42, URZ, UPT ;  /* 0x000000ff2a00728c */ /* 0x000fd8000bf05270 */
[----:B------:R-:W2:Y:S02]  /*e130*/  LDTM.x2 R34, tmem[UR4] ;  /* 0x00000004002279ee */ /* 0x000ea400080c0000 */
[----:B--2---:R-:W-:Y:S05]  /*e140*/  BRA.U !UP0, `(.L_x_216) ;  /* 0x0000000108047547 */ /* 0x004fea000b800000 */
[----:B------:R-:W-:Y:S05]  /*e150*/  BPT.TRAP 0x1 ;  /* 0x000000040000795c */ /* 0x000fea0000300000 */
.L_x_216:
[----:B------:R-:W-:Y:S01]  /*e160*/  SYNCS.ARRIVE.TRANS64.RED.A1T0 RZ, [UR5], RZ ;  /* 0x000000ffffff79a7 */ /* 0x000fe20008100405 */
[----:B------:R-:W-:-:S09]  /*e170*/  UISETP.NE.AND UP0, UPT, UR41, URZ, UPT ;  /* 0x000000ff2900728c */ /* 0x000fd2000bf05270 */
[----:B------:R-:W-:Y:S05]  /*e180*/  BRA.U UP0, `(.L_x_217) ;  /* 0x0000000100047547 */ /* 0x000fea000b800000 */
[----:B------:R-:W-:Y:S05]  /*e190*/  BPT.TRAP 0x1 ;  /* 0x000000040000795c */ /* 0x000fea0000300000 */
.L_x_217:
[----:B-1----:R-:W-:-:S04]  /*e1a0*/  MOV R0, UR38 ;  /* 0x0000002600007c02 */ /* 0x002fc80008000f00 */
[----:B------:R-:W-:-:S04]  /*e1b0*/  SHF.L.U32 R0, R0, 0x1f, RZ ;  /* 0x0000001f00007819 */ /* 0x000fc800000006ff */
[----:B------:R-:W1:Y:S02]  /*e1c0*/  SYNCS.PHASECHK.TRANS64.TRYWAIT P0, [R36+URZ+0x28090], R0 ;  /* 0x02809000240075a7 */ /* 0x000e6400080011ff */
[----:B-1----:R-:W-:Y:S05]  /*e1d0*/  @!P0 BRA `(.L_x_218) ;  /* 0x000000dc00948947 */ /* 0x002fea0003800000 */
.L_x_416:
[----:B------:R-:W-:-:S09]  /*e1e0*/  UISETP.NE.AND UP0, UPT, UR41, URZ, UPT ;  /* 0x000000ff2900728c */ /* 0x000fd2000bf05270 */
[----:B------:R-:W-:Y:S05]  /*e1f0*/  BRA.U UP0, `(.L_x_219) ;  /* 0x0000000100047547 */ /* 0x000fea000b800000 */
[----:B------:R-:W-:Y:S05]  /*e200*/  BPT.TRAP 0x1 ;  /* 0x000000040000795c */ /* 0x000fea0000300000 */
.L_x_219:
[----:B------:R-:W-:Y:S01]  /*e210*/  MOV R2, 0x1 ;  /* 0x0000000100027802 */ /* 0x000fe20000000f00 */
[----:B-1----:R1:W2:Y:S03]  /*e220*/  MUFU.RCP R0, R34 ;  /* 0x0000002200007308 */ /* 0x0022a60000001000 */
[----:B------:R-:W-:-:S04]  /*e230*/  SHF.L.U32 R2, R2, 0x1f, RZ ;  /* 0x0000001f02027819 */ /* 0x000fc800000006ff */
[----:B------:R-:W3:Y:S02]  /*e240*/  SYNCS.PHASECHK.TRANS64.TRYWAIT P0, [R36+URZ+0x280c0], R2 ;  /* 0x0280c002240075a7 */ /* 0x000ee400080011ff */
[----:B-123--:R-:W-:Y:S05]  /*e250*/  @!P0 BRA `(.L_x_220) ;  /* 0x000000dc00888947 */ /* 0x00efea0003800000 */
.L_x_417:
[----:B------:R-:W2:Y:S01]  /*e260*/  LDCU UR4, c[0x0][0x708] ;  /* 0x0000e100ff0477ac */ /* 0x000ea20008000800 */
[----:B-1----:R-:W-:Y:S01]  /*e270*/  FFMA R2, -R34, R0, 1 ;  /* 0x3f80000022027423 */ /* 0x002fe20000000100 */
[----:B------:R-:W1:Y:S01]  /*e280*/  LDC R41, c[0x0][0x708] ;  /* 0x0001c200ff297b82 */ /* 0x000e620000000800 */
[----:B------:R-:W-:Y:S02]  /*e290*/  BSSY.RECONVERGENT B2, `(.L_x_221) ;  /* 0x000000c000027945 */ /* 0x000fe40003800200 */
[----:B------:R-:W-:Y:S01]  /*e2a0*/  FFMA R0, R0, R2, R0 ;  /* 0x0000000200007223 */ /* 0x000fe20000000000 */
[----:B--2---:R-:W-:-:S03]  /*e2b0*/  MOV R2, UR4 ;  /* 0x0000000400027c02 */ /* 0x004fc60008000f00 */
[----:B------:R-:W-:Y:S01]  /*e2c0*/  FFMA R22, R0, UR4, RZ ;  /* 0x0000000400167c23 */ /* 0x000fe200080000ff */
[----:B------:R2:W3:Y:S03]  /*e2d0*/  FCHK P0, R2, R34 ;  /* 0x0000002202007302 */ /* 0x0004e60000000000 */
[----:B--2---:R-:W-:-:S04]  /*e2e0*/  FFMA R2, -R34, R22, UR4 ;  /* 0x0000000422027e23 */ /* 0x004fc80008000116 */
[----:B------:R-:W-:Y:S01]  /*e2f0*/  FFMA R22, R0, R2, R22 ;  /* 0x0000000200167223 */ /* 0x000fe20000000016 */
[----:B-1-3--:R-:W-:Y:S06]  /*e300*/  @!P0 BRA `(.L_x_222) ;  /* 0x0000000000108947 */ /* 0x00afec0003800000 */
[----:B------:R-:W-:Y:S02]  /*e310*/  MOV R0, R34 ;  /* 0x0000002200007202 */ /* 0x000fe40000000f00 */
[----:B------:R-:W-:Y:S02]  /*e320*/  MOV R8, 0xe340 ;  /* 0x0000e34000087802 */ /* 0x000fe40000000f00 */
[----:B------:R-:W-:Y:S05]  /*e330*/  CALL.REL.NOINC `($__internal_3_$__cuda_sm3x_div_rn_noftz_f32_slowpath) ;  /* 0x000000e400d47944 */ /* 0x000fea0003c00000 */
[----:B------:R-:W-:Y:S02]  /*e340*/  MOV R22, R0 ;  /* 0x0000000000167202 */ /* 0x000fe40000000f00 */
.L_x_222:
[----:B------:R-:W-:Y:S05]  /*e350*/  BSYNC.RECONVERGENT B2 ;  /* 0x0000000000027941 */ /* 0x000fea0003800200 */
.L_x_221:
[----:B------:R-:W1:Y:S01]  /*e360*/  S2R R3, SR_TID.X ;  /* 0x0000000000037919 */ /* 0x000e620000002100 */
[----:B------:R-:W-:Y:S01]  /*e370*/  VIADD R0, R23, 0x100 ;  /* 0x0000010017007836 */ /* 0x000fe20000000000 */
[C---:B------:R-:W-:Y:S01]  /*e380*/  LOP3.LUT R37, R72.reuse, 0x3, RZ, 0xc0, !PT ;  /* 0x0000000348257812 */ /* 0x040fe200078ec0ff */
[----:B------:R-:W-:-:S03]  /*e390*/  IMAD.SHL.U32 R26, R72, 0x1000, RZ ;  /* 0x00001000481a7824 */ /* 0x000fc600078e00ff */
[----:B------:R-:W-:-:S04]  /*e3a0*/  SHF.R.U32.HI R0, RZ, 0x15, R0 ;  /* 0x00000015ff007819 */ /* 0x000fc80000011600 */
[----:B------:R-:W-:Y:S01]  /*e3b0*/  ISETP.NE.AND P0, PT, R37, R0, PT ;  /* 0x000000002500720c */ /* 0x000fe20003f05270 */
[C---:B-1----:R-:W-:Y:S02]  /*e3c0*/  IMAD.SHL.U32 R2, R3.reuse, 0x80, RZ ;  /* 0x0000008003027824 */ /* 0x042fe400078e00ff */
[----:B------:R-:W-:-:S03]  /*e3d0*/  IMAD.SHL.U32 R3, R3, 0x40, RZ ;  /* 0x0000004003037824 */ /* 0x000fc600078e00ff */
[----:B------:R-:W-:-:S04]  /*e3e0*/  LOP3.LUT R2, R2, 0xc00, RZ, 0xc0, !PT ;  /* 0x00000c0002027812 */ /* 0x000fc800078ec0ff */
[----:B------:R-:W-:-:S04]  /*e3f0*/  LOP3.LUT R0, R2, 0x1c0, R3, 0xf8, !PT ;  /* 0x000001c002007812 */ /* 0x000fc800078ef803 */
[----:B------:R-:W-:Y:S01]  /*e400*/  LOP3.LUT R26, R0, 0x3000, R26, 0xf8, !PT ;  /* 0x00003000001a7812 */ /* 0x000fe200078ef81a */
[----:B------:R-:W-:Y:S06]  /*e410*/  @!P0 BRA `(.L_x_223) ;  /* 0x0000000000408947 */ /* 0x000fec0003800000 */
[----:B------:R-:W-:Y:S01]  /*e420*/  MOV R2, 0x8 ;  /* 0x0000000800027802 */ /* 0x000fe20000000f00 */
        /* <DEDUP_REMOVED lines=15> */
.L_x_223:
[----:B------:R-:W1:Y:S01]  /*e520*/  S2R R0, SR_SWINHI ;  /* 0x0000000000007919 */ /* 0x000e620000002f00 */
[----:B------:R-:W-:Y:S05]  /*e530*/  WARPSYNC.ALL ;  /* 0x0000000000007948 */ /* 0x000fea0003800000 */
[----:B------:R-:W-:-:S13]  /*e540*/  R2UR UR4, R23 ;  /* 0x00000000170472ca */ /* 0x000fda00000e0000 */
[----:B------:R-:W2:Y:S01]  /*e550*/  LDTM.x16 R4, tmem[UR4+0x100] ;  /* 0x00010004000479ee */ /* 0x000ea20008240000 */
[----:B------:R-:W-:Y:S02]  /*e560*/  MOV R24, R36 ;  /* 0x0000002400187202 */ /* 0x000fe40000000f00 */
[----:B-1----:R-:W-:Y:S02]  /*e570*/  MOV R25, R0 ;  /* 0x0000000000197202 */ /* 0x002fe40000000f00 */
[----:B------:R-:W-:-:S05]  /*e580*/  LEA R26, P0, R26, R24, 0x1 ;  /* 0x000000181a1a7211 */ /* 0x000fca00078008ff */
[----:B------:R-:W-:Y:S01]  /*e590*/  IMAD.X R25, RZ, RZ, R25, P0 ;  /* 0x000000ffff197224 */ /* 0x000fe200000e0619 */
[----:B------:R-:W-:Y:S01]  /*e5a0*/  IADD3 R0, P0, PT, R26, 0x10, RZ ;  /* 0x000000101a007810 */ /* 0x000fe20007f1e0ff */
[C---:B--2---:R-:W-:Y:S02]  /*e5b0*/  FMUL2 R2, R22.reuse.F32, R8.F32x2.HI_LO ;  /* 0x000000081602724a */ /* 0x044fe40000040000 */
[C---:B------:R-:W-:Y:S02]  /*e5c0*/  FMUL2 R20, R22.reuse.F32, R4.F32x2.HI_LO ;  /* 0x000000041614724a */ /* 0x040fe40000040000 */
[C---:B------:R-:W-:Y:S01]  /*e5d0*/  FMUL2 R4, R22.reuse.F32, R10.F32x2.HI_LO ;  /* 0x0000000a1604724a */ /* 0x040fe20000040000 */
[----:B------:R-:W-:Y:S01]  /*e5e0*/  F2FP.F16.F32.PACK_AB R10, R3, R2 ;  /* 0x00000002030a723e */ /* 0x000fe200000000ff */
[----:B------:R-:W-:Y:S02]  /*e5f0*/  FMUL2 R6, R22.F32, R6.F32x2.HI_LO ;  /* 0x000000061606724a */ /* 0x000fe40000040000 */
[--C-:B------:R-:W-:Y:S01]  /*e600*/  IMAD.X R3, RZ, RZ, R25.reuse, P0 ;  /* 0x000000ffff037224 */ /* 0x100fe200000e0619 */
[----:B------:R-:W-:Y:S01]  /*e610*/  SHF.R.U64 R2, R26, 0x3, R25 ;  /* 0x000000031a027819 */ /* 0x000fe20000001219 */
[C---:B------:R-:W-:Y:S01]  /*e620*/  FMUL2 R12, R22.reuse.F32, R12.F32x2.HI_LO ;  /* 0x0000000c160c724a */ /* 0x040fe20000040000 */
[----:B------:R-:W-:Y:S01]  /*e630*/  F2FP.F16.F32.PACK_AB R8, R21, R20 ;  /* 0x000000141508723e */ /* 0x000fe200000000ff */
[C---:B------:R-:W-:Y:S01]  /*e640*/  FMUL2 R14, R22.reuse.F32, R14.F32x2.HI_LO ;  /* 0x0000000e160e724a */ /* 0x040fe20000040000 */
[----:B------:R-:W-:Y:S01]  /*e650*/  F2FP.F16.F32.PACK_AB R9, R7, R6 ;  /* 0x000000060709723e */ /* 0x000fe200000000ff */
[----:B------:R-:W-:Y:S01]  /*e660*/  FMUL2 R16, R22.F32, R16.F32x2.HI_LO ;  /* 0x000000101610724a */ /* 0x000fe20000040000 */
[----:B------:R-:W-:Y:S01]  /*e670*/  SHF.R.U64 R7, R0, 0x3, R3 ;  /* 0x0000000300077819 */ /* 0x000fe20000001203 */
[----:B------:R-:W-:Y:S01]  /*e680*/  FMUL2 R18, R22.F32, R18.F32x2.HI_LO ;  /* 0x000000121612724a */ /* 0x000fe20000040000 */
[----:B------:R-:W-:-:S02]  /*e690*/  LOP3.LUT R24, R26, 0x70, R2, 0x78, !PT ;  /* 0x000000701a187812 */ /* 0x000fc400078e7802 */
[----:B------:R-:W-:Y:S02]  /*e6a0*/  F2FP.F16.F32.PACK_AB R11, R5, R4 ;  /* 0x00000004050b723e */ /* 0x000fe400000000ff */
[----:B------:R-:W-:Y:S01]  /*e6b0*/  LOP3.LUT R2, R0, 0x70, R7, 0x78, !PT ;  /* 0x0000007000027812 */ /* 0x000fe200078e7807 */
[----:B------:R-:W-:Y:S01]  /*e6c0*/  VIADD R0, R23, 0x110 ;  /* 0x0000011017007836 */ /* 0x000fe20000000000 */
[----:B------:R-:W-:Y:S01]  /*e6d0*/  F2FP.F16.F32.PACK_AB R4, R13, R12 ;  /* 0x0000000c0d04723e */ /* 0x000fe200000000ff */
[----:B------:R1:W-:Y:S01]  /*e6e0*/  ST.E.128 desc[UR46][R24.64], R8 ;  /* 0x0000000818007985 */ /* 0x0003e2000c101d2e */
[----:B------:R-:W-:Y:S02]  /*e6f0*/  F2FP.F16.F32.PACK_AB R5, R15, R14 ;  /* 0x0000000e0f05723e */ /* 0x000fe400000000ff */
[----:B------:R-:W-:Y:S02]  /*e700*/  F2FP.F16.F32.PACK_AB R6, R17, R16 ;  /* 0x000000101106723e */ /* 0x000fe400000000ff */
[----:B------:R-:W-:-:S02]  /*e710*/  F2FP.F16.F32.PACK_AB R7, R19, R18 ;  /* 0x000000121307723e */ /* 0x000fc400000000ff */
[----:B------:R-:W-:-:S03]  /*e720*/  SHF.R.U32.HI R0, RZ, 0x15, R0 ;  /* 0x00000015ff007819 */ /* 0x000fc60000011600 */
[----:B------:R1:W-:Y:S01]  /*e730*/  ST.E.128 desc[UR46][R2.64], R4 ;  /* 0x0000000402007985 */ /* 0x0003e2000c101d2e */
        /* <DEDUP_REMOVED lines=18> */
.L_x_224:
[----:B------:R-:W-:Y:S05]  /*e860*/  WARPSYNC.ALL ;  /* 0x0000000000007948 */ /* 0x000fea0003800000 */
[----:B------:R-:W-:Y:S02]  /*e870*/  R2UR UR4, R23 ;  /* 0x00000000170472ca */ /* 0x000fe400000e0000 */
[C---:B-1----:R-:W-:Y:S02]  /*e880*/  IADD3 R2, P1, PT, R26.reuse, 0x20, RZ ;  /* 0x000000201a027810 */ /* 0x042fe40007f3e0ff */
[----:B------:R-:W-:-:S05]  /*e890*/  IADD3 R0, P0, PT, R26, 0x30, RZ ;  /* 0x000000301a007810 */ /* 0x000fca0007f1e0ff */
[----:B------:R-:W-:-:S04]  /*e8a0*/  IMAD.X R3, RZ, RZ, R25, P0 ;  /* 0x000000ffff037224 */ /* 0x000fc800000e0619 */
[----:B------:R-:W1:Y:S02]  /*e8b0*/  LDTM.x16 R4, tmem[UR4+0x110] ;  /* 0x00011004000479ee */ /* 0x000e640008240000 */
[C---:B-1----:R-:W-:Y:S02]  /*e8c0*/  FMUL2 R32, R22.reuse.F32, R4.F32x2.HI_LO ;  /* 0x000000041620724a */ /* 0x042fe40000040000 */
[----:B------:R-:W-:Y:S02]  /*e8d0*/  IMAD.X R5, RZ, RZ, R25, P1 ;  /* 0x000000ffff057224 */ /* 0x000fe400008e0619 */
[C---:B------:R-:W-:Y:S02]  /*e8e0*/  FMUL2 R28, R22.reuse.F32, R8.F32x2.HI_LO ;  /* 0x00000008161c724a */ /* 0x040fe40000040000 */
[C---:B------:R-:W-:Y:S02]  /*e8f0*/  FMUL2 R20, R22.reuse.F32, R10.F32x2.HI_LO ;  /* 0x0000000a1614724a */ /* 0x040fe40000040000 */
[----:B------:R-:W-:Y:S01]  /*e900*/  FMUL2 R8, R22.F32, R12.F32x2.HI_LO ;  /* 0x0000000c1608724a */ /* 0x000fe20000040000 */
[----:B------:R-:W-:Y:S01]  /*e910*/  SHF.R.U64 R4, R2, 0x3, R5 ;  /* 0x0000000302047819 */ /* 0x000fe20000001205 */
[----:B------:R-:W-:Y:S01]  /*e920*/  FMUL2 R30, R22.F32, R6.F32x2.HI_LO ;  /* 0x00000006161e724a */ /* 0x000fe20000040000 */
[----:B------:R-:W-:Y:S01]  /*e930*/  SHF.R.U64 R6, R0, 0x3, R3 ;  /* 0x0000000300067819 */ /* 0x000fe20000001203 */
[C---:B------:R-:W-:Y:S01]  /*e940*/  FMUL2 R10, R22.reuse.F32, R14.F32x2.HI_LO ;  /* 0x0000000e160a724a */ /* 0x040fe20000040000 */
[----:B------:R-:W-:Y:S01]  /*e950*/  F2FP.F16.F32.PACK_AB R8, R9, R8 ;  /* 0x000000080908723e */ /* 0x000fe200000000ff */
[----:B------:R-:W-:Y:S01]  /*e960*/  FMUL2 R16, R22.F32, R16.F32x2.HI_LO ;  /* 0x000000101610724a */ /* 0x000fe20000040000 */
[----:B------:R-:W-:Y:S01]  /*e970*/  LOP3.LUT R4, R2, 0x70, R4, 0x78, !PT ;  /* 0x0000007002047812 */ /* 0x000fe200078e7804 */
[----:B------:R-:W-:Y:S01]  /*e980*/  FMUL2 R18, R22.F32, R18.F32x2.HI_LO ;  /* 0x000000121612724a */ /* 0x000fe20000040000 */
[----:B------:R-:W-:-:S02]  /*e990*/  F2FP.F16.F32.PACK_AB R12, R33, R32 ;  /* 0x00000020210c723e */ /* 0x000fc400000000ff */
[----:B------:R-:W-:Y:S02]  /*e9a0*/  F2FP.F16.F32.PACK_AB R13, R31, R30 ;  /* 0x0000001e1f0d723e */ /* 0x000fe400000000ff */
[----:B------:R-:W-:Y:S02]  /*e9b0*/  F2FP.F16.F32.PACK_AB R14, R29, R28 ;  /* 0x0000001c1d0e723e */ /* 0x000fe400000000ff */
[----:B------:R-:W-:Y:S02]  /*e9c0*/  F2FP.F16.F32.PACK_AB R15, R21, R20 ;  /* 0x00000014150f723e */ /* 0x000fe400000000ff */
[----:B------:R-:W-:Y:S02]  /*e9d0*/  F2FP.F16.F32.PACK_AB R9, R11, R10 ;  /* 0x0000000a0b09723e */ /* 0x000fe400000000ff */
[----:B------:R-:W-:Y:S01]  /*e9e0*/  LOP3.LUT R2, R0, 0x70, R6, 0x78, !PT ;  /* 0x0000007000027812 */ /* 0x000fe200078e7806 */
[----:B------:R-:W-:Y:S01]  /*e9f0*/  VIADD R0, R23, 0x120 ;  /* 0x0000012017007836 */ /* 0x000fe20000000000 */
[----:B------:R-:W-:Y:S01]  /*ea00*/  F2FP.F16.F32.PACK_AB R10, R17, R16 ;  /* 0x00000010110a723e */ /* 0x000fe200000000ff */
[----:B------:R1:W-:Y:S01]  /*ea10*/  ST.E.128 desc[UR46][R4.64], R12 ;  /* 0x0000000c04007985 */ /* 0x0003e2000c101d2e */
        /* <DEDUP_REMOVED lines=21> */
.L_x_225:
        /* <DEDUP_REMOVED lines=49> */
.L_x_226:
        /* <DEDUP_REMOVED lines=49> */
.L_x_227:
        /* <DEDUP_REMOVED lines=49> */
.L_x_228:
        /* <DEDUP_REMOVED lines=49> */
.L_x_229:
        /* <DEDUP_REMOVED lines=49> */
.L_x_230:
[----:B------:R-:W-:Y:S05]  /*fac0*/  WARPSYNC.ALL ;  /* 0x0000000000007948 */ /* 0x000fea0003800000 */
[----:B------:R-:W-:Y:S01]  /*fad0*/  R2UR UR4, R23 ;  /* 0x00000000170472ca */ /* 0x000fe200000e0000 */
[----:B------:R-:W2:Y:S01]  /*fae0*/  S2R R40, SR_CTAID.X ;  /* 0x0000000000287919 */ /* 0x000ea20000002500 */
[C---:B-1----:R-:W-:Y:S02]  /*faf0*/  IADD3 R2, P1, PT, R26.reuse, 0x460, RZ ;  /* 0x000004601a027810 */ /* 0x042fe40007f3e0ff */
[----:B------:R-:W-:Y:S01]  /*fb00*/  IADD3 R0, P0, PT, R26, 0x470, RZ ;  /* 0x000004701a007810 */ /* 0x000fe20007f1e0ff */
[----:B------:R-:W1:Y:S04]  /*fb10*/  S2R R42, SR_CTAID.Y ;  /* 0x00000000002a7919 */ /* 0x000e680000002600 */
[----:B------:R-:W-:Y:S01]  /*fb20*/  IMAD.X R3, RZ, RZ, R25, P0 ;  /* 0x000000ffff037224 */ /* 0x000fe200000e0619 */
[----:B------:R-:W3:Y:S03]  /*fb30*/  S2R R39, SR_CTAID.Z ;  /* 0x0000000000277919 */ /* 0x000ee60000002700 */
[----:B------:R-:W4:Y:S01]  /*fb40*/  LDTM.x16 R4, tmem[UR4+0x170] ;  /* 0x00017004000479ee */ /* 0x000f220008240000 */
[----:B------:R-:W5:Y:S02]  /*fb50*/  LDCU.64 UR4, c[0x0][0x880] ;  /* 0x00011000ff0477ac */ /* 0x000f640008000a00 */
[----:B-----5:R-:W-:-:S04]  /*fb60*/  UISETP.NE.U32.AND UP0, UPT, UR4, URZ, UPT ;  /* 0x000000ff0400728c */ /* 0x020fc8000bf05070 */
[----:B------:R-:W-:Y:S01]  /*fb70*/  UISETP.NE.AND.EX UP0, UPT, UR5, URZ, UPT, UP0 ;  /* 0x000000ff0500728c */ /* 0x000fe2000bf05300 */
[C---:B----4-:R-:W-:Y:S02]  /*fb80*/  FMUL2 R32, R22.reuse.F32, R4.F32x2.HI_LO ;  /* 0x000000041620724a */ /* 0x050fe40000040000 */
        /* <DEDUP_REMOVED lines=18> */
[----:B------:R4:W-:Y:S01]  /*fcb0*/  ST.E.128 desc[UR46][R4.64], R12 ;  /* 0x0000000c04007985 */ /* 0x0009e2000c101d2e */
[----:B------:R-:W-:-:S02]  /*fcc0*/  F2FP.F16.F32.PACK_AB R10, R17, R16 ;  /* 0x00000010110a723e */ /* 0x000fc400000000ff */
[----:B------:R-:W-:-:S05]  /*fcd0*/  F2FP.F16.F32.PACK_AB R11, R19, R18 ;  /* 0x00000012130b723e */ /* 0x000fca00000000ff */
[----:B------:R4:W-:Y:S01]  /*fce0*/  ST.E.128 desc[UR46][R2.64], R8 ;  /* 0x0000000802007985 */ /* 0x0009e2000c101d2e */
[----:B------:R-:W-:Y:S01]  /*fcf0*/  @!PT LDS RZ, [RZ] ;  /* 0x00000000fffff984 */ /* 0x000fe20000000800 */
[----:B------:R-:W-:Y:S01]  /*fd00*/  @!PT LDS RZ, [RZ] ;  /* 0x00000000fffff984 */ /* 0x000fe20000000800 */
[----:B------:R-:W-:Y:S01]  /*fd10*/  @!PT LDS RZ, [RZ] ;  /* 0x00000000fffff984 */ /* 0x000fe20000000800 */
[----:B------:R-:W-:Y:S01]  /*fd20*/  @!PT LDS RZ, [RZ] ;  /* 0x00000000fffff984 */ /* 0x000fe20000000800 */
[----:B------:R5:W-:Y:S06]  /*fd30*/  MEMBAR.ALL.CTA ;  /* 0x0000000000007992 */ /* 0x000bec0000008000 */
[----:B-----5:R-:W1:Y:S01]  /*fd40*/  FENCE.VIEW.ASYNC.S ;  /* 0x00000000000073c6 */ /* 0x020e620000000000 */
[----:B--23--:R-:W-:Y:S05]  /*fd50*/  BRA.U !UP0, `(.L_x_231) ;  /* 0x0000000108fc7547 */ /* 0x00cfea000b800000 */
[C---:B------:R-:W-:Y:S01]  /*fd60*/  FSETP.GEU.AND P0, PT, R34.reuse, 1.175494350822287508e-38, PT ;  /* 0x008000002200780b */ /* 0x040fe20003f0e000 */
[----:B------:R-:W2:Y:S01]  /*fd70*/  LDCU UR4, c[0x0][0x380] ;  /* 0x00007000ff0477ac */ /* 0x000ea20008000800 */
[----:B----4-:R-:W-:Y:S01]  /*fd80*/  MOV R3, 0x3e055027 ;  /* 0x3e05502700037802 */ /* 0x010fe20000000f00 */
[----:B------:R-:W-:Y:S01]  /*fd90*/  BSSY.RECONVERGENT B0, `(.L_x_231) ;  /* 0x000003b000007945 */ /* 0x000fe20003800200 */
[----:B------:R-:W-:Y:S01]  /*fda0*/  FSEL R5, RZ, -23, P0 ;  /* 0xc1b80000ff057808 */ /* 0x000fe20000000000 */
[----:B------:R-:W3:Y:S08]  /*fdb0*/  LDCU UR5, c[0x0][0x700] ;  /* 0x0000e000ff0577ac */ /* 0x000ef00008000800 */
[----:B------:R-:W-:-:S05]  /*fdc0*/  @!P0 FMUL R34, R34, 8388608 ;  /* 0x4b00000022228820 */ /* 0x000fca0000400000 */
[C---:B------:R-:W-:Y:S02]  /*fdd0*/  IADD3 R2, PT, PT, R34.reuse, -0x3f2aaaab, RZ ;  /* 0xc0d5555522027810 */ /* 0x040fe40007ffe0ff */
[----:B------:R-:W-:Y:S02]  /*fde0*/  ISETP.GT.U32.AND P0, PT, R34, 0x7f7fffff, PT ;  /* 0x7f7fffff2200780c */ /* 0x000fe40003f04070 */
[----:B------:R-:W-:Y:S02]  /*fdf0*/  LOP3.LUT R2, R2, 0xff800000, RZ, 0xc0, !PT ;  /* 0xff80000002027812 */ /* 0x000fe400078ec0ff */
[C---:B------:R-:W-:Y:S02]  /*fe00*/  FSETP.NEU.AND P1, PT, R34.reuse, RZ, PT ;  /* 0x000000ff2200720b */ /* 0x040fe40003f2d000 */
[-C--:B------:R-:W-:Y:S02]  /*fe10*/  IADD3 R0, PT, PT, R34, -R2.reuse, RZ ;  /* 0x8000000222007210 */ /* 0x080fe40007ffe0ff */
[----:B------:R-:W-:-:S03]  /*fe20*/  I2FP.F32.S32 R4, R2 ;  /* 0x0000000200047245 */ /* 0x000fc60000201400 */
[----:B------:R-:W-:-:S04]  /*fe30*/  FADD R0, R0, -1 ;  /* 0xbf80000000007421 */ /* 0x000fc80000000000 */
[----:B------:R-:W-:-:S04]  /*fe40*/  FFMA R3, R0, -R3, 0.14084610342979431152 ;  /* 0x3e1039f600037423 */ /* 0x000fc80000000803 */
[----:B------:R-:W-:-:S04]  /*fe50*/  FFMA R3, R0, R3, -0.12148627638816833496 ;  /* 0xbdf8cdcc00037423 */ /* 0x000fc80000000003 */
[----:B------:R-:W-:-:S04]  /*fe60*/  FFMA R3, R0, R3, 0.13980610668659210205 ;  /* 0x3e0f295500037423 */ /* 0x000fc80000000003 */
[----:B------:R-:W-:-:S04]  /*fe70*/  FFMA R3, R0, R3, -0.16684235632419586182 ;  /* 0xbe2ad8b900037423 */ /* 0x000fc80000000003 */
[----:B------:R-:W-:-:S04]  /*fe80*/  FFMA R3, R0, R3, 0.20012299716472625732 ;  /* 0x3e4ced0b00037423 */ /* 0x000fc80000000003 */
[----:B------:R-:W-:-:S04]  /*fe90*/  FFMA R3, R0, R3, -0.24999669194221496582 ;  /* 0xbe7fff2200037423 */ /* 0x000fc80000000003 */
[----:B------:R-:W-:-:S04]  /*fea0*/  FFMA R3, R0, R3, 0.33333182334899902344 ;  /* 0x3eaaaa7800037423 */ /* 0x000fc80000000003 */
[----:B------:R-:W-:-:S04]  /*feb0*/  FFMA R3, R0, R3, -0.5 ;  /* 0xbf00000000037423 */ /* 0x000fc80000000003 */
[----:B------:R-:W-:Y:S01]  /*fec0*/  FMUL R2, R0, R3 ;  /* 0x0000000300027220 */ /* 0x000fe20000400000 */
[----:B------:R-:W-:Y:S01]  /*fed0*/  FFMA R3, R4, 1.1920928955078125e-07, R5 ;  /* 0x3400000004037823 */ /* 0x000fe20000000005 */
[----:B------:R-:W-:Y:S02]  /*fee0*/  LEA R4, R40, R73, 0x8 ;  /* 0x0000004928047211 */ /* 0x000fe400078e40ff */
[----:B------:R-:W-:Y:S01]  /*fef0*/  FFMA R0, R0, R2, R0 ;  /* 0x0000000200007223 */ /* 0x000fe20000000000 */
[----:B------:R-:W-:-:S03]  /*ff00*/  MOV R2, 0x7f800000 ;  /* 0x7f80000000027802 */ /* 0x000fc60000000f00 */
[----:B------:R-:W-:Y:S02]  /*ff10*/  FFMA R0, R3, 0.69314718246459960938, R0 ;  /* 0x3f31721803007823 */ /* 0x000fe40000000000 */
[----:B------:R-:W-:Y:S01]  /*ff20*/  @P0 FFMA R0, R34, R2, +INF ;  /* 0x7f80000022000423 */ /* 0x000fe20000000002 */
[----:B--2---:R-:W-:-:S04]  /*ff30*/  ISETP.GE.AND P0, PT, R4, UR4, PT ;  /* 0x0000000404007c0c */ /* 0x004fc8000bf06270 */
[----:B------:R-:W-:-:S05]  /*ff40*/  FSEL R0, R0, -INF , P1 ;  /* 0xff80000000007808 */ /* 0x000fca0000800000 */
[----:B---3--:R-:W-:-:S04]  /*ff50*/  FFMA R35, R35, UR5, R0 ;  /* 0x0000000523237c23 */ /* 0x008fc80008000000 */
[----:B------:R-:W-:Y:S05]  /*ff60*/  @P0 BRA `(.L_x_232) ;  /* 0x0000000000740947 */ /* 0x000fea0003800000 */
[----:B------:R-:W2:Y:S01]  /*ff70*/  LDCU UR4, c[0x0][0x38c] ;  /* 0x00007180ff0477ac */ /* 0x000ea20008000800 */
[----:B------:R-:W3:Y:S01]  /*ff80*/  LDC.64 R6, c[0x0][0x880] ;  /* 0x00022000ff067b82 */ /* 0x000ee20000000a00 */
[----:B------:R-:W4:Y:S01]  /*ff90*/  LDCU UR5, c[0x0][0x890] ;  /* 0x00011200ff0577ac */ /* 0x000f220008000800 */
[----:B------:R-:W5:Y:S01]  /*ffa0*/  LDCU.64 UR6, c[0x0][0x888] ;  /* 0x00011100ff0677ac */ /* 0x000f620008000a00 */
[----:B--2---:R-:W2:Y:S01]  /*ffb0*/  I2F.U32.RP R2, UR4 ;  /* 0x0000000400027d06 */ /* 0x004ea20008209000 */
[----:B------:R-:W-:Y:S01]  /*ffc0*/  ISETP.NE.U32.AND P0, PT, RZ, UR4, PT ;  /* 0x00000004ff007c0c */ /* 0x000fe2000bf05070 */
[----:B----4-:R-:W-:-:S06]  /*ffd0*/  IMAD R4, R39, UR5, R4 ;  /* 0x0000000527047c24 */ /* 0x010fcc000f8e0204 */
[----:B--2---:R-:W2:Y:S02]  /*ffe0*/  MUFU.RCP R2, R2 ;  /* 0x0000000200027308 */ /* 0x004ea40000001000 */
[----:B--2---:R-:W-:-:S06]  /*fff0*/  IADD3 R2, PT, PT, R2, 0xffffffe, RZ ;  /* 0x0ffffffe02027810 */ /* 0x004fcc0007ffe0ff */
[----:B------:R2:W4:Y:S02]  /*10000*/  F2I.FTZ.U32.TRUNC.NTZ R3, R2 ;  /* 0x0000000200037305 */ /* 0x000524000021f000 */
[----:B--2---:R-:W-:Y:S01]  /*10010*/  HFMA2 R2, -RZ, RZ, 0, 0 ;  /* 0x00000000ff027431 */ /* 0x004fe200000001ff */
[----:B----4-:R-:W-:-:S05]  /*10020*/  IADD3 R0, PT, PT, RZ, -R3, RZ ;  /* 0x80000003ff007210 */ /* 0x010fca0007ffe0ff */
[----:B------:R-:W-:-:S04]  /*10030*/  IMAD R0, R0, UR4, RZ ;  /* 0x0000000400007c24 */ /* 0x000fc8000f8e02ff */
[----:B------:R-:W-:-:S06]  /*10040*/  IMAD.HI.U32 R0, R3, R0, R2 ;  /* 0x0000000003007227 */ /* 0x000fcc00078e0002 */
[----:B-1----:R-:W-:-:S05]  /*10050*/  IMAD.HI.U32 R0, R0, R42, RZ ;  /* 0x0000002a00007227 */ /* 0x002fca00078e00ff */
[----:B------:R-:W-:-:S05]  /*10060*/  IADD3 R2, PT, PT, -R0, RZ, RZ ;  /* 0x000000ff00027210 */ /* 0x000fca0007ffe1ff */
[----:B------:R-:W-:-:S05]  /*10070*/  IMAD R2, R2, UR4, R42 ;  /* 0x0000000402027c24 */ /* 0x000fca000f8e022a */
[----:B------:R-:W-:-:S13]  /*10080*/  ISETP.GE.U32.AND P2, PT, R2, UR4, PT ;  /* 0x0000000402007c0c */ /* 0x000fda000bf46070 */
[----:B------:R-:W-:Y:S02]  /*10090*/  @P2 IADD3 R2, PT, PT, R2, -UR4, RZ ;  /* 0x8000000402022c10 */ /* 0x000fe4000fffe0ff */
[----:B------:R-:W-:Y:S02]  /*100a0*/  @P2 IADD3 R0, PT, PT, R0, 0x1, RZ ;  /* 0x0000000100002810 */ /* 0x000fe40007ffe0ff */
[----:B------:R-:W-:-:S13]  /*100b0*/  ISETP.GE.U32.AND P1, PT, R2, UR4, PT ;  /* 0x0000000402007c0c */ /* 0x000fda000bf26070 */
[----:B------:R-:W-:Y:S02]  /*100c0*/  @P1 IADD3 R0, PT, PT, R0, 0x1, RZ ;  /* 0x0000000100001810 */ /* 0x000fe40007ffe0ff */
[----:B------:R-:W-:-:S04]  /*100d0*/  @!P0 LOP3.LUT R0, RZ, UR4, RZ, 0x33, !PT ;  /* 0x00000004ff008c12 */ /* 0x000fc8000f8e33ff */
[C---:B------:R-:W-:Y:S01]  /*100e0*/  IADD3 R2, PT, PT, -R0.reuse, RZ, RZ ;  /* 0x000000ff00027210 */ /* 0x040fe20007ffe1ff */
[----:B-----5:R-:W-:-:S04]  /*100f0*/  IMAD R0, R0, UR7, R4 ;  /* 0x0000000700007c24 */ /* 0x020fc8000f8e0204 */
[----:B------:R-:W-:-:S04]  /*10100*/  IMAD R2, R2, UR4, R42 ;  /* 0x0000000402027c24 */ /* 0x000fc8000f8e022a */
[----:B------:R-:W-:-:S04]  /*10110*/  IMAD R0, R2, UR6, R0 ;  /* 0x0000000602007c24 */ /* 0x000fc8000f8e0200 */
[----:B---3--:R-:W-:-:S05]  /*10120*/  IMAD.WIDE.U32 R2, R0, 0x4, R6 ;  /* 0x0000000400027825 */ /* 0x008fca00078e0006 */
[----:B------:R2:W-:Y:S02]  /*10130*/  STG.E desc[UR46][R2.64], R35 ;  /* 0x0000002302007986 */ /* 0x0005e4000c10192e */
.L_x_232:
[----:B------:R-:W-:Y:S05]  /*10140*/  BSYNC.RECONVERGENT B0 ;  /* 0x0000000000007941 */ /* 0x000fea0003800200 */
.L_x_231:
[----:B------:R-:W-:Y:S01]  /*10150*/  UISETP.NE.AND UP0, UPT, UR41, URZ, UPT ;  /* 0x000000ff2900728c */ /* 0x000fe2000bf05270 */
[----:B------:R-:W-:-:S08]  /*10160*/  NOP ;  /* 0x0000000000007918 */ /* 0x000fd00000000000 */
[----:B------:R-:W-:Y:S05]  /*10170*/  BRA.U UP0, `(.L_x_233) ;  /* 0x0000000100087547 */ /* 0x000fea000b800000 */
[----:B------:R-:W-:Y:S05]  /*10180*/  BPT.TRAP 0x1 ;  /* 0x000000040000795c */ /* 0x000fea0000300000 */
[----:B------:R-:W-:Y:S05]  /*10190*/  BPT.TRAP 0x1 ;  /* 0x000000040000795c */ /* 0x000fea0000300000 */
.L_x_233:
[----:B------:R-:W-:Y:S01]  /*101a0*/  IADD3 R0, PT, PT, R36, 0x280a0, RZ ;  /* 0x000280a024007810 */ /* 0x000fe20007ffe0ff */
[----:B------:R-:W-:-:S03]  /*101b0*/  UISETP.NE.AND UP0, UPT, UR41, URZ, UPT ;  /* 0x000000ff2900728c */ /* 0x000fc6000bf05270 */
[----:B------:R-:W-:-:S04]  /*101c0*/  PRMT R0, R38, 0x654, R0 ;  /* 0x0000065426007816 */ /* 0x000fc80000000000 */
[----:B-1----:R1:W-:Y:S02]  /*101d0*/  SYNCS.ARRIVE.TRANS64.RED.A1T0 RZ, [R0+URZ], RZ ;  /* 0x000000ff00ff79a7 */ /* 0x0023e400081004ff */
[----:B------:R-:W-:Y:S05]  /*101e0*/  BRA.U UP0, `(.L_x_234) ;  /* 0x0000000100047547 */ /* 0x000fea000b800000 */
[----:B------:R-:W-:Y:S05]  /*101f0*/  BPT.TRAP 0x1 ;  /* 0x000000040000795c */ /* 0x000fea0000300000 */
.L_x_234:
[----:B------:R3:W-:Y:S01]  /*10200*/  SYNCS.ARRIVE.TRANS64.A1T0 RZ, [R36+URZ+0x280b0], RZ ;  /* 0x0280b0ff24ff79a7 */ /* 0x0007e200081000ff */
[----:B------:R-:W-:-:S09]  /*10210*/  UISETP.NE.AND UP0, UPT, UR44, URZ, UPT ;  /* 0x000000ff2c00728c */ /* 0x000fd2000bf05270 */
[----:B------:R-:W-:Y:S05]  /*10220*/  BRA.U !UP0, `(.L_x_235) ;  /* 0x0000000108047547 */ /* 0x000fea000b800000 */
[----:B------:R-:W-:Y:S05]  /*10230*/  BPT.TRAP 0x1 ;  /* 0x000000040000795c */ /* 0x000fea0000300000 */
.L_x_235:
[----:B-1----:R-:W-:Y:S01]  /*10240*/  IMAD.U32 R0, RZ, RZ, UR45 ;  /* 0x0000002dff007e24 */ /* 0x002fe2000f8e00ff */
[----:B--2-4-:R-:W-:-:S04]  /*10250*/  SHF.R.U32.HI R2, RZ, 0x15, R71 ;  /* 0x00000015ff027819 */ /* 0x014fc80000011647 */
[----:B------:R-:W-:Y:S02]  /*10260*/  SHF.L.U32 R0, R0, 0x1f, RZ ;  /* 0x0000001f00007819 */ /* 0x000fe400000006ff */
[----:B------:R-:W-:Y:S02]  /*10270*/  ISETP.NE.AND P0, PT, R37, R2, PT ;  /* 0x000000022500720c */ /* 0x000fe40003f05270 */
[----:B------:R-:W1:Y:S02]  /*10280*/  SYNCS.PHASECHK.TRANS64.TRYWAIT P1, [R36+URZ+0x28080], R0 ;  /* 0x02808000240075a7 */ /* 0x000e6400080211ff */
[----:B-1----:R-:W-:Y:S09]  /*10290*/  @!P1 BRA `(.L_x_236) ;  /* 0x000000bc008c9947 */ /* 0x002ff20003800000 */
.L_x_418:
[----:B------:R-:W-:Y:S05]  /*102a0*/  @!P0 BRA `(.L_x_237) ;  /* 0x0000000000408947 */ /* 0x000fea0003800000 */
[----:B------:R-:W-:Y:S01]  /*102b0*/  MOV R2, 0x8 ;  /* 0x0000000800027802 */ /* 0x000fe20000000f00 */
[----:B------:R-:W2:Y:S01]  /*102c0*/  LDCU.64 UR8, c[0x4][0xb0] ;  /* 0x01001600ff0877ac */ /* 0x000ea20008000a00 */
[----:B------:R-:W-:Y:S02]  /*102d0*/  HFMA2 R12, -RZ, RZ, 0, 5.9604644775390625e-08 ;  /* 0x00000001ff0c7431 */ /* 0x000fe400000001ff */
[----:B------:R-:W-:Y:S01]  /*102e0*/  IMAD.MOV.U32 R8, RZ, RZ, 0x192 ;  /* 0x00000192ff087424 */ /* 0x000fe200078e00ff */
[----:B------:R-:W4:Y:S01]  /*102f0*/  LDCU.64 UR6, c[0x4][0xb8] ;  /* 0x01001700ff0677ac */ /* 0x000f220008000a00 */
[----:B------:R-:W1:Y:S01]  /*10300*/  LDC.64 R2, c[0x4][R2] ;  /* 0x0100000002027b82 */ /* 0x000e620000000a00 */
[----:B------:R-:W-:Y:S01]  /*10310*/  IMAD.MOV.U32 R13, RZ, RZ, RZ ;  /* 0x000000ffff0d7224 */ /* 0x000fe200078e00ff */
[----:B------:R-:W5:Y:S01]  /*10320*/  LDCU.64 UR4, c[0x4][0x28] ;  /* 0x01000500ff0477ac */ /* 0x000f620008000a00 */
[----:B--2---:R-:W-:Y:S01]  /*10330*/  IMAD.U32 R4, RZ, RZ, UR8 ;  /* 0x00000008ff047e24 */ /* 0x004fe2000f8e00ff */
[----:B------:R-:W-:Y:S01]  /*10340*/  MOV R5, UR9 ;  /* 0x0000000900057c02 */ /* 0x000fe20008000f00 */
[----:B----4-:R-:W-:Y:S01]  /*10350*/  IMAD.U32 R6, RZ, RZ, UR6 ;  /* 0x00000006ff067e24 */ /* 0x010fe2000f8e00ff */
[----:B------:R-:W-:Y:S01]  /*10360*/  MOV R7, UR7 ;  /* 0x0000000700077c02 */ /* 0x000fe20008000f00 */
[----:B-----5:R-:W-:Y:S01]  /*10370*/  IMAD.U32 R10, RZ, RZ, UR4 ;  /* 0x00000004ff0a7e24 */ /* 0x020fe2000f8e00ff */
[----:B------:R-:W-:-:S02]  /*10380*/  MOV R11, UR5 ;  /* 0x00000005000b7c02 */ /* 0x000fc40008000f00 */
[----:B------:R-:W-:-:S07]  /*10390*/  LEPC R20, `(.L_x_237) ;  /* 0x000000001014794e */ /* 0x000fce0000000000 */
[----:B-1-3--:R-:W-:Y:S05]  /*103a0*/  CALL.ABS.NOINC R2 ;  /* 0x0000000002007343 */ /* 0x00afea0003c00000 */
.L_x_237:
[----:B------:R-:W-:Y:S05]  /*103b0*/  WARPSYNC.ALL ;  /* 0x0000000000007948 */ /* 0x000fea0003800000 */
[----:B------:R-:W-:Y:S01]  /*103c0*/  R2UR UR4, R71 ;  /* 0x00000000470472ca */ /* 0x000fe200000e0000 */
[----:B------:R-:W-:-:S12]  /*103d0*/  UISETP.NE.AND UP0, UPT, UR44, URZ, UPT ;  /* 0x000000ff2c00728c */ /* 0x000fd8000bf05270 */
[----:B------:R-:W2:Y:S02]  /*103e0*/  LDTM.x2 R34, tmem[UR4] ;  /* 0x00000004002279ee */ /* 0x000ea400080c0000 */
[----:B--2---:R-:W-:Y:S05]  /*103f0*/  BRA.U !UP0, `(.L_x_238) ;  /* 0x0000000108047547 */ /* 0x004fea000b800000 */
[----:B------:R-:W-:Y:S05]  /*10400*/  BPT.TRAP 0x1 ;  /* 0x000000040000795c */ /* 0x000fea0000300000 */
.L_x_238:
[----:B-1----:R-:W-:Y:S01]  /*10410*/  PRMT R0, R38, 0x654, R27 ;  /* 0x0000065426007816 */ /* 0x002fe2000000001b */
[----:B------:R-:W-:-:S03]  /*10420*/  UISETP.NE.AND UP0, UPT, UR41, URZ, UPT ;  /* 0x000000ff2900728c */ /* 0x000fc6000bf05270 */
[----:B------:R1:W-:Y:S06]  /*10430*/  SYNCS.ARRIVE.TRANS64.RED.A1T0 RZ, [R0+URZ], RZ ;  /* 0x000000ff00ff79a7 */ /* 0x0003ec00081004ff */
[----:B------:R-:W-:Y:S05]  /*10440*/  BRA.U UP0, `(.L_x_239) ;  /* 0x0000000100047547 */ /* 0x000fea000b800000 */
[----:B------:R-:W-:Y:S05]  /*10450*/  BPT.TRAP 0x1 ;  /* 0x000000040000795c */ /* 0x000fea0000300000 */
.L_x_239:
[----:B-1----:R-:W-:-:S04]  /*10460*/  MOV R0, UR38 ;  /* 0x0000002600007c02 */ /* 0x002fc80008000f00 */
[----:B------:R-:W-:-:S04]  /*10470*/  SHF.L.U32 R0, R0, 0x1f, RZ ;  /* 0x0000001f00007819 */ /* 0x000fc800000006ff */
[----:B------:R-:W1:Y:S02]  /*10480*/  SYNCS.PHASECHK.TRANS64.TRYWAIT P0, [R36+URZ+0x28098], R0 ;  /* 0x02809800240075a7 */ /* 0x000e6400080011ff */
[----:B-1----:R-:W-:Y:S05]  /*10490*/  @!P0 BRA `(.L_x_240) ;  /* 0x000000bc00208947 */ /* 0x002fea0003800000 */
.L_x_419:
[----:B------:R-:W-:-:S09]  /*104a0*/  UISETP.NE.AND UP0, UPT, UR41, URZ, UPT ;  /* 0x000000ff2900728c */ /* 0x000fd2000bf05270 */
[----:B------:R-:W-:Y:S05]  /*104b0*/  BRA.U UP0, `(.L_x_241) ;  /* 0x0000000100047547 */ /* 0x000fea000b800000 */
[----:B------:R-:W-:Y:S05]  /*104c0*/  BPT.TRAP 0x1 ;  /* 0x000000040000795c */ /* 0x000fea0000300000 */
.L_x_241:
[----:B------:R-:W-:Y:S01]  /*104d0*/  MOV R2, 0x1 ;  /* 0x0000000100027802 */ /* 0x000fe20000000f00 */
[----:B-1----:R1:W2:Y:S03]  /*104e0*/  MUFU.RCP R0, R34 ;  /* 0x0000002200007308 */ /* 0x0022a60000001000 */
[----:B------:R-:W-:-:S04]  /*104f0*/  SHF.L.U32 R2, R2, 0x1f, RZ ;  /* 0x0000001f02027819 */ /* 0x000fc800000006ff */
[----:B------:R-:W4:Y:S02]  /*10500*/  SYNCS.PHASECHK.TRANS64.TRYWAIT P0, [R36+URZ+0x280c8], R2 ;  /* 0x0280c802240075a7 */ /* 0x000f2400080011ff */
[----:B-12-4-:R-:W-:Y:S05]  /*10510*/  @!P0 BRA `(.L_x_242) ;  /* 0x000000bc00148947 */ /* 0x016fea0003800000 */
.L_x_420:
[----:B------:R-:W2:Y:S01]  /*10520*/  LDCU UR4, c[0x0][0x708] ;  /* 0x0000e100ff0477ac */ /* 0x000ea20008000800 */
[----:B-1----:R-:W-:Y:S01]  /*10530*/  FFMA R2, -R34, R0, 1 ;  /* 0x3f80000022027423 */ /* 0x002fe20000000100 */
[----:B------:R-:W-:Y:S03]  /*10540*/  BSSY.RECONVERGENT B2, `(.L_x_243) ;  /* 0x000000c000027945 */ /* 0x000fe60003800200 */
[----:B------:R-:W-:Y:S01]  /*10550*/  FFMA R0, R0, R2, R0 ;  /* 0x0000000200007223 */ /* 0x000fe20000000000 */
[----:B--2---:R-:W-:-:S03]  /*10560*/  MOV R2, UR4 ;  /* 0x0000000400027c02 */ /* 0x004fc60008000f00 */
[----:B------:R-:W-:Y:S01]  /*10570*/  FFMA R22, R0, UR4, RZ ;  /* 0x0000000400167c23 */ /* 0x000fe200080000ff */
[----:B------:R1:W2:Y:S03]  /*10580*/  FCHK P0, R2, R34 ;  /* 0x0000002202007302 */ /* 0x0002a60000000000 */
[----:B-1----:R-:W-:-:S04]  /*10590*/  FFMA R2, -R34, R22, UR4 ;  /* 0x0000000422027e23 */ /* 0x002fc80008000116 */
[----:B------:R-:W-:Y:S01]  /*105a0*/  FFMA R22, R0, R2, R22 ;  /* 0x0000000200167223 */ /* 0x000fe20000000016 */
[----:B--2---:R-:W-:Y:S06]  /*105b0*/  @!P0 BRA `(.L_x_244) ;  /* 0x0000000000108947 */ /* 0x004fec0003800000 */
[----:B------:R-:W-:Y:S02]  /*105c0*/  MOV R0, R34 ;  /* 0x0000002200007202 */ /* 0x000fe40000000f00 */
[----:B------:R-:W-:Y:S02]  /*105d0*/  MOV R8, 0x105f0 ;  /* 0x000105f000087802 */ /* 0x000fe40000000f00 */
[----:B---3--:R-:W-:Y:S05]  /*105e0*/  CALL.REL.NOINC `($__internal_3_$__cuda_sm3x_div_rn_noftz_f32_slowpath) ;  /* 0x000000c400287944 */ /* 0x008fea0003c00000 */
[----:B------:R-:W-:Y:S02]  /*105f0*/  MOV R22, R0 ;  /* 0x0000000000167202 */ /* 0x000fe40000000f00 */
.L_x_244:
[----:B------:R-:W-:Y:S05]  /*10600*/  BSYNC.RECONVERGENT B2 ;  /* 0x0000000000027941 */ /* 0x000fea0003800200 */
.L_x_243:
[----:B------:R-:W-:-:S05]  /*10610*/  VIADD R0, R23, 0x180 ;  /* 0x0000018017007836 */ /* 0x000fca0000000000 */
[----:B------:R-:W-:-:S04]  /*10620*/  SHF.R.U32.HI R0, RZ, 0x15, R0 ;  /* 0x00000015ff007819 */ /* 0x000fc80000011600 */
[----:B------:R-:W-:-:S13]  /*10630*/  ISETP.NE.AND P0, PT, R37, R0, PT ;  /* 0x000000002500720c */ /* 0x000fda0003f05270 */
[----:B------:R-:W-:Y:S05]  /*10640*/  @!P0 BRA `(.L_x_245) ;  /* 0x0000000000408947 */ /* 0x000fea0003800000 */
[----:B------:R-:W-:Y:S01]  /*10650*/  MOV R2, 0x8 ;  /* 0x0000000800027802 */ /* 0x000fe20000000f00 */
        /* <DEDUP_REMOVED lines=15> */
.L_x_245:
[----:B------:R-:W-:Y:S05]  /*10750*/  WARPSYNC.ALL ;  /* 0x0000000000007948 */ /* 0x000fea0003800000 */
[----:B------:R-:W-:Y:S02]  /*10760*/  R2UR UR4, R23 ;  /* 0x00000000170472ca */ /* 0x000fe400000e0000 */
[C---:B------:R-:W-:Y:S02]  /*10770*/  IADD3 R2, P1, PT, R26.reuse, 0x8000, RZ ;  /* 0x000080001a027810 */ /* 0x040fe40007f3e0ff */
        /* <DEDUP_REMOVED lines=46> */
.L_x_246:
        /* <DEDUP_REMOVED lines=49> */
.L_x_247:
        /* <DEDUP_REMOVED lines=49> */
.L_x_248:
        /* <DEDUP_REMOVED lines=49> */
.L_x_249:
        /* <DEDUP_REMOVED lines=49> */
.L_x_250:
        /* <DEDUP_REMOVED lines=49> */
.L_x_251:
        /* <DEDUP_REMOVED lines=49> */
.L_x_252:
[----:B------:R-:W2:Y:S01]  /*11cc0*/  LDCU.64 UR4, c[0x0][0x880] ;  /* 0x00011000ff0477ac */ /* 0x000ea20008000a00 */
[C---:B------:R-:W-:Y:S02]  /*11cd0*/  IADD3 R0, P2, PT, R26.reuse, 0x8460, RZ ;  /* 0x000084601a007810 */ /* 0x040fe40007f5e0ff */
[----:B------:R-:W-:-:S05]  /*11ce0*/  IADD3 R26, P1, PT, R26, 0x8470, RZ ;  /* 0x000084701a1a7810 */ /* 0x000fca0007f3e0ff */
[----:B-1----:R-:W-:-:S05]  /*11cf0*/  IMAD.X R3, RZ, RZ, R25, P1 ;  /* 0x000000ffff037224 */ /* 0x002fca00008e0619 */
[----:B------:R-:W-:-:S04]  /*11d00*/  SHF.R.U64 R2, R26, 0x3, R3 ;  /* 0x000000031a027819 */ /* 0x000fc80000001203 */
[----:B------:R-:W-:Y:S02]  /*11d10*/  LOP3.LUT R2, R26, 0x70, R2, 0x78, !PT ;  /* 0x000000701a027812 */ /* 0x000fe400078e7802 */
[----:B--2---:R-:W-:-:S04]  /*11d20*/  ISETP.NE.U32.AND P0, PT, RZ, UR4, PT ;  /* 0x00000004ff007c0c */ /* 0x004fc8000bf05070 */
[----:B------:R-:W-:Y:S01]  /*11d30*/  ISETP.NE.AND.EX P0, PT, RZ, UR5, PT, P0 ;  /* 0x00000005ff007c0c */ /* 0x000fe2000bf05300 */
[----:B------:R-:W-:Y:S05]  /*11d40*/  WARPSYNC.ALL ;  /* 0x0000000000007948 */ /* 0x000fea0003800000 */
[----:B------:R-:W-:-:S13]  /*11d50*/  R2UR UR4, R23 ;  /* 0x00000000170472ca */ /* 0x000fda00000e0000 */
[----:B------:R-:W1:Y:S02]  /*11d60*/  LDTM.x16 R4, tmem[UR4+0x1f0] ;  /* 0x0001f004000479ee */ /* 0x000e640008240000 */
[C---:B-1----:R-:W-:Y:S02]  /*11d70*/  FMUL2 R30, R22.reuse.F32, R4.F32x2.HI_LO ;  /* 0x00000004161e724a */ /* 0x042fe40000040000 */
[----:B------:R-:W-:Y:S02]  /*11d80*/  IMAD.X R5, RZ, RZ, R25, P2 ;  /* 0x000000ffff057224 */ /* 0x000fe400010e0619 */
[C---:B------:R-:W-:Y:S02]  /*11d90*/  FMUL2 R20, R22.reuse.F32, R8.F32x2.HI_LO ;  /* 0x000000081614724a */ /* 0x040fe40000040000 */
[C---:B------:R-:W-:Y:S02]  /*11da0*/  FMUL2 R28, R22.reuse.F32, R6.F32x2.HI_LO ;  /* 0x00000006161c724a */ /* 0x040fe40000040000 */
[----:B------:R-:W-:Y:S01]  /*11db0*/  FMUL2 R10, R22.F32, R10.F32x2.HI_LO ;  /* 0x0000000a160a724a */ /* 0x000fe20000040000 */
[----:B------:R-:W-:Y:S01]  /*11dc0*/  SHF.R.U64 R4, R0, 0x3, R5 ;  /* 0x0000000300047819 */ /* 0x000fe20000001205 */
[C---:B------:R-:W-:Y:S01]  /*11dd0*/  FMUL2 R8, R22.reuse.F32, R12.F32x2.HI_LO ;  /* 0x0000000c1608724a */ /* 0x040fe20000040000 */
[----:B------:R-:W-:Y:S01]  /*11de0*/  F2FP.F16.F32.PACK_AB R12, R31, R30 ;  /* 0x0000001e1f0c723e */ /* 0x000fe200000000ff */
[----:B------:R-:W-:Y:S01]  /*11df0*/  FMUL2 R6, R22.F32, R14.F32x2.HI_LO ;  /* 0x0000000e1606724a */ /* 0x000fe20000040000 */
[----:B------:R-:W-:Y:S01]  /*11e00*/  LOP3.LUT R4, R0, 0x70, R4, 0x78, !PT ;  /* 0x0000007000047812 */ /* 0x000fe200078e7804 */
[C---:B------:R-:W-:Y:S01]  /*11e10*/  FMUL2 R16, R22.reuse.F32, R16.F32x2.HI_LO ;  /* 0x000000101610724a */ /* 0x040fe20000040000 */
[----:B------:R-:W-:Y:S01]  /*11e20*/  F2FP.F16.F32.PACK_AB R13, R29, R28 ;  /* 0x0000001c1d0d723e */ /* 0x000fe200000000ff */
[----:B------:R-:W-:Y:S01]  /*11e30*/  FMUL2 R18, R22.F32, R18.F32x2.HI_LO ;  /* 0x000000121612724a */ /* 0x000fe20000040000 */
[----:B------:R-:W-:-:S02]  /*11e40*/  F2FP.F16.F32.PACK_AB R14, R21, R20 ;  /* 0x00000014150e723e */ /* 0x000fc400000000ff */
[----:B------:R-:W-:Y:S02]  /*11e50*/  F2FP.F16.F32.PACK_AB R15, R11, R10 ;  /* 0x0000000a0b0f723e */ /* 0x000fe400000000ff */
[----:B------:R-:W-:Y:S02]  /*11e60*/  F2FP.F16.F32.PACK_AB R8, R9, R8 ;  /* 0x000000080908723e */ /* 0x000fe400000000ff */
[----:B------:R-:W-:Y:S01]  /*11e70*/  F2FP.F16.F32.PACK_AB R9, R7, R6 ;  /* 0x000000060709723e */ /* 0x000fe200000000ff */
[----:B------:R1:W-:Y:S01]  /*11e80*/  ST.E.128 desc[UR46][R4.64], R12 ;  /* 0x0000000c04007985 */ /* 0x0003e2000c101d2e */
[----:B------:R-:W-:Y:S02]  /*11e90*/  F2FP.F16.F32.PACK_AB R10, R17, R16 ;  /* 0x00000010110a723e */ /* 0x000fe400000000ff */
[----:B------:R-:W-:-:S05]  /*11ea0*/  F2FP.F16.F32.PACK_AB R11, R19, R18 ;  /* 0x00000012130b723e */ /* 0x000fca00000000ff */
[----:B------:R1:W-:Y:S01]  /*11eb0*/  ST.E.128 desc[UR46][R2.64], R8 ;  /* 0x0000000802007985 */ /* 0x0003e2000c101d2e */
[----:B------:R-:W-:Y:S01]  /*11ec0*/  @!PT LDS RZ, [RZ] ;  /* 0x00000000fffff984 */ /* 0x000fe20000000800 */
[----:B------:R-:W-:Y:S01]  /*11ed0*/  @!PT LDS RZ, [RZ] ;  /* 0x00000000fffff984 */ /* 0x000fe20000000800 */
[----:B------:R-:W-:Y:S01]  /*11ee0*/  @!PT LDS RZ, [RZ] ;  /* 0x00000000fffff984 */ /* 0x000fe20000000800 */
[----:B------:R-:W-:Y:S01]  /*11ef0*/  @!PT LDS RZ, [RZ] ;  /* 0x00000000fffff984 */ /* 0x000fe20000000800 */
[----:B------:R2:W-:Y:S06]  /*11f00*/  MEMBAR.ALL.CTA ;  /* 0x0000000000007992 */ /* 0x0005ec0000008000 */
[----:B--2---:R-:W2:Y:S01]  /*11f10*/  FENCE.VIEW.ASYNC.S ;  /* 0x00000000000073c6 */ /* 0x004ea20000000000 */
[----:B------:R-:W-:Y:S05]  /*11f20*/  @!P0 BRA `(.L_x_253) ;  /* 0x0000000400008947 */ /* 0x000fea0003800000 */
[C---:B------:R-:W-:Y:S01]  /*11f30*/  FSETP.GEU.AND P0, PT, R34.reuse, 1.175494350822287508e-38, PT ;  /* 0x008000002200780b */ /* 0x040fe20003f0e000 */
[----:B------:R-:W4:Y:S01]  /*11f40*/  LDCU UR4, c[0x0][0x380] ;  /* 0x00007000ff0477ac */ /* 0x000f220008000800 */
[----:B-1----:R-:W-:Y:S01]  /*11f50*/  MOV R3, 0x3e055027 ;  /* 0x3e05502700037802 */ /* 0x002fe20000000f00 */
[----:B------:R-:W-:Y:S01]  /*11f60*/  BSSY.RECONVERGENT B0, `(.L_x_253) ;  /* 0x000003c000007945 */ /* 0x000fe20003800200 */
[----:B------:R-:W-:Y:S01]  /*11f70*/  FSEL R5, RZ, -23, P0 ;  /* 0xc1b80000ff057808 */ /* 0x000fe20000000000 */
[----:B------:R-:W1:Y:S08]  /*11f80*/  LDCU UR5, c[0x0][0x700] ;  /* 0x0000e000ff0577ac */ /* 0x000e700008000800 */
        /* <DEDUP_REMOVED lines=20> */
[----:B------:R-:W-:Y:S02]  /*120d0*/  MOV R2, 0x7f800000 ;  /* 0x7f80000000027802 */ /* 0x000fe40000000f00 */
[----:B------:R-:W-:Y:S01]  /*120e0*/  IADD3 R4, PT, PT, R4, 0x80, RZ ;  /* 0x0000008004047810 */ /* 0x000fe20007ffe0ff */
[----:B------:R-:W-:Y:S02]  /*120f0*/  FFMA R0, R3, 0.69314718246459960938, R0 ;  /* 0x3f31721803007823 */ /* 0x000fe40000000000 */
[----:B------:R-:W-:Y:S01]  /*12100*/  @P0 FFMA R0, R34, R2, +INF ;  /* 0x7f80000022000423 */ /* 0x000fe20000000002 */
[----:B----4-:R-:W-:-:S04]  /*12110*/  ISETP.GE.AND P0, PT, R4, UR4, PT ;  /* 0x0000000404007c0c */ /* 0x010fc8000bf06270 */
[----:B------:R-:W-:-:S05]  /*12120*/  FSEL R0, R0, -INF , P1 ;  /* 0xff80000000007808 */ /* 0x000fca0000800000 */
[----:B-1----:R-:W-:-:S04]  /*12130*/  FFMA R35, R35, UR5, R0 ;  /* 0x0000000523237c23 */ /* 0x002fc80008000000 */
[----:B------:R-:W-:Y:S05]  /*12140*/  @P0 BRA `(.L_x_254) ;  /* 0x0000000000740947 */ /* 0x000fea0003800000 */
[----:B------:R-:W1:Y:S01]  /*12150*/  LDCU UR4, c[0x0][0x38c] ;  /* 0x00007180ff0477ac */ /* 0x000e620008000800 */
[----:B------:R-:W4:Y:S01]  /*12160*/  LDC.64 R6, c[0x0][0x880] ;  /* 0x00022000ff067b82 */ /* 0x000f220000000a00 */
[----:B------:R-:W5:Y:S01]  /*12170*/  LDCU UR5, c[0x0][0x890] ;  /* 0x00011200ff0577ac */ /* 0x000f620008000800 */
[----:B------:R-:W2:Y:S01]  /*12180*/  LDCU.64 UR6, c[0x0][0x888] ;  /* 0x00011100ff0677ac */ /* 0x000ea20008000a00 */
[----:B-1----:R-:W1:Y:S01]  /*12190*/  I2F.U32.RP R2, UR4 ;  /* 0x0000000400027d06 */ /* 0x002e620008209000 */
[----:B------:R-:W-:Y:S01]  /*121a0*/  ISETP.NE.U32.AND P0, PT, RZ, UR4, PT ;  /* 0x00000004ff007c0c */ /* 0x000fe2000bf05070 */
[----:B-----5:R-:W-:-:S06]  /*121b0*/  IMAD R4, R39, UR5, R4 ;  /* 0x0000000527047c24 */ /* 0x020fcc000f8e0204 */
[----:B-1----:R-:W1:Y:S02]  /*121c0*/  MUFU.RCP R2, R2 ;  /* 0x0000000200027308 */ /* 0x002e640000001000 */
[----:B-1----:R-:W-:-:S06]  /*121d0*/  IADD3 R2, PT, PT, R2, 0xffffffe, RZ ;  /* 0x0ffffffe02027810 */ /* 0x002fcc0007ffe0ff */
[----:B------:R1:W5:Y:S02]  /*121e0*/  F2I.FTZ.U32.TRUNC.NTZ R3, R2 ;  /* 0x0000000200037305 */ /* 0x000364000021f000 */
[----:B-1----:R-:W-:Y:S01]  /*121f0*/  HFMA2 R2, -RZ, RZ, 0, 0 ;  /* 0x00000000ff027431 */ /* 0x002fe200000001ff */
[----:B-----5:R-:W-:-:S05]  /*12200*/  IADD3 R0, PT, PT, RZ, -R3, RZ ;  /* 0x80000003ff007210 */ /* 0x020fca0007ffe0ff */
[----:B------:R-:W-:-:S04]  /*12210*/  IMAD R0, R0, UR4, RZ ;  /* 0x0000000400007c24 */ /* 0x000fc8000f8e02ff */
[----:B------:R-:W-:-:S06]  /*12220*/  IMAD.HI.U32 R0, R3, R0, R2 ;  /* 0x0000000003007227 */ /* 0x000fcc00078e0002 */
[----:B------:R-:W-:-:S05]  /*12230*/  IMAD.HI.U32 R0, R0, R42, RZ ;  /* 0x0000002a00007227 */ /* 0x000fca00078e00ff */
        /* <DEDUP_REMOVED lines=9> */
[----:B--2---:R-:W-:-:S04]  /*122d0*/  IMAD R0, R0, UR7, R4 ;  /* 0x0000000700007c24 */ /* 0x004fc8000f8e0204 */
[----:B------:R-:W-:-:S04]  /*122e0*/  IMAD R2, R2, UR4, R42 ;  /* 0x0000000402027c24 */ /* 0x000fc8000f8e022a */
[----:B------:R-:W-:-:S04]  /*122f0*/  IMAD R0, R2, UR6, R0 ;  /* 0x0000000602007c24 */ /* 0x000fc8000f8e0200 */
[----:B----4-:R-:W-:-:S05]  /*12300*/  IMAD.WIDE.U32 R2, R0, 0x4, R6 ;  /* 0x0000000400027825 */ /* 0x010fca00078e0006 */
[----:B------:R1:W-:Y:S02]  /*12310*/  STG.E desc[UR46][R2.64], R35 ;  /* 0x0000002302007986 */ /* 0x0003e4000c10192e */
.L_x_254:
[----:B------:R-:W-:Y:S05]  /*12320*/  BSYNC.RECONVERGENT B0 ;  /* 0x0000000000007941 */ /* 0x000fea0003800200 */
.L_x_253:
[----:B------:R-:W-:Y:S01]  /*12330*/  UISETP.NE.AND UP0, UPT, UR41, URZ, UPT ;  /* 0x000000ff2900728c */ /* 0x000fe2000bf05270 */
[----:B------:R-:W-:-:S08]  /*12340*/  NOP ;  /* 0x0000000000007918 */ /* 0x000fd00000000000 */
[----:B------:R-:W-:Y:S05]  /*12350*/  BRA.U UP0, `(.L_x_255) ;  /* 0x0000000100087547 */ /* 0x000fea000b800000 */
[----:B------:R-:W-:Y:S05]  /*12360*/  BPT.TRAP 0x1 ;  /* 0x000000040000795c */ /* 0x000fea0000300000 */
[----:B------:R-:W-:Y:S05]  /*12370*/  BPT.TRAP 0x1 ;  /* 0x000000040000795c */ /* 0x000fea0000300000 */
.L_x_255:
[----:B------:R-:W-:Y:S01]  /*12380*/  IADD3 R0, PT, PT, R36, 0x280a8, RZ ;  /* 0x000280a824007810 */ /* 0x000fe20007ffe0ff */
[----:B------:R-:W-:-:S03]  /*12390*/  UISETP.NE.AND UP0, UPT, UR41, URZ, UPT ;  /* 0x000000ff2900728c */ /* 0x000fc6000bf05270 */
[----:B------:R-:W-:-:S04]  /*123a0*/  PRMT R0, R38, 0x654, R0 ;  /* 0x0000065426007816 */ /* 0x000fc80000000000 */
[----:B--2---:R2:W-:Y:S02]  /*123b0*/  SYNCS.ARRIVE.TRANS64.RED.A1T0 RZ, [R0+URZ], RZ ;  /* 0x000000ff00ff79a7 */ /* 0x0045e400081004ff */
[----:B------:R-:W-:Y:S05]  /*123c0*/  BRA.U UP0, `(.L_x_256) ;  /* 0x0000000100047547 */ /* 0x000fea000b800000 */
[----:B------:R-:W-:Y:S05]  /*123d0*/  BPT.TRAP 0x1 ;  /* 0x000000040000795c */ /* 0x000fea0000300000 */
.L_x_256:
[----:B------:R-:W-:Y:S01]  /*123e0*/  SYNCS.ARRIVE.TRANS64.A1T0 RZ, [R36+URZ+0x280b8], RZ ;  /* 0x0280b8ff24ff79a7 */ /* 0x000fe200081000ff */
[----:B------:R-:W-:Y:S05]  /*123f0*/  EXIT ;  /* 0x000000000000794d */ /* 0x000fea0003800000 */
.L_x_27:
[----:B------:R-:W-:-:S08]  /*12400*/  NOP ;  /* 0x0000000000007918 */ /* 0x000fd00000000000 */
[----:B------:R-:W1:Y:S02]  /*12410*/  USETMAXREG.TRY_ALLOC.CTAPOOL UP0, 0xc0 ;  /* 0x000000c0000079c8 */ /* 0x000e640008000600 */
[----:B-1----:R-:W-:Y:S05]  /*12420*/  BRA.U !UP0, `(.L_x_27) ;  /* 0xfffffffd08f47547 */ /* 0x002fea000b83ffff */
[----:B------:R-:W1:Y:S01]  /*12430*/  S2UR UR4, SR_CTAID.X ;  /* 0x00000000000479c3 */ /* 0x000e620000002500 */
[----:B------:R-:W2:Y:S02]  /*12440*/  LDCU.64 UR6, c[0x0][0x380] ;  /* 0x00007000ff0677ac */ /* 0x000ea40008000a00 */
[----:B--2---:R-:W-:Y:S02]  /*12450*/  UISETP.NE.AND UP0, UPT, UR7, URZ, UPT ;  /* 0x000000ff0700728c */ /* 0x004fe4000bf05270 */
[----:B-1----:R-:W-:-:S04]  /*12460*/  USHF.L.U32 UR4, UR4, 0x8, URZ ;  /* 0x0000000804047899 */ /* 0x002fc800080006ff */
[----:B------:R-:W-:-:S06]  /*12470*/  UISETP.GE.U32.OR UP0, UPT, UR4, UR6, !UP0 ;  /* 0x000000060400728c */ /* 0x000fcc000c706470 */
[----:B------:R-:W-:-:S13]  /*12480*/  PLOP3.LUT P0, PT, PT, PT, UP0, 0x80, 0x8 ;  /* 0x000000000008781c */ /* 0x000fda0003f0f008 */
[----:B------:R-:W-:Y:S05]  /*12490*/  @P0 EXIT ;  /* 0x000000000000094d */ /* 0x000fea0003800000 */
[----:B------:R-:W-:-:S04]  /*124a0*/  UISETP.NE.AND UP0, UPT, UR39, URZ, UPT ;  /* 0x000000ff2700728c */ /* 0x000fc8000bf05270 */
[----:B------:R-:W-:-:S04]  /*124b0*/  USEL UR4, UR10, UR5, UP0 ;  /* 0x000000050a047287 */ /* 0x000fc80008000000 */
[----:B------:R-:W-:-:S04]  /*124c0*/  ULOP3.LUT UR46, UR4, 0x1, URZ, 0xc0, !UPT ;  /* 0x00000001042e7892 */ /* 0x000fc8000f8ec0ff */
[----:B------:R-:W-:-:S09]  /*124d0*/  UISETP.NE.U32.AND UP0, UPT, UR46, 0x1, UPT ;  /* 0x000000012e00788c */ /* 0x000fd2000bf05070 */
[----:B------:R-:W-:Y:S05]  /*124e0*/  BRA.U !UP0, `(.L_x_257) ;  /* 0x0000000108047547 */ /* 0x000fea000b800000 */
[----:B------:R-:W-:Y:S05]  /*124f0*/  BPT.TRAP 0x1 ;  /* 0x000000040000795c */ /* 0x000fea0000300000 */
.L_x_257:
[----:B------:R-:W1:Y:S01]  /*12500*/  S2UR UR4, SR_CgaCtaId ;  /* 0x00000000000479c3 */ /* 0x000e620000008800 */
[----:B------:R-:W-:Y:S01]  /*12510*/  UISETP.NE.AND UP0, UPT, UR39, URZ, UPT ;  /* 0x000000ff2700728c */ /* 0x000fe2000bf05270 */
[----:B------:R-:W-:Y:S01]  /*12520*/  MOV R2, 0x1 ;  /* 0x0000000100027802 */ /* 0x000fe20000000f00 */
[----:B------:R-:W-:-:S03]  /*12530*/  UMOV UR5, 0x400 ;  /* 0x0000040000057882 */ /* 0x000fc60000000000 */
[----:B------:R-:W-:Y:S01]  /*12540*/  SHF.L.U32 R2, R2, 0x1f, RZ ;  /* 0x0000001f02027819 */ /* 0x000fe200000006ff */
[----:B-1----:R-:W-:-:S04]  /*12550*/  ULEA UR4, UR4, UR5, 0x18 ;  /* 0x0000000504047291 */ /* 0x002fc8000f8ec0ff */
[----:B------:R-:W-:Y:S02]  /*12560*/  UIADD3 UR5, UPT, UPT, UR4, 0x28078, URZ ;  /* 0x0002807804057890 */ /* 0x000fe4000fffe0ff */
[----:B------:R-:W-:-:S09]  /*12570*/  @!UP0 UIADD3 UR5, UPT, UPT, UR4, 0x28088, URZ ;  /* 0x0002808804058890 */ /* 0x000fd2000fffe0ff */
[----:B------:R-:W1:Y:S02]  /*12580*/  SYNCS.PHASECHK.TRANS64.TRYWAIT P0, [UR5], R2 ;  /* 0x00000002ff0075a7 */ /* 0x000e640008001105 */
[----:B-1----:R-:W-:Y:S05]  /*12590*/  @!P0 BRA `(.L_x_258) ;  /* 0x0000009c00088947 */ /* 0x002fea0003800000 */
.L_x_422:
[----:B------:R-:W-:Y:S01]  /*125a0*/  UISETP.GE.AND UP0, UPT, UR7, 0x1, UPT ;  /* 0x000000010700788c */ /* 0x000fe2000bf06270 */
[----:B------:R-:W-:Y:S01]  /*125b0*/  UMOV UR45, 0x1 ;  /* 0x00000001002d7882 */ /* 0x000fe20000000000 */
[----:B------:R-:W-:-:S07]  /*125c0*/  UMOV UR44, 0x1 ;  /* 0x00000001002c7882 */ /* 0x000fce0000000000 */
[----:B------:R-:W-:Y:S05]  /*125d0*/  BRA.U !UP0, `(.L_x_259) ;  /* 0x0000004508e47547 */ /* 0x000fea000b800000 */
[----:B------:R-:W-:Y:S01]  /*125e0*/  UIADD3 UR7, UPT, UPT, UR7, 0x7f, URZ ;  /* 0x0000007f07077890 */ /* 0x000fe2000fffe0ff */
[----:B------:R-:W-:Y:S01]  /*125f0*/  HFMA2 R178, -RZ, RZ, 0, 0 ;  /* 0x00000000ffb27431 */ /* 0x000fe200000001ff */
[----:B------:R-:W-:Y:S01]  /*12600*/  UIADD3 UR5, UPT, UPT, UR4, 0x280d0, URZ ;  /* 0x000280d004057890 */ /* 0x000fe2000fffe0ff */
[----:B------:R-:W-:Y:S01]  /*12610*/  MOV R156, 0xff800000 ;  /* 0xff800000009c7802 */ /* 0x000fe20000000f00 */
[----:B------:R-:W-:Y:S02]  /*12620*/  UIADD3 UR49, UPT, UPT, UR4, 0x280d8, URZ ;  /* 0x000280d804317890 */ /* 0x000fe4000fffe0ff */
[----:B------:R-:W-:Y:S01]  /*12630*/  USHF.R.S32.HI UR4, URZ, 0x1f, UR7 ;  /* 0x0000001fff047899 */ /* 0x000fe20008011407 */
[----:B------:R-:W2:Y:S03]  /*12640*/  LDCU UR36, c[0x0][0x704] ;  /* 0x0000e080ff2477ac */ /* 0x000ea60008000800 */
[----:B------:R-:W-:-:S02]  /*12650*/  ULEA.HI UR4, UR4, UR7, URZ, 0x7 ;  /* 0x0000000704047291 */ /* 0x000fc4000f8f38ff */
[----:B------:R-:W-:Y:S02]  /*12660*/  @!UP4 UIADD3 UR49, UPT, UPT, UR5, URZ, URZ ;  /* 0x000000ff0531c290 */ /* 0x000fe4000fffe0ff */
[----:B------:R-:W-:Y:S02]  /*12670*/  ULEA UR50, UR43, UR5, 0x3 ;  /* 0x000000052b327291 */ /* 0x000fe4000f8e18ff */
[----:B------:R-:W-:Y:S01]  /*12680*/  ULEA.HI.SX32 UR40, UR4, 0xffffffff, 0x19 ;  /* 0xffffffff04287891 */ /* 0x000fe2000f8fcaff */
[----:B------:R-:W-:Y:S01]  /*12690*/  UMOV UR42, URZ ;  /* 0x000000ff002a7c82 */ /* 0x000fe20008000000 */
[----:B------:R-:W-:Y:S01]  /*126a0*/  UMOV UR44, 0x1 ;  /* 0x00000001002c7882 */ /* 0x000fe20000000000 */
[----:B------:R-:W-:Y:S01]  /*126b0*/  UMOV UR45, 0x1 ;  /* 0x00000001002d7882 */ /* 0x000fe20000000000 */
[----:B------:R-:W-:-:S08]  /*126c0*/  UMOV UR41, URZ ;  /* 0x000000ff00297c82 */ /* 0x000fd00008000000 */
.L_x_280:
[----:B-1----:R-:W1:Y:S01]  /*126d0*/  S2R R3, SR_TID.X ;  /* 0x0000000000037919 */ /* 0x002e620000002100 */
[----:B------:R-:W-:Y:S01]  /*126e0*/  UISETP.NE.AND UP0, UPT, UR39, URZ, UPT ;  /* 0x000000ff2700728c */ /* 0x000fe2000bf05270 */
[----:B------:R-:W-:-:S03]  /*126f0*/  UMOV UR4, 0x20 ;  /* 0x0000002000047882 */ /* 0x000fc60000000000 */
[----:B------:R-:W-:Y:S02]  /*12700*/  USEL UR4, UR4, 0xa0, UP0 ;  /* 0x000000a004047887 */ /* 0x000fe40008000000 */
[----:B------:R-:W-:Y:S01]  /*12710*/  USEL UR5, UR41, UR42, UP0 ;  /* 0x0000002a29057287 */ /* 0x000fe20008000000 */
[----:B-1----:R-:W-:-:S05]  /*12720*/  IMAD.U32 R2, R3, 0x10000, RZ ;  /* 0x0001000003027824 */ /* 0x002fca00078e00ff */
[----:B------:R-:W-:-:S05]  /*12730*/  LOP3.LUT R2, R2, 0x600000, RZ, 0xc0, !PT ;  /* 0x0060000002027812 */ /* 0x000fca00078ec0ff */
[----:B------:R-:W-:Y:S01]  /*12740*/  VIADD R0, R2, UR4 ;  /* 0x0000000402007c36 */ /* 0x000fe20008000000 */
[----:B------:R-:W-:-:S04]  /*12750*/  USEL UR4, UR47, UR48, UP0 ;  /* 0x000000302f047287 */ /* 0x000fc80008000000 */
[----:B------:R-:W-:Y:S01]  /*12760*/  UISETP.GT.U32.AND UP0, UPT, UR4, 0x1, UPT ;  /* 0x000000010400788c */ /* 0x000fe2000bf04070 */
[----:B------:R-:W1:Y:S02]  /*12770*/  SHFL.IDX PT, R0, R0, RZ, 0x1f ;  /* 0x00001fff00007589 */ /* 0x000e6400000e0000 */
[----:B-1----:R-:W-:-:S06]  /*12780*/  R2UR UR37, R0 ;  /* 0x00000000002572ca */ /* 0x002fcc00000e0000 */
[----:B--2---:R-:W-:Y:S09]  /*12790*/  BRA.U UP0, `(.L_x_260) ;  /* 0x0000000100047547 */ /* 0x004ff2000b800000 */
[----:B--2---:R-:W-:Y:S05]  /*127a0*/  BPT.TRAP 0x1 ;  /* 0x000000040000795c */ /* 0x004fea0000300000 */
.L_x_260:
[----:B------:R-:W1:Y:S01]  /*127b0*/  S2UR UR38, SR_CgaCtaId ;  /* 0x00000000002679c3 */ /* 0x000e620000008800 */
[----:B------:R-:W-:Y:S01]  /*127c0*/  UISETP.NE.AND UP0, UPT, UR39, URZ, UPT ;  /* 0x000000ff2700728c */ /* 0x000fe2000bf05270 */
[----:B------:R-:W-:Y:S01]  /*127d0*/  IMAD.U32 R0, RZ, RZ, UR5 ;  /* 0x00000005ff007e24 */ /* 0x000fe2000f8e00ff */
[----:B------:R-:W-:Y:S01]  /*127e0*/  UMOV UR4, 0x400 ;  /* 0x0000040000047882 */ /* 0x000fe20000000000 */
[----:B------:R-:W-:Y:S01]  /*127f0*/  SHF.R.U32.HI R56, RZ, 0x5, R3 ;  /* 0x00000005ff387819 */ /* 0x000fe20000011603 */
[----:B------:R-:W-:Y:S01]  /*12800*/  USEL UR5, URZ, 0x80, UP0 ;  /* 0x00000080ff057887 */ /* 0x000fe20008000000 */
[----:B------:R-:W-:Y:S02]  /*12810*/  SHF.R.U32.HI R17, RZ, 0x15, R2 ;  /* 0x00000015ff117819 */ /* 0x000fe40000011602 */
[----:B------:R-:W-:Y:S02]  /*12820*/  SHF.L.U32 R0, R0, 0x1f, RZ ;  /* 0x0000001f00007819 */ /* 0x000fe400000006ff */
[----:B------:R-:W-:-:S02]  /*12830*/  LOP3.LUT R18, R56, 0x3, RZ, 0xc0, !PT ;  /* 0x0000000338127812 */ /* 0x000fc400078ec0ff */
[----:B------:R-:W-:Y:S02]  /*12840*/  LOP3.LUT R16, R2, UR5, RZ, 0xfc, !PT ;  /* 0x0000000502107c12 */ /* 0x000fe4000f8efcff */
[----:B------:R-:W-:Y:S01]  /*12850*/  ISETP.NE.AND P0, PT, R18, R17, PT ;  /* 0x000000111200720c */ /* 0x000fe20003f05270 */
[----:B-1----:R-:W-:-:S04]  /*12860*/  ULEA UR38, UR38, UR4, 0x18 ;  /* 0x0000000426267291 */ /* 0x002fc8000f8ec0ff */
[----:B------:R-:W-:Y:S02]  /*12870*/  UIADD3 UR4, UPT, UPT, UR38, 0x28060, URZ ;  /* 0x0002806026047890 */ /* 0x000fe4000fffe0ff */
[----:B------:R-:W-:-:S09]  /*12880*/  @UP0 UIADD3 UR4, UPT, UPT, UR38, 0x28050, URZ ;  /* 0x0002805026040890 */ /* 0x000fd2000fffe0ff */
[----:B------:R-:W1:Y:S02]  /*12890*/  SYNCS.PHASECHK.TRANS64.TRYWAIT P1, [UR4], R0 ;  /* 0x00000000ff0075a7 */ /* 0x000e640008021104 */
[----:B-1----:R-:W-:Y:S05]  /*128a0*/  @!P1 BRA `(.L_x_261) ;  /* 0x00000098005c9947 */ /* 0x002fea0003800000 */
.L_x_424:
[----:B------:R-:W-:Y:S05]  /*128b0*/  @!P0 BRA `(.L_x_262) ;  /* 0x0000000000408947 */ /* 0x000fea0003800000 */
[----:B-1----:R-:W-:Y:S01]  /*128c0*/  MOV R0, 0x8 ;  /* 0x0000000800007802 */ /* 0x002fe20000000f00 */
[----:B------:R-:W1:Y:S01]  /*128d0*/  LDCU.64 UR6, c[0x4][0xb0] ;  /* 0x01001600ff0677ac */ /* 0x000e620008000a00 */
[----:B------:R-:W-:Y:S02]  /*128e0*/  HFMA2 R12, -RZ, RZ, 0, 5.9604644775390625e-08 ;  /* 0x00000001ff0c7431 */ /* 0x000fe400000001ff */
[----:B------:R-:W-:Y:S01]  /*128f0*/  IMAD.MOV.U32 R8, RZ, RZ, 0x192 ;  /* 0x00000192ff087424 */ /* 0x000fe200078e00ff */
[----:B------:R3:W4:Y:S01]  /*12900*/  LDC.64 R2, c[0x4][R0] ;  /* 0x0100000000027b82 */ /* 0x0007220000000a00 */
[----:B------:R-:W5:Y:S01]  /*12910*/  LDCU.64 UR4, c[0x4][0xb8] ;  /* 0x01001700ff0477ac */ /* 0x000f620008000a00 */
[----:B------:R-:W-:Y:S01]  /*12920*/  IMAD.MOV.U32 R13, RZ, RZ, RZ ;  /* 0x000000ffff0d7224 */ /* 0x000fe200078e00ff */
[----:B------:R-:W2:Y:S01]  /*12930*/  LDCU.64 UR8, c[0x4][0x10] ;  /* 0x01000200ff0877ac */ /* 0x000ea20008000a00 */
[----:B-1----:R-:W-:Y:S01]  /*12940*/  IMAD.U32 R4, RZ, RZ, UR6 ;  /* 0x00000006ff047e24 */ /* 0x002fe2000f8e00ff */
[----:B------:R-:W-:Y:S01]  /*12950*/  MOV R5, UR7 ;  /* 0x0000000700057c02 */ /* 0x000fe20008000f00 */
[----:B-----5:R-:W-:Y:S01]  /*12960*/  IMAD.U32 R6, RZ, RZ, UR4 ;  /* 0x00000004ff067e24 */ /* 0x020fe2000f8e00ff */
[----:B------:R-:W-:Y:S01]  /*12970*/  MOV R7, UR5 ;  /* 0x0000000500077c02 */ /* 0x000fe20008000f00 */
[----:B--2---:R-:W-:Y:S01]  /*12980*/  IMAD.U32 R10, RZ, RZ, UR8 ;  /* 0x00000008ff0a7e24 */ /* 0x004fe2000f8e00ff */
[----:B------:R-:W-:-:S02]  /*12990*/  MOV R11, UR9 ;  /* 0x00000009000b7c02 */ /* 0x000fc40008000f00 */
[----:B------:R-:W-:-:S07]  /*129a0*/  LEPC R20, `(.L_x_262) ;  /* 0x000000001014794e */ /* 0x000fce0000000000 */
[----:B---34-:R-:W-:Y:S05]  /*129b0*/  CALL.ABS.NOINC R2 ;  /* 0x0000000002007343 */ /* 0x018fea0003c00000 */
.L_x_262:
[C---:B-1----:R-:W-:Y:S01]  /*129c0*/  VIADD R0, R16.reuse, 0x20 ;  /* 0x0000002010007836 */ /* 0x042fe20000000000 */
[----:B------:R-:W-:Y:S05]  /*129d0*/  WARPSYNC.ALL ;  /* 0x0000000000007948 */ /* 0x000fea0003800000 */
[----:B------:R-:W-:Y:S02]  /*129e0*/  SHF.R.U32.HI R0, RZ, 0x15, R0 ;  /* 0x00000015ff007819 */ /* 0x000fe40000011600 */
[----:B------:R-:W-:Y:S02]  /*129f0*/  R2UR UR4, R16 ;  /* 0x00000000100472ca */ /* 0x000fe400000e0000 */
[----:B------:R-:W-:-:S11]  /*12a00*/  ISETP.NE.AND P0, PT, R18, R0, PT ;  /* 0x000000001200720c */ /* 0x000fd60003f05270 */
[----:B------:R-:W1:Y:S02]  /*12a10*/  LDTM.x32 R124, tmem[UR4] ;  /* 0x00000004007c79ee */ /* 0x000e6400082c0000 */
[----:B-1----:R-:W-:Y:S05]  /*12a20*/  @!P0 BRA `(.L_x_263) ;  /* 0x0000000000408947 */ /* 0x002fea0003800000 */
[----:B------:R-:W-:Y:S01]  /*12a30*/  MOV R2, 0x8 ;  /* 0x0000000800027802 */ /* 0x000fe20000000f00 */
        /* <DEDUP_REMOVED lines=15> */
.L_x_263:
[C---:B------:R-:W-:Y:S01]  /*12b30*/  VIADD R0, R16.reuse, 0x40 ;  /* 0x0000004010007836 */ /* 0x040fe20000000000 */
[----:B------:R-:W-:Y:S05]  /*12b40*/  WARPSYNC.ALL ;  /* 0x0000000000007948 */ /* 0x000fea0003800000 */
[----:B------:R-:W-:Y:S02]  /*12b50*/  SHF.R.U32.HI R0, RZ, 0x15, R0 ;  /* 0x00000015ff007819 */ /* 0x000fe40000011600 */
[----:B------:R-:W-:Y:S02]  /*12b60*/  R2UR UR4, R16 ;  /* 0x00000000100472ca */ /* 0x000fe400000e0000 */
[----:B------:R-:W-:-:S11]  /*12b70*/  ISETP.NE.AND P0, PT, R18, R0, PT ;  /* 0x000000001200720c */ /* 0x000fd60003f05270 */
[----:B------:R-:W1:Y:S02]  /*12b80*/  LDTM.x32 R92, tmem[UR4+0x20] ;  /* 0x00002004005c79ee */ /* 0x000e6400082c0000 */
        /* <DEDUP_REMOVED lines=17> */
.L_x_264:
        /* <DEDUP_REMOVED lines=23> */
.L_x_265:
[C---:B------:R-:W-:Y:S01]  /*12e10*/  FMNMX3 R2, R156.reuse, R124, R128, !PT ;  /* 0x0000007c9c027276 */ /* 0x040fe20007800080 */
[----:B------:R-:W-:Y:S05]  /*12e20*/  WARPSYNC.ALL ;  /* 0x0000000000007948 */ /* 0x000fea0003800000 */
[C---:B------:R-:W-:Y:S02]  /*12e30*/  FMNMX3 R0, R156.reuse, R125, R129, !PT ;  /* 0x0000007d9c007276 */ /* 0x040fe40007800081 */
[C---:B------:R-:W-:Y:S02]  /*12e40*/  FMNMX3 R4, R156.reuse, R126, R130, !PT ;  /* 0x0000007e9c047276 */ /* 0x040fe40007800082 */
[----:B------:R-:W-:-:S02]  /*12e50*/  FMNMX3 R6, R156, R127, R131, !PT ;  /* 0x0000007f9c067276 */ /* 0x000fc40007800083 */
[----:B------:R-:W-:Y:S02]  /*12e60*/  FMNMX3 R5, R2, R132, R136, !PT ;  /* 0x0000008402057276 */ /* 0x000fe40007800088 */
[----:B------:R-:W-:Y:S02]  /*12e70*/  FMNMX3 R3, R0, R133, R137, !PT ;  /* 0x0000008500037276 */ /* 0x000fe40007800089 */
[----:B------:R-:W-:Y:S02]  /*12e80*/  FMNMX3 R2, R4, R134, R138, !PT ;  /* 0x0000008604027276 */ /* 0x000fe4000780008a */
[----:B------:R-:W-:Y:S02]  /*12e90*/  FMNMX3 R0, R6, R135, R139, !PT ;  /* 0x0000008706007276 */ /* 0x000fe4000780008b */
[----:B------:R-:W-:Y:S02]  /*12ea0*/  FMNMX3 R3, R3, R141, R145, !PT ;  /* 0x0000008d03037276 */ /* 0x000fe40007800091 */
[----:B------:R-:W-:-:S02]  /*12eb0*/  FMNMX3 R5, R5, R140, R144, !PT ;  /* 0x0000008c05057276 */ /* 0x000fc40007800090 */
[----:B------:R-:W-:Y:S02]  /*12ec0*/  FMNMX3 R2, R2, R142, R146, !PT ;  /* 0x0000008e02027276 */ /* 0x000fe40007800092 */
[----:B------:R-:W-:Y:S02]  /*12ed0*/  R2UR UR4, R16 ;  /* 0x00000000100472ca */ /* 0x000fe400000e0000 */
[----:B------:R-:W-:Y:S02]  /*12ee0*/  FMNMX3 R0, R0, R143, R147, !PT ;  /* 0x0000008f00007276 */ /* 0x000fe40007800093 */
[----:B------:R-:W-:Y:S02]  /*12ef0*/  FMNMX3 R4, R3, R149, R153, !PT ;  /* 0x0000009503047276 */ /* 0x000fe40007800099 */
[----:B------:R-:W-:Y:S02]  /*12f00*/  FMNMX3 R5, R5, R148, R152, !PT ;  /* 0x0000009405057276 */ /* 0x000fe40007800098 */
[----:B------:R-:W-:-:S02]  /*12f10*/  FMNMX3 R3, R2, R150, R154, !PT ;  /* 0x0000009602037276 */ /* 0x000fc4000780009a */
[----:B------:R-:W-:Y:S02]  /*12f20*/  FMNMX3 R0, R0, R151, R155, !PT ;  /* 0x0000009700007276 */ /* 0x000fe4000780009b */
[----:B------:R-:W-:Y:S01]  /*12f30*/  FMNMX3 R5, R5, R92, R96, !PT ;  /* 0x0000005c05057276 */ /* 0x000fe20007800060 */
[----:B------:R-:W1:Y:S01]  /*12f40*/  LDTM.x32 R60, tmem[UR4+0x60] ;  /* 0x00006004003c79ee */ /* 0x000e6200082c0000 */
[----:B------:R-:W-:Y:S02]  /*12f50*/  FMNMX3 R4, R4, R93, R97, !PT ;  /* 0x0000005d04047276 */ /* 0x000fe40007800061 */
[----:B------:R-:W-:Y:S02]  /*12f60*/  FMNMX3 R3, R3, R94, R98, !PT ;  /* 0x0000005e03037276 */ /* 0x000fe40007800062 */
[----:B------:R-:W-:Y:S02]  /*12f70*/  FMNMX3 R0, R0, R95, R99, !PT ;  /* 0x0000005f00007276 */ /* 0x000fe40007800063 */
        /* <DEDUP_REMOVED lines=28> */
[----:B-1----:R-:W-:Y:S02]  /*13140*/  FMNMX3 R5, R5, R60, R64, !PT ;  /* 0x0000003c05057276 */ /* 0x002fe40007800040 */
        /* <DEDUP_REMOVED lines=14> */
[----:B------:R-:W-:Y:S02]  /*13230*/  ISETP.NE.AND P0, PT, R18, R17, PT ;  /* 0x000000111200720c */ /* 0x000fe40003f05270 */
[----:B------:R-:W-:Y:S02]  /*13240*/  FMNMX3 R2, R0, R87, R91, !PT ;  /* 0x0000005700027276 */ /* 0x000fe4000780005b */
[----:B------:R-:W-:-:S04]  /*13250*/  FMNMX3 R0, R5, R4, R3, !PT ;  /* 0x0000000405007276 */ /* 0x000fc80007800003 */
[----:B------:R-:W-:-:S04]  /*13260*/  FMNMX R179, R2, R0, !PT ;  /* 0x0000000002b37209 */ /* 0x000fc80007800000 */
[----:B------:R-:W-:-:S04]  /*13270*/  FSETP.NEU.AND P1, PT, R179, -INF , PT ;  /* 0xff800000b300780b */ /* 0x000fc80003f2d000 */
[----:B------:R-:W-:Y:S01]  /*13280*/  FSEL R157, R179, RZ, P1 ;  /* 0x000000ffb39d7208 */ /* 0x000fe20000800000 */
[----:B------:R-:W-:Y:S08]  /*13290*/  @!P0 BRA `(.L_x_266) ;  /* 0x0000000000408947 */ /* 0x000ff00003800000 */
        /* <DEDUP_REMOVED lines=16> */
.L_x_266:
[----:B------:R-:W-:Y:S05]  /*133a0*/  WARPSYNC.ALL ;  /* 0x0000000000007948 */ /* 0x000fea0003800000 */
[----:B------:R-:W-:Y:S02]  /*133b0*/  R2UR UR4, R16 ;  /* 0x00000000100472ca */ /* 0x000fe400000e0000 */
[----:B------:R-:W-:-:S11]  /*133c0*/  ISETP.NE.AND P0, PT, RZ, UR46, PT ;  /* 0x0000002eff007c0c */ /* 0x000fd6000bf05270 */
[----:B------:R1:W-:Y:S02]  /*133d0*/  STTM.x2 tmem[UR4], R156 ;  /* 0x0000009c000079ed */ /* 0x0003e400080c0004 */
[----:B------:R-:W-:Y:S05]  /*133e0*/  @P0 BRA `(.L_x_267) ;  /* 0x0000000000040947 */ /* 0x000fea0003800000 */
[----:B--2---:R-:W-:Y:S05]  /*133f0*/  BPT.TRAP 0x1 ;  /* 0x000000040000795c */ /* 0x004fea0000300000 */
.L_x_267:
[----:B------:R-:W-:Y:S01]  /*13400*/  UISETP.NE.AND UP0, UPT, UR39, URZ, UPT ;  /* 0x000000ff2700728c */ /* 0x000fe2000bf05270 */
[----:B------:R-:W-:Y:S01]  /*13410*/  MOV R0, UR43 ;  /* 0x0000002b00007c02 */ /* 0x000fe20008000f00 */
[----:B------:R-:W-:Y:S01]  /*13420*/  UIADD3 UR4, UPT, UPT, UR38, 0x28080, URZ ;  /* 0x0002808026047890 */ /* 0x000fe2000fffe0ff */
[C---:B------:R-:W-:Y:S02]  /*13430*/  FSETP.NEU.AND P0, PT, R179.reuse, -INF , PT ;  /* 0xff800000b300780b */ /* 0x040fe40003f0d000 */
[----:B------:R-:W-:Y:S02]  /*13440*/  SHF.L.U32 R2, R0, 0x1f, RZ ;  /* 0x0000001f00027819 */ /* 0x000fe400000006ff */
[----:B------:R-:W-:-:S04]  /*13450*/  FSEL R0, R179, RZ, P0 ;  /* 0x000000ffb3007208 */ /* 0x000fc80000000000 */
[----:B------:R-:W-:Y:S01]  /*13460*/  @UP0 UIADD3 UR4, UPT, UPT, UR38, 0x28070, URZ ;  /* 0x0002807026040890 */ /* 0x000fe2000fffe0ff */
[----:B--2---:R-:W-:-:S04]  /*13470*/  FMUL R0, R0, -UR36 ;  /* 0x8000002400007c20 */ /* 0x004fc80008400000 */
[--C-:B------:R-:W-:Y:S02]  /*13480*/  FFMA2 R124, R124.F32x2.HI_LO, UR36.F32, R0.reuse.F32 ;  /* 0x000000247c7c7c49 */ /* 0x100fe40009200000 */
[--C-:B------:R-:W-:Y:S02]  /*13490*/  FFMA2 R126, R126.F32x2.HI_LO, UR36.F32, R0.reuse.F32 ;  /* 0x000000247e7e7c49 */ /* 0x100fe40009200000 */
[----:B------:R-:W-:Y:S01]  /*134a0*/  SYNCS.ARRIVE.TRANS64.A1T0 RZ, [UR4], RZ ;  /* 0x000000ffffff79a7 */ /* 0x000fe20008100004 */
[----:B------:R-:W-:Y:S01]  /*134b0*/  FSETP.GEU.AND P4, PT, R124, -126, PT ;  /* 0xc2fc00007c00780b */ /* 0x000fe20003f8e000 */
[----:B------:R-:W-:Y:S01]  /*134c0*/  USEL UR4, UR45, UR44, UP0 ;  /* 0x0000002c2d047287 */ /* 0x000fe20008000000 */
[----:B------:R-:W-:Y:S01]  /*134d0*/  FSETP.GEU.AND P2, PT, R126, -126, PT ;  /* 0xc2fc00007e00780b */ /* 0x000fe20003f4e000 */
[--C-:B------:R-:W-:Y:S01]  /*134e0*/  FFMA2 R128, R128.F32x2.HI_LO, UR36.F32, R0.reuse.F32 ;  /* 0x0000002480807c49 */ /* 0x100fe20009200000 */
[----:B------:R-:W-:Y:S01]  /*134f0*/  FSETP.GEU.AND P3, PT, R125, -126, PT ;  /* 0xc2fc00007d00780b */ /* 0x000fe20003f6e000 */
[----:B------:R-:W-:Y:S01]  /*13500*/  ULOP3.LUT UR38, UR4, 0x1, URZ, 0x3c, !UPT ;  /* 0x0000000104267892 */ /* 0x000fe2000f8e3cff */
[----:B------:R-:W-:Y:S01]  /*13510*/  FSETP.GEU.AND P1, PT, R127, -126, PT ;  /* 0xc2fc00007f00780b */ /* 0x000fe20003f2e000 */
[----:B------:R-:W2:Y:S01]  /*13520*/  SYNCS.PHASECHK.TRANS64.TRYWAIT P5, [UR49], R2 ;  /* 0x00000002ff0075a7 */ /* 0x000ea200080a1131 */
[----:B------:R-:W-:Y:S01]  /*13530*/  FSETP.GEU.AND P0, PT, R128, -126, PT ;  /* 0xc2fc00008000780b */ /* 0x000fe20003f0e000 */
[----:B------:R-:W-:Y:S01]  /*13540*/  FFMA2 R130, R130.F32x2.HI_LO, UR36.F32, R0.F32 ;  /* 0x0000002482827c49 */ /* 0x000fe20009200000 */
[----:B------:R-:W-:-:S03]  /*13550*/  FSETP.GEU.AND P6, PT, R129, -126, PT ;  /* 0xc2fc00008100780b */ /* 0x000fc60003fce000 */
[----:B------:R-:W-:Y:S02]  /*13560*/  @!P4 FMUL R124, R124, 0.5 ;  /* 0x3f0000007c7cc820 */ /* 0x000fe40000400000 */
[----:B------:R-:W-:Y:S02]  /*13570*/  @!P2 FMUL R126, R126, 0.5 ;  /* 0x3f0000007e7ea820 */ /* 0x000fe40000400000 */
[----:B------:R-:W3:Y:S01]  /*13580*/  MUFU.EX2 R3, R124 ;  /* 0x0000007c00037308 */ /* 0x000ee20000000800 */
[----:B------:R-:W-:Y:S01]  /*13590*/  @!P3 FMUL R125, R125, 0.5 ;  /* 0x3f0000007d7db820 */ /* 0x000fe20000400000 */
[----:B------:R-:W-:-:S06]  /*135a0*/  @!P1 FMUL R127, R127, 0.5 ;  /* 0x3f0000007f7f9820 */ /* 0x000fcc0000400000 */
[----:B------:R-:W4:Y:S01]  /*135b0*/  MUFU.EX2 R4, R125 ;  /* 0x0000007d00047308 */ /* 0x000f220000000800 */
[----:B---3--:R3:W-:Y:S04]  /*135c0*/  STL [R1+0x70], R3 ;  /* 0x0000700301007387 */ /* 0x0087e80000100800 */
[----:B----4-:R-:W-:Y:S03]  /*135d0*/  STL [R1+0x74], R4 ;  /* 0x0000740401007387 */ /* 0x010fe60000100800 */
[----:B---3--:R-:W3:Y:S02]  /*135e0*/  MUFU.EX2 R3, R126 ;  /* 0x0000007e00037308 */ /* 0x008ee40000000800 */
[----:B---3--:R3:W-:Y:S06]  /*135f0*/  STL [R1+0x48], R3 ;  /* 0x0000480301007387 */ /* 0x0087ec0000100800 */
[----:B---3--:R-:W3:Y:S02]  /*13600*/  MUFU.EX2 R3, R127 ;  /* 0x0000007f00037308 */ /* 0x008ee40000000800 */
[----:B---3--:R3:W-:Y:S01]  /*13610*/  STL [R1+0x4c], R3 ;  /* 0x00004c0301007387 */ /* 0x0087e20000100800 */
[----:B--2---:R-:W-:Y:S05]  /*13620*/  @!P5 BRA `(.L_x_268) ;  /* 0x0000008c0014d947 */ /* 0x004fea0003800000 */
.L_x_425:
[----:B------:R-:W4:Y:S04]  /*13630*/  LDL R18, [R1+0x4c] ;  /* 0x00004c0001127983 */ /* 0x000f280000100800 */
[----:B------:R-:W5:Y:S04]  /*13640*/  LDL R17, [R1+0x70] ;  /* 0x0000700001117983 */ /* 0x000f680000100800 */
[----:B------:R-:W5:Y:S04]  /*13650*/  LDL R16, [R1+0x74] ;  /* 0x0000740001107983 */ /* 0x000f680000100800 */
[----:B------:R-:W5:Y:S01]  /*13660*/  LDL R57, [R1+0x48] ;  /* 0x0000480001397983 */ /* 0x000f620000100800 */
[----:B------:R-:W-:Y:S01]  /*13670*/  @!P0 FMUL R128, R128, 0.5 ;  /* 0x3f00000080808820 */ /* 0x000fe20000400000 */
[--C-:B------:R-:W-:Y:S01]  /*13680*/  FFMA2 R132, R132.F32x2.HI_LO, UR36.F32, R0.reuse.F32 ;  /* 0x0000002484847c49 */ /* 0x100fe20009200000 */
[----:B------:R-:W-:Y:S01]  /*13690*/  FSETP.GEU.AND P5, PT, R130, -126, PT ;  /* 0xc2fc00008200780b */ /* 0x000fe20003fae000 */
[--C-:B------:R-:W-:Y:S01]  /*136a0*/  FFMA2 R134, R134.F32x2.HI_LO, UR36.F32, R0.reuse.F32 ;  /* 0x0000002486867c49 */ /* 0x100fe20009200000 */
[----:B------:R-:W1:Y:S01]  /*136b0*/  MUFU.EX2 R58, R128 ;  /* 0x00000080003a7308 */ /* 0x000e620000000800 */
[----:B------:R-:W-:Y:S01]  /*136c0*/  @!P6 FMUL R129, R129, 0.5 ;  /* 0x3f0000008181e820 */ /* 0x000fe20000400000 */
[--C-:B------:R-:W-:Y:S01]  /*136d0*/  FFMA2 R136, R136.F32x2.HI_LO, UR36.F32, R0.reuse.F32 ;  /* 0x0000002488887c49 */ /* 0x100fe20009200000 */
[----:B------:R-:W-:Y:S01]  /*136e0*/  USHF.R.U32.HI UR4, URZ, 0x15, UR37 ;  /* 0x00000015ff047899 */ /* 0x000fe20008011625 */
[--C-:B------:R-:W-:Y:S01]  /*136f0*/  FFMA2 R138, R138.F32x2.HI_LO, UR36.F32, R0.reuse.F32 ;  /* 0x000000248a8a7c49 */ /* 0x100fe20009200000 */
[----:B------:R-:W-:Y:S01]  /*13700*/  UISETP.NE.AND UP0, UPT, UR39, URZ, UPT ;  /* 0x000000ff2700728c */ /* 0x000fe2000bf05270 */
[--C-:B------:R-:W-:Y:S01]  /*13710*/  FFMA2 R140, R140.F32x2.HI_LO, UR36.F32, R0.reuse.F32 ;  /* 0x000000248c8c7c49 */ /* 0x100fe20009200000 */
[----:B------:R-:W-:Y:S01]  /*13720*/  SYNCS.ARRIVE.TRANS64.A1T0 RZ, [UR50], RZ ;  /* 0x000000ffffff79a7 */ /* 0x000fe20008100032 */
[----:B------:R-:W2:Y:S01]  /*13730*/  MUFU.EX2 R19, R129 ;  /* 0x0000008100137308 */ /* 0x000ea20000000800 */
[--C-:B------:R-:W-:Y:S01]  /*13740*/  FFMA2 R142, R142.F32x2.HI_LO, UR36.F32, R0.reuse.F32 ;  /* 0x000000248e8e7c49 */ /* 0x100fe20009200000 */
[----:B------:R-:W-:Y:S01]  /*13750*/  USEL UR45, UR38, UR45, UP0 ;  /* 0x0000002d262d7287 */ /* 0x000fe20008000000 */
[----:B------:R-:W-:Y:S01]  /*13760*/  @!P5 FMUL R130, R130, 0.5 ;  /* 0x3f0000008282d820 */ /* 0x000fe20000400000 */
[--C-:B------:R-:W-:Y:S01]  /*13770*/  FFMA2 R144, R144.F32x2.HI_LO, UR36.F32, R0.reuse.F32 ;  /* 0x0000002490907c49 */ /* 0x100fe20009200000 */
[----:B------:R-:W-:Y:S01]  /*13780*/  USEL UR44, UR44, UR38, UP0 ;  /* 0x000000262c2c7287 */ /* 0x000fe20008000000 */
[----:B------:R-:W-:-:S02]  /*13790*/  FFMA2 R146, R146.F32x2.HI_LO, UR36.F32, R0.F32 ;  /* 0x0000002492927c49 */ /* 0x000fc40009200000 */
[----:B------:R-:W3:Y:S01]  /*137a0*/  MUFU.EX2 R21, R130 ;  /* 0x0000008200157308 */ /* 0x000ee20000000800 */
[----:B-1----:R-:W-:Y:S01]  /*137b0*/  @!P0 FMUL R58, R58, R58 ;  /* 0x0000003a3a3a8220 */ /* 0x002fe20000400000 */
[----:B------:R-:W-:Y:S01]  /*137c0*/  FSETP.GEU.AND P0, PT, R135, -126, PT ;  /* 0xc2fc00008700780b */ /* 0x000fe20003f0e000 */
[--C-:B------:R-:W-:Y:S02]  /*137d0*/  FFMA2 R148, R148.F32x2.HI_LO, UR36.F32, R0.reuse.F32 ;  /* 0x0000002494947c49 */ /* 0x100fe40009200000 */
[--C-:B------:R-:W-:Y:S01]  /*137e0*/  FFMA2 R150, R150.F32x2.HI_LO, UR36.F32, R0.reuse.F32 ;  /* 0x0000002496967c49 */ /* 0x100fe20009200000 */
[----:B------:R-:W-:Y:S01]  /*137f0*/  STL [R1+0x40], R58 ;  /* 0x0000403a01007387 */ /* 0x000fe20000100800 */
[--C-:B------:R-:W-:Y:S02]  /*13800*/  FFMA2 R152, R152.F32x2.HI_LO, UR36.F32, R0.reuse.F32 ;  /* 0x0000002498987c49 */ /* 0x100fe40009200000 */
[----:B--2---:R-:W-:Y:S01]  /*13810*/  @!P6 FMUL R19, R19, R19 ;  /* 0x000000131313e220 */ /* 0x004fe20000400000 */
[----:B------:R-:W-:Y:S01]  /*13820*/  FSETP.GEU.AND P6, PT, R136, -126, PT ;  /* 0xc2fc00008800780b */ /* 0x000fe20003fce000 */
[----:B------:R-:W-:-:S02]  /*13830*/  FFMA2 R154, R154.F32x2.HI_LO, UR36.F32, R0.F32 ;  /* 0x000000249a9a7c49 */ /* 0x000fc40009200000 */
[--C-:B------:R-:W-:Y:S01]  /*13840*/  FFMA2 R92, R92.F32x2.HI_LO, UR36.F32, R0.reuse.F32 ;  /* 0x000000245c5c7c49 */ /* 0x100fe20009200000 */
[----:B------:R-:W-:Y:S01]  /*13850*/  STL [R1+0x44], R19 ;  /* 0x0000441301007387 */ /* 0x000fe20000100800 */
[----:B------:R-:W-:Y:S01]  /*13860*/  @!P0 FMUL R135, R135, 0.5 ;  /* 0x3f00000087878820 */ /* 0x000fe20000400000 */
[--C-:B------:R-:W-:Y:S02]  /*13870*/  FFMA2 R94, R94.F32x2.HI_LO, UR36.F32, R0.reuse.F32 ;  /* 0x000000245e5e7c49 */ /* 0x100fe40009200000 */
[----:B---3--:R-:W-:Y:S01]  /*13880*/  @!P5 FMUL R21, R21, R21 ;  /* 0x000000151515d220 */ /* 0x008fe20000400000 */
[----:B------:R-:W1:Y:S01]  /*13890*/  MUFU.EX2 R14, R135 ;  /* 0x00000087000e7308 */ /* 0x000e620000000800 */
[----:B------:R-:W-:Y:S01]  /*138a0*/  FSETP.GEU.AND P5, PT, R137, -126, PT ;  /* 0xc2fc00008900780b */ /* 0x000fe20003fae000 */
[--C-:B------:R-:W-:Y:S02]  /*138b0*/  FFMA2 R96, R96.F32x2.HI_LO, UR36.F32, R0.reuse.F32 ;  /* 0x0000002460607c49 */ /* 0x100fe40009200000 */
[----:B------:R-:W-:Y:S01]  /*138c0*/  @!P6 FMUL R136, R136, 0.5 ;  /* 0x3f0000008888e820 */ /* 0x000fe20000400000 */
[--C-:B------:R-:W-:Y:S01]  /*138d0*/  FFMA2 R98, R98.F32x2.HI_LO, UR36.F32, R0.reuse.F32 ;  /* 0x0000002462627c49 */ /* 0x100fe20009200000 */
[----:B------:R-:W-:Y:S01]  /*138e0*/  STL [R1+0x38], R21 ;  /* 0x0000381501007387 */ /* 0x000fe20000100800 */
[--C-:B------:R-:W-:Y:S01]  /*138f0*/  FFMA2 R100, R100.F32x2.HI_LO, UR36.F32, R0.reuse.F32 ;  /* 0x0000002464647c49 */ /* 0x100fe20009200000 */
[----:B------:R-:W2:Y:S01]  /*13900*/  MUFU.EX2 R11, R136 ;  /* 0x00000088000b7308 */ /* 0x000ea20000000800 */
[----:B------:R-:W-:-:S02]  /*13910*/  FFMA2 R102, R102.F32x2.HI_LO, UR36.F32, R0.F32 ;  /* 0x0000002466667c49 */ /* 0x000fc40009200000 */
[--C-:B------:R-:W-:Y:S02]  /*13920*/  FFMA2 R104, R104.F32x2.HI_LO, UR36.F32, R0.reuse.F32 ;  /* 0x0000002468687c49 */ /* 0x100fe40009200000 */
[--C-:B------:R-:W-:Y:S02]  /*13930*/  FFMA2 R106, R106.F32x2.HI_LO, UR36.F32, R0.reuse.F32 ;  /* 0x000000246a6a7c49 */ /* 0x100fe40009200000 */
[----:B------:R-:W-:Y:S01]  /*13940*/  @!P5 FMUL R137, R137, 0.5 ;  /* 0x3f0000008989d820 */ /* 0x000fe20000400000 */
[--C-:B------:R-:W-:Y:S02]  /*13950*/  FFMA2 R108, R108.F32x2.HI_LO, UR36.F32, R0.reuse.F32 ;  /* 0x000000246c6c7c49 */ /* 0x100fe40009200000 */
[----:B-1----:R-:W-:Y:S01]  /*13960*/  @!P0 FMUL R14, R14, R14 ;  /* 0x0000000e0e0e8220 */ /* 0x002fe20000400000 */
[----:B------:R-:W-:Y:S01]  /*13970*/  FSETP.GEU.AND P0, PT, R142, -126, PT ;  /* 0xc2fc00008e00780b */ /* 0x000fe20003f0e000 */
[----:B------:R-:W1:Y:S01]  /*13980*/  MUFU.EX2 R12, R137 ;  /* 0x00000089000c7308 */ /* 0x000e620000000800 */
[----:B------:R-:W-:-:S02]  /*13990*/  FFMA2 R110, R110.F32x2.HI_LO, UR36.F32, R0.F32 ;  /* 0x000000246e6e7c49 */ /* 0x000fc40009200000 */
[--C-:B------:R-:W-:Y:S01]  /*139a0*/  FFMA2 R112, R112.F32x2.HI_LO, UR36.F32, R0.reuse.F32 ;  /* 0x0000002470707c49 */ /* 0x100fe20009200000 */
[----:B------:R-:W-:Y:S01]  /*139b0*/  STL [R1+0x2c], R14 ;  /* 0x00002c0e01007387 */ /* 0x000fe20000100800 */
[----:B--2---:R-:W-:Y:S01]  /*139c0*/  @!P6 FMUL R11, R11, R11 ;  /* 0x0000000b0b0be220 */ /* 0x004fe20000400000 */
[----:B------:R-:W-:Y:S01]  /*139d0*/  FSETP.GEU.AND P6, PT, R143, -126, PT ;  /* 0xc2fc00008f00780b */ /* 0x000fe20003fce000 */
[--C-:B------:R-:W-:Y:S02]  /*139e0*/  FFMA2 R114, R114.F32x2.HI_LO, UR36.F32, R0.reuse.F32 ;  /* 0x0000002472727c49 */ /* 0x100fe40009200000 */
[--C-:B------:R-:W-:Y:S01]  /*139f0*/  FFMA2 R116, R116.F32x2.HI_LO, UR36.F32, R0.reuse.F32 ;  /* 0x0000002474747c49 */ /* 0x100fe20009200000 */
[----:B------:R-:W-:Y:S01]  /*13a00*/  STL [R1+0x20], R11 ;  /* 0x0000200b01007387 */ /* 0x000fe20000100800 */
[--C-:B------:R-:W-:Y:S02]  /*13a10*/  FFMA2 R118, R118.F32x2.HI_LO, UR36.F32, R0.reuse.F32 ;  /* 0x0000002476767c49 */ /* 0x100fe40009200000 */
[----:B------:R-:W-:Y:S01]  /*13a20*/  @!P0 FMUL R142, R142, 0.5 ;  /* 0x3f0000008e8e8820 */ /* 0x000fe20000400000 */
[----:B------:R-:W-:-:S02]  /*13a30*/  FFMA2 R120, R120.F32x2.HI_LO, UR36.F32, R0.F32 ;  /* 0x0000002478787c49 */ /* 0x000fc40009200000 */
[--C-:B------:R-:W-:Y:S01]  /*13a40*/  FFMA2 R122, R122.F32x2.HI_LO, UR36.F32, R0.reuse.F32 ;  /* 0x000000247a7a7c49 */ /* 0x100fe20009200000 */
[----:B------:R-:W2:Y:S01]  /*13a50*/  MUFU.EX2 R186, R142 ;  /* 0x0000008e00ba7308 */ /* 0x000ea20000000800 */
[----:B-1----:R-:W-:Y:S01]  /*13a60*/  @!P5 FMUL R12, R12, R12 ;  /* 0x0000000c0c0cd220 */ /* 0x002fe20000400000 */
[----:B------:R-:W-:Y:S01]  /*13a70*/  FSETP.GEU.AND P5, PT, R144, -126, PT ;  /* 0xc2fc00009000780b */ /* 0x000fe20003fae000 */
[----:B------:R-:W-:Y:S01]  /*13a80*/  @!P6 FMUL R143, R143, 0.5 ;  /* 0x3f0000008f8fe820 */ /* 0x000fe20000400000 */
[--C-:B------:R-:W-:Y:S02]  /*13a90*/  FFMA2 R24, R24.F32x2.HI_LO, UR36.F32, R0.reuse.F32 ;  /* 0x0000002418187c49 */ /* 0x100fe40009200000 */
[--C-:B------:R-:W-:Y:S01]  /*13aa0*/  FFMA2 R26, R26.F32x2.HI_LO, UR36.F32, R0.reuse.F32 ;  /* 0x000000241a1a7c49 */ /* 0x100fe20009200000 */
[----:B------:R-:W-:Y:S01]  /*13ab0*/  STL [R1+0x24], R12 ;  /* 0x0000240c01007387 */ /* 0x000fe20000100800 */
[----:B------:R-:W1:Y:S01]  /*13ac0*/  MUFU.EX2 R187, R143 ;  /* 0x0000008f00bb7308 */ /* 0x000e620000000800 */
[----:B------:R-:W-:-:S02]  /*13ad0*/  FFMA2 R28, R28.F32x2.HI_LO, UR36.F32, R0.F32 ;  /* 0x000000241c1c7c49 */ /* 0x000fc40009200000 */
[--C-:B------:R-:W-:Y:S02]  /*13ae0*/  FFMA2 R30, R30.F32x2.HI_LO, UR36.F32, R0.reuse.F32 ;  /* 0x000000241e1e7c49 */ /* 0x100fe40009200000 */
[--C-:B------:R-:W-:Y:S02]  /*13af0*/  FFMA2 R32, R32.F32x2.HI_LO, UR36.F32, R0.reuse.F32 ;  /* 0x0000002420207c49 */ /* 0x100fe40009200000 */
[----:B------:R-:W-:Y:S01]  /*13b00*/  @!P5 FMUL R144, R144, 0.5 ;  /* 0x3f0000009090d820 */ /* 0x000fe20000400000 */
[--C-:B------:R-:W-:Y:S02]  /*13b10*/  FFMA2 R34, R34.F32x2.HI_LO, UR36.F32, R0.reuse.F32 ;  /* 0x0000002422227c49 */ /* 0x100fe40009200000 */
[----:B--2---:R-:W-:Y:S01]  /*13b20*/  @!P0 FMUL R186, R186, R186 ;  /* 0x000000bababa8220 */ /* 0x004fe20000400000 */
[----:B------:R-:W-:Y:S01]  /*13b30*/  FSETP.GEU.AND P0, PT, R149, -126, PT ;  /* 0xc2fc00009500780b */ /* 0x000fe20003f0e000 */
[----:B------:R-:W2:Y:S01]  /*13b40*/  MUFU.EX2 R184, R144 ;  /* 0x0000009000b87308 */ /* 0x000ea20000000800 */
[----:B------:R-:W-:-:S02]  /*13b50*/  FFMA2 R36, R36.F32x2.HI_LO, UR36.F32, R0.F32 ;  /* 0x0000002424247c49 */ /* 0x000fc40009200000 */
[--C-:B------:R-:W-:Y:S02]  /*13b60*/  FFMA2 R38, R38.F32x2.HI_LO, UR36.F32, R0.reuse.F32 ;  /* 0x0000002426267c49 */ /* 0x100fe40009200000 */
[----:B-1----:R-:W-:Y:S01]  /*13b70*/  @!P6 FMUL R187, R187, R187 ;  /* 0x000000bbbbbbe220 */ /* 0x002fe20000400000 */
[----:B------:R-:W-:Y:S01]  /*13b80*/  FSETP.GEU.AND P6, PT, R150, -126, PT ;  /* 0xc2fc00009600780b */ /* 0x000fe20003fce000 */
[--C-:B------:R-:W-:Y:S02]  /*13b90*/  FFMA2 R40, R40.F32x2.HI_LO, UR36.F32, R0.reuse.F32 ;  /* 0x0000002428287c49 */ /* 0x100fe40009200000 */
[--C-:B------:R-:W-:Y:S02]  /*13ba0*/  FFMA2 R42, R42.F32x2.HI_LO, UR36.F32, R0.reuse.F32 ;  /* 0x000000242a2a7c49 */ /* 0x100fe40009200000 */
[--C-:B------:R-:W-:Y:S02]  /*13bb0*/  FFMA2 R44, R44.F32x2.HI_LO, UR36.F32, R0.reuse.F32 ;  /* 0x000000242c2c7c49 */ /* 0x100fe40009200000 */
[----:B------:R-:W-:Y:S01]  /*13bc0*/  @!P0 FMUL R149, R149, 0.5 ;  /* 0x3f00000095958820 */ /* 0x000fe20000400000 */
[----:B------:R-:W-:-:S02]  /*13bd0*/  FFMA2 R46, R46.F32x2.HI_LO, UR36.F32, R0.F32 ;  /* 0x000000242e2e7c49 */ /* 0x000fc40009200000 */
[--C-:B------:R-:W-:Y:S01]  /*13be0*/  FFMA2 R48, R48.F32x2.HI_LO, UR36.F32, R0.reuse.F32 ;  /* 0x0000002430307c49 */ /* 0x100fe20009200000 */
[----:B------:R-:W1:Y:S01]  /*13bf0*/  MUFU.EX2 R7, R149 ;  /* 0x0000009500077308 */ /* 0x000e620000000800 */
[----:B--2---:R-:W-:Y:S01]  /*13c00*/  @!P5 FMUL R184, R184, R184 ;  /* 0x000000b8b8b8d220 */ /* 0x004fe20000400000 */
[----:B------:R-:W-:Y:S01]  /*13c10*/  FSETP.GEU.AND P5, PT, R151, -126, PT ;  /* 0xc2fc00009700780b */ /* 0x000fe20003fae000 */
[----:B------:R-:W-:Y:S01]  /*13c20*/  @!P6 FMUL R150, R150, 0.5 ;  /* 0x3f0000009696e820 */ /* 0x000fe20000400000 */
[--C-:B------:R-:W-:Y:S02]  /*13c30*/  FFMA2 R50, R50.F32x2.HI_LO, UR36.F32, R0.reuse.F32 ;  /* 0x0000002432327c49 */ /* 0x100fe40009200000 */
[--C-:B------:R-:W-:Y:S02]  /*13c40*/  FFMA2 R52, R52.F32x2.HI_LO, UR36.F32, R0.reuse.F32 ;  /* 0x0000002434347c49 */ /* 0x100fe40009200000 */
        /* <DEDUP_REMOVED lines=15> */
[--C-:B------:R-:W-:Y:S02]  /*13d40*/  FFMA2 R72, R72.F32x2.HI_LO, UR36.F32, R0.reuse.F32 ;  /* 0x0000002448487c49 */ /* 0x100fe40009200000 */
        /* <DEDUP_REMOVED lines=9> */
[--C-:B------:R-:W-:Y:S02]  /*13de0*/  FFMA2 R82, R82.F32x2.HI_LO, UR36.F32, R0.reuse.F32 ;  /* 0x0000002452527c49 */ /* 0x100fe40009200000 */
[----:B------:R-:W1:Y:S01]  /*13df0*/  MUFU.EX2 R5, R93 ;  /* 0x0000005d00057308 */ /* 0x000e620000000800 */
[----:B------:R-:W-:-:S02]  /*13e00*/  FFMA2 R84, R84.F32x2.HI_LO, UR36.F32, R0.F32 ;  /* 0x0000002454547c49 */ /* 0x000fc40009200000 */
[----:B------:R-:W-:Y:S01]  /*13e10*/  FFMA2 R86, R86.F32x2.HI_LO, UR36.F32, R0.F32 ;  /* 0x0000002456567c49 */ /* 0x000fe20009200000 */
[----:B------:R-:W-:-:S03]  /*13e20*/  MOV R0, UR4 ;  /* 0x0000000400007c02 */ /* 0x000fc60008000f00 */
[----:B------:R-:W-:Y:S01]  /*13e30*/  @!P5 FMUL R94, R94, 0.5 ;  /* 0x3f0000005e5ed820 */ /* 0x000fe20000400000 */
[----:B--2---:R-:W-:Y:S01]  /*13e40*/  @!P0 FMUL R4, R4, R4 ;  /* 0x0000000404048220 */ /* 0x004fe20000400000 */
[----:B------:R-:W-:Y:S02]  /*13e50*/  FSETP.GEU.AND P0, PT, R99, -126, PT ;  /* 0xc2fc00006300780b */ /* 0x000fe40003f0e000 */
[----:B------:R-:W2:Y:S02]  /*13e60*/  MUFU.EX2 R168, R94 ;  /* 0x0000005e00a87308 */ /* 0x000ea40000000800 */
[----:B------:R-:W-:Y:S01]  /*13e70*/  STL [R1+0x50], R4 ;  /* 0x0000500401007387 */ /* 0x000fe20000100800 */
[----:B-1----:R-:W-:Y:S01]  /*13e80*/  @!P6 FMUL R5, R5, R5 ;  /* 0x000000050505e220 */ /* 0x002fe20000400000 */
[----:B------:R-:W-:-:S04]  /*13e90*/  FSETP.GEU.AND P6, PT, R100, -126, PT ;  /* 0xc2fc00006400780b */ /* 0x000fc80003fce000 */
[----:B------:R-:W-:Y:S03]  /*13ea0*/  STL [R1+0x54], R5 ;  /* 0x0000540501007387 */ /* 0x000fe60000100800 */
[----:B------:R-:W-:-:S04]  /*13eb0*/  @!P0 FMUL R99, R99, 0.5 ;  /* 0x3f00000063638820 */ /* 0x000fc80000400000 */
[----:B------:R-:W1:Y:S01]  /*13ec0*/  MUFU.EX2 R165, R99 ;  /* 0x0000006300a57308 */ /* 0x000e620000000800 */
[----:B--2---:R-:W-:Y:S01]  /*13ed0*/  @!P5 FMUL R168, R168, R168 ;  /* 0x000000a8a8a8d220 */ /* 0x004fe20000400000 */
[----:B------:R-:W-:Y:S01]  /*13ee0*/  FSETP.GEU.AND P5, PT, R101, -126, PT ;  /* 0xc2fc00006500780b */ /* 0x000fe20003fae000 */
[----:B------:R-:W-:-:S05]  /*13ef0*/  @!P6 FMUL R100, R100, 0.5 ;  /* 0x3f0000006464e820 */ /* 0x000fca0000400000 */
[----:B------:R-:W2:Y:S07]  /*13f00*/  MUFU.EX2 R2, R100 ;  /* 0x0000006400027308 */ /* 0x000eae0000000800 */
[----:B------:R-:W-:Y:S01]  /*13f10*/  @!P5 FMUL R101, R101, 0.5 ;  /* 0x3f0000006565d820 */ /* 0x000fe20000400000 */
[----:B-1----:R-:W-:Y:S01]  /*13f20*/  @!P0 FMUL R165, R165, R165 ;  /* 0x000000a5a5a58220 */ /* 0x002fe20000400000 */
[----:B------:R-:W-:Y:S02]  /*13f30*/  FSETP.GEU.AND P0, PT, R106, -126, PT ;  /* 0xc2fc00006a00780b */ /* 0x000fe40003f0e000 */
[----:B------:R-:W1:Y:S01]  /*13f40*/  MUFU.EX2 R3, R101 ;  /* 0x0000006500037308 */ /* 0x000e620000000800 */
[----:B--2---:R-:W-:Y:S01]  /*13f50*/  @!P6 FMUL R2, R2, R2 ;  /* 0x000000020202e220 */ /* 0x004fe20000400000 */
[----:B------:R-:W-:-:S04]  /*13f60*/  FSETP.GEU.AND P6, PT, R107, -126, PT ;  /* 0xc2fc00006b00780b */ /* 0x000fc80003fce000 */
[----:B------:R-:W-:Y:S05]  /*13f70*/  STL [R1+0x30], R2 ;  /* 0x0000300201007387 */ /* 0x000fea0000100800 */
[----:B------:R-:W-:-:S04]  /*13f80*/  @!P0 FMUL R106, R106, 0.5 ;  /* 0x3f0000006a6a8820 */ /* 0x000fc80000400000 */
[----:B------:R-:W2:Y:S01]  /*13f90*/  MUFU.EX2 R158, R106 ;  /* 0x0000006a009e7308 */ /* 0x000ea20000000800 */
[----:B-1----:R-:W-:Y:S01]  /*13fa0*/  @!P5 FMUL R3, R3, R3 ;  /* 0x000000030303d220 */ /* 0x002fe20000400000 */
[----:B------:R-:W-:Y:S01]  /*13fb0*/  FSETP.GEU.AND P5, PT, R108, -126, PT ;  /* 0xc2fc00006c00780b */ /* 0x000fe20003fae000 */
[----:B------:R-:W-:-:S03]  /*13fc0*/  @!P6 FMUL R107, R107, 0.5 ;  /* 0x3f0000006b6be820 */ /* 0x000fc60000400000 */
[----:B------:R-:W-:Y:S02]  /*13fd0*/  STL [R1+0x34], R3 ;  /* 0x0000340301007387 */ /* 0x000fe40000100800 */
[----:B------:R-:W1:Y:S07]  /*13fe0*/  MUFU.EX2 R159, R107 ;  /* 0x0000006b009f7308 */ /* 0x000e6e0000000800 */
[----:B------:R-:W-:Y:S01]  /*13ff0*/  @!P5 FMUL R108, R108, 0.5 ;  /* 0x3f0000006c6cd820 */ /* 0x000fe20000400000 */
[----:B--2---:R-:W-:Y:S01]  /*14000*/  @!P0 FMUL R158, R158, R158 ;  /* 0x0000009e9e9e8220 */ /* 0x004fe20000400000 */
[----:B------:R-:W-:-:S02]  /*14010*/  FSETP.GEU.AND P0, PT, R113, -126, PT ;  /* 0xc2fc00007100780b */ /* 0x000fc40003f0e000 */
[----:B------:R-:W2:Y:S01]  /*14020*/  MUFU.EX2 R188, R108 ;  /* 0x0000006c00bc7308 */ /* 0x000ea20000000800 */
[----:B-1----:R-:W-:Y:S01]  /*14030*/  @!P6 FMUL R159, R159, R159 ;  /* 0x0000009f9f9fe220 */ /* 0x002fe20000400000 */
[----:B------:R-:W-:-:S09]  /*14040*/  FSETP.GEU.AND P6, PT, R114, -126, PT ;  /* 0xc2fc00007200780b */ /* 0x000fd20003fce000 */
[----:B------:R-:W-:-:S04]  /*14050*/  @!P0 FMUL R113, R113, 0.5 ;  /* 0x3f00000071718820 */ /* 0x000fc80000400000 */
[----:B------:R-:W1:Y:S01]  /*14060*/  MUFU.EX2 R151, R113 ;  /* 0x0000007100977308 */ /* 0x000e620000000800 */
[----:B--2---:R-:W-:Y:S01]  /*14070*/  @!P5 FMUL R188, R188, R188 ;  /* 0x000000bcbcbcd220 */ /* 0x004fe20000400000 */
[----:B------:R-:W-:Y:S01]  /*14080*/  FSETP.GEU.AND P5, PT, R115, -126, PT ;  /* 0xc2fc00007300780b */ /* 0x000fe20003fae000 */
[----:B------:R-:W-:-:S12]  /*14090*/  @!P6 FMUL R114, R114, 0.5 ;  /* 0x3f0000007272e820 */ /* 0x000fd80000400000 */
[----:B------:R-:W-:Y:S01]  /*140a0*/  @!P5 FMUL R115, R115, 0.5 ;  /* 0x3f0000007373d820 */ /* 0x000fe20000400000 */
[----:B-1----:R-:W-:Y:S01]  /*140b0*/  @!P0 FMUL R151, R151, R151 ;  /* 0x0000009797978220 */ /* 0x002fe20000400000 */
[C---:B------:R-:W-:Y:S02]  /*140c0*/  FSETP.GEU.AND P0, PT, R120.reuse, -126, PT ;  /* 0xc2fc00007800780b */ /* 0x040fe40003f0e000 */
[----:B------:R-:W1:Y:S11]  /*140d0*/  MUFU.EX2 R149, R115 ;  /* 0x0000007300957308 */ /* 0x000e760000000800 */
[----:B------:R-:W-:Y:S01]  /*140e0*/  @!P0 FMUL R120, R120, 0.5 ;  /* 0x3f00000078788820 */ /* 0x000fe20000400000 */
[----:B----4-:R-:W-:-:S03]  /*140f0*/  @!P1 FMUL R18, R18, R18 ;  /* 0x0000001212129220 */ /* 0x010fc60000400000 */
[----:B------:R-:W2:Y:S01]  /*14100*/  MUFU.EX2 R142, R120 ;  /* 0x00000078008e7308 */ /* 0x000ea20000000800 */
[----:B-----5:R-:W-:Y:S01]  /*14110*/  @!P4 FMUL R17, R17, R17 ;  /* 0x000000111111c220 */ /* 0x020fe20000400000 */
[----:B------:R-:W-:Y:S01]  /*14120*/  @!P1 STL [R1+0x4c], R18 ;  /* 0x00004c1201009387 */ /* 0x000fe20000100800 */
[----:B------:R-:W-:Y:S01]  /*14130*/  FSETP.GEU.AND P1, PT, R134, -126, PT ;  /* 0xc2fc00008600780b */ /* 0x000fe20003f2e000 */
[----:B-1----:R-:W-:Y:S01]  /*14140*/  @!P5 FMUL R149, R149, R149 ;  /* 0x000000959595d220 */ /* 0x002fe20000400000 */
[----:B------:R-:W-:Y:S01]  /*14150*/  @!P3 FMUL R16, R16, R16 ;  /* 0x000000101010b220 */ /* 0x000fe20000400000 */
[----:B------:R-:W-:Y:S01]  /*14160*/  @!P4 STL [R1+0x70], R17 ;  /* 0x000070110100c387 */ /* 0x000fe20000100800 */
[----:B------:R-:W-:Y:S01]  /*14170*/  FSETP.GEU.AND P4, PT, R131, -126, PT ;  /* 0xc2fc00008300780b */ /* 0x000fe20003f8e000 */
[----:B------:R-:W-:Y:S02]  /*14180*/  @!P2 FMUL R57, R57, R57 ;  /* 0x000000393939a220 */ /* 0x000fe40000400000 */
[----:B------:R-:W-:Y:S01]  /*14190*/  @!P3 STL [R1+0x74], R16 ;  /* 0x000074100100b387 */ /* 0x000fe20000100800 */
[----:B------:R-:W-:-:S02]  /*141a0*/  FSETP.GEU.AND P3, PT, R132, -126, PT ;  /* 0xc2fc00008400780b */ /* 0x000fc40003f6e000 */
[----:B------:R-:W-:Y:S01]  /*141b0*/  FSETP.GEU.AND P5, PT, R122, -126, PT ;  /* 0xc2fc00007a00780b */ /* 0x000fe20003fae000 */
[----:B------:R-:W-:Y:S01]  /*141c0*/  @!P2 STL [R1+0x48], R57 ;  /* 0x000048390100a387 */ /* 0x000fe20000100800 */
[----:B------:R-:W-:Y:S01]  /*141d0*/  FSETP.GEU.AND P2, PT, R133, -126, PT ;  /* 0xc2fc00008500780b */ /* 0x000fe20003f4e000 */
[----:B------:R-:W-:Y:S01]  /*141e0*/  @!P1 FMUL R134, R134, 0.5 ;  /* 0x3f00000086869820 */ /* 0x000fe20000400000 */
[----:B--2---:R-:W-:Y:S01]  /*141f0*/  @!P0 FMUL R142, R142, R142 ;  /* 0x0000008e8e8e8220 */ /* 0x004fe20000400000 */
[----:B------:R-:W-:Y:S02]  /*14200*/  FSETP.GEU.AND P0, PT, R27, -126, PT ;  /* 0xc2fc00001b00780b */ /* 0x000fe40003f0e000 */
[----:B------:R-:W-:Y:S01]  /*14210*/  @!P4 FMUL R131, R131, 0.5 ;  /* 0x3f0000008383c820 */ /* 0x000fe20000400000 */
[----:B------:R-:W1:Y:S03]  /*14220*/  MUFU.EX2 R13, R134 ;  /* 0x00000086000d7308 */ /* 0x000e660000000800 */
[----:B------:R-:W-:-:S02]  /*14230*/  @!P3 FMUL R132, R132, 0.5 ;  /* 0x3f0000008484b820 */ /* 0x000fc40000400000 */
[----:B------:R-:W-:Y:S02]  /*14240*/  @!P5 FMUL R122, R122, 0.5 ;  /* 0x3f0000007a7ad820 */ /* 0x000fe40000400000 */
[----:B------:R-:W-:Y:S01]  /*14250*/  @!P2 FMUL R133, R133, 0.5 ;  /* 0x3f0000008585a820 */ /* 0x000fe20000400000 */
[----:B------:R-:W2:Y:S02]  /*14260*/  MUFU.EX2 R59, R131 ;  /* 0x00000083003b7308 */ /* 0x000ea40000000800 */
[----:B------:R-:W-:-:S06]  /*14270*/  @!P0 FMUL R27, R27, 0.5 ;  /* 0x3f0000001b1b8820 */ /* 0x000fcc0000400000 */
[----:B------:R-:W3:Y:S01]  /*14280*/  MUFU.EX2 R15, R132 ;  /* 0x00000084000f7308 */ /* 0x000ee20000000800 */
[----:B-1----:R-:W-:Y:S01]  /*14290*/  @!P1 FMUL R13, R13, R13 ;  /* 0x0000000d0d0d9220 */ /* 0x002fe20000400000 */
[----:B------:R-:W-:-:S04]  /*142a0*/  FSETP.GEU.AND P1, PT, R141, -126, PT ;  /* 0xc2fc00008d00780b */ /* 0x000fc80003f2e000 */
[----:B------:R-:W-:Y:S02]  /*142b0*/  STL [R1+0x28], R13 ;  /* 0x0000280d01007387 */ /* 0x000fe40000100800 */
[----:B------:R-:W1:Y:S01]  /*142c0*/  MUFU.EX2 R20, R133 ;  /* 0x0000008500147308 */ /* 0x000e620000000800 */
[----:B--2---:R-:W-:Y:S01]  /*142d0*/  @!P4 FMUL R59, R59, R59 ;  /* 0x0000003b3b3bc220 */ /* 0x004fe20000400000 */
[----:B------:R-:W-:-:S04]  /*142e0*/  FSETP.GEU.AND P4, PT, R138, -126, PT ;  /* 0xc2fc00008a00780b */ /* 0x000fc80003f8e000 */
[----:B------:R2:W-:Y:S01]  /*142f0*/  STL [R1+0x3c], R59 ;  /* 0x00003c3b01007387 */ /* 0x0005e20000100800 */
[----:B------:R-:W-:Y:S01]  /*14300*/  @!P1 FMUL R141, R141, 0.5 ;  /* 0x3f0000008d8d9820 */ /* 0x000fe20000400000 */
[----:B------:R-:W4:Y:S01]  /*14310*/  MUFU.EX2 R137, R27 ;  /* 0x0000001b00897308 */ /* 0x000f220000000800 */
[----:B---3--:R-:W-:Y:S01]  /*14320*/  @!P3 FMUL R15, R15, R15 ;  /* 0x0000000f0f0fb220 */ /* 0x008fe20000400000 */
[----:B------:R-:W-:-:S04]  /*14330*/  FSETP.GEU.AND P3, PT, R139, -126, PT ;  /* 0xc2fc00008b00780b */ /* 0x000fc80003f6e000 */
[----:B------:R3:W-:Y:S01]  /*14340*/  STL [R1+0x68], R15 ;  /* 0x0000680f01007387 */ /* 0x0007e20000100800 */
[----:B------:R-:W-:Y:S01]  /*14350*/  @!P4 FMUL R138, R138, 0.5 ;  /* 0x3f0000008a8ac820 */ /* 0x000fe20000400000 */
[----:B------:R-:W5:Y:S01]  /*14360*/  MUFU.EX2 R9, R141 ;  /* 0x0000008d00097308 */ /* 0x000f620000000800 */
[----:B-1----:R-:W-:Y:S01]  /*14370*/  @!P2 FMUL R20, R20, R20 ;  /* 0x000000141414a220 */ /* 0x002fe20000400000 */
[----:B------:R-:W-:-:S04]  /*14380*/  FSETP.GEU.AND P2, PT, R140, -126, PT ;  /* 0xc2fc00008c00780b */ /* 0x000fc80003f4e000 */
[----:B------:R3:W-:Y:S01]  /*14390*/  STL [R1+0x6c], R20 ;  /* 0x00006c1401007387 */ /* 0x0007e20000100800 */
[----:B------:R-:W-:Y:S01]  /*143a0*/  @!P3 FMUL R139, R139, 0.5 ;  /* 0x3f0000008b8bb820 */ /* 0x000fe20000400000 */
[----:B------:R-:W1:Y:S01]  /*143b0*/  MUFU.EX2 R10, R138 ;  /* 0x0000008a000a7308 */ /* 0x000e620000000800 */
[----:B----4-:R-:W-:Y:S01]  /*143c0*/  @!P0 FMUL R137, R137, R137 ;  /* 0x0000008989898220 */ /* 0x010fe20000400000 */
[----:B------:R-:W-:Y:S02]  /*143d0*/  FSETP.GEU.AND P0, PT, R34, -126, PT ;  /* 0xc2fc00002200780b */ /* 0x000fe40003f0e000 */
[----:B------:R-:W-:-:S03]  /*143e0*/  MOV R27, R16 ;  /* 0x00000010001b7202 */ /* 0x000fc60000000f00 */
[----:B------:R-:W-:Y:S01]  /*143f0*/  @!P2 FMUL R140, R140, 0.5 ;  /* 0x3f0000008c8ca820 */ /* 0x000fe20000400000 */
[----:B------:R-:W4:Y:S01]  /*14400*/  MUFU.EX2 R157, R139 ;  /* 0x0000008b009d7308 */ /* 0x000f220000000800 */
[----:B-----5:R-:W-:Y:S01]  /*14410*/  @!P1 FMUL R9, R9, R9 ;  /* 0x0000000909099220 */ /* 0x020fe20000400000 */
[----:B------:R-:W-:Y:S02]  /*14420*/  FSETP.GEU.AND P1, PT, R148, -126, PT ;  /* 0xc2fc00009400780b */ /* 0x000fe40003f2e000 */
[----:B--2---:R-:W-:Y:S02]  /*14430*/  F2FP.F16.F32.PACK_AB R59, R59, R21 ;  /* 0x000000153b3b723e */ /* 0x004fe400000000ff */
[----:B------:R3:W-:Y:S01]  /*14440*/  STL [R1+0x64], R9 ;  /* 0x0000640901007387 */ /* 0x0007e20000100800 */
[----:B------:R-:W-:Y:S01]  /*14450*/  @!P0 FMUL R34, R34, 0.5 ;  /* 0x3f00000022228820 */ /* 0x000fe20000400000 */
[----:B------:R-:W2:Y:S01]  /*14460*/  MUFU.EX2 R8, R140 ;  /* 0x0000008c00087308 */ /* 0x000ea20000000800 */
[----:B-1----:R-:W-:Y:S01]  /*14470*/  @!P4 FMUL R10, R10, R10 ;  /* 0x0000000a0a0ac220 */ /* 0x002fe20000400000 */
[----:B------:R-:W-:-:S04]  /*14480*/  FSETP.GEU.AND P4, PT, R145, -126, PT ;  /* 0xc2fc00009100780b */ /* 0x000fc80003f8e000 */
[----:B------:R3:W-:Y:S01]  /*14490*/  STL [R1+0x18], R10 ;  /* 0x0000180a01007387 */ /* 0x0007e20000100800 */
[----:B------:R-:W-:Y:S01]  /*144a0*/  @!P1 FMUL R148, R148, 0.5 ;  /* 0x3f00000094949820 */ /* 0x000fe20000400000 */
[----:B------:R-:W1:Y:S01]  /*144b0*/  MUFU.EX2 R140, R122 ;  /* 0x0000007a008c7308 */ /* 0x000e620000000800 */
[----:B----4-:R-:W-:Y:S01]  /*144c0*/  @!P3 FMUL R157, R157, R157 ;  /* 0x0000009d9d9db220 */ /* 0x010fe20000400000 */
[----:B------:R-:W-:-:S05]  /*144d0*/  FSETP.GEU.AND P3, PT, R146, -126, PT ;  /* 0xc2fc00009200780b */ /* 0x000fca0003f6e000 */
[----:B------:R-:W-:Y:S01]  /*144e0*/  @!P4 FMUL R145, R145, 0.5 ;  /* 0x3f0000009191c820 */ /* 0x000fe20000400000 */
[----:B------:R-:W4:Y:S01]  /*144f0*/  MUFU.EX2 R6, R148 ;  /* 0x0000009400067308 */ /* 0x000f220000000800 */
[----:B--2---:R-:W-:Y:S01]  /*14500*/  @!P2 FMUL R8, R8, R8 ;  /* 0x000000080808a220 */ /* 0x004fe20000400000 */
[----:B------:R-:W-:-:S04]  /*14510*/  FSETP.GEU.AND P2, PT, R147, -126, PT ;  /* 0xc2fc00009300780b */ /* 0x000fc80003f4e000 */
[----:B------:R3:W-:Y:S01]  /*14520*/  STL [R1+0x60], R8 ;  /* 0x0000600801007387 */ /* 0x0007e20000100800 */
[----:B------:R-:W-:Y:S01]  /*14530*/  @!P3 FMUL R146, R146, 0.5 ;  /* 0x3f0000009292b820 */ /* 0x000fe20000400000 */
[----:B------:R-:W2:Y:S01]  /*14540*/  MUFU.EX2 R185, R145 ;  /* 0x0000009100b97308 */ /* 0x000ea20000000800 */
[----:B-1----:R-:W-:Y:S01]  /*14550*/  @!P5 FMUL R140, R140, R140 ;  /* 0x0000008c8c8cd220 */ /* 0x002fe20000400000 */
[----:B------:R-:W-:-:S05]  /*14560*/  FSETP.GEU.AND P5, PT, R29, -126, PT ;  /* 0xc2fc00001d00780b */ /* 0x000fca0003fae000 */
[----:B------:R-:W-:Y:S01]  /*14570*/  @!P2 FMUL R147, R147, 0.5 ;  /* 0x3f0000009393a820 */ /* 0x000fe20000400000 */
[----:B------:R-:W1:Y:S01]  /*14580*/  MUFU.EX2 R182, R146 ;  /* 0x0000009200b67308 */ /* 0x000e620000000800 */
[----:B----4-:R-:W-:Y:S01]  /*14590*/  @!P1 FMUL R6, R6, R6 ;  /* 0x0000000606069220 */ /* 0x010fe20000400000 */
[----:B------:R-:W-:-:S04]  /*145a0*/  FSETP.GEU.AND P1, PT, R155, -126, PT ;  /* 0xc2fc00009b00780b */ /* 0x000fc80003f2e000 */
[----:B------:R3:W-:Y:S01]  /*145b0*/  STL [R1+0x58], R6 ;  /* 0x0000580601007387 */ /* 0x0007e20000100800 */
[----:B------:R-:W-:Y:S01]  /*145c0*/  @!P5 FMUL R29, R29, 0.5 ;  /* 0x3f0000001d1dd820 */ /* 0x000fe20000400000 */
[----:B------:R-:W4:Y:S01]  /*145d0*/  MUFU.EX2 R183, R147 ;  /* 0x0000009300b77308 */ /* 0x000f220000000800 */
[----:B--2---:R-:W-:Y:S01]  /*145e0*/  @!P4 FMUL R185, R185, R185 ;  /* 0x000000b9b9b9c220 */ /* 0x004fe20000400000 */
[----:B------:R-:W-:-:S05]  /*145f0*/  FSETP.GEU.AND P4, PT, R152, -126, PT ;  /* 0xc2fc00009800780b */ /* 0x000fca0003f8e000 */
[----:B------:R-:W-:Y:S01]  /*14600*/  @!P1 FMUL R155, R155, 0.5 ;  /* 0x3f0000009b9b9820 */ /* 0x000fe20000400000 */
[----:B------:R-:W2:Y:S01]  /*14610*/  MUFU.EX2 R148, R114 ;  /* 0x0000007200947308 */ /* 0x000ea20000000800 */
[----:B-1----:R-:W-:Y:S01]  /*14620*/  @!P3 FMUL R182, R182, R182 ;  /* 0x000000b6b6b6b220 */ /* 0x002fe20000400000 */
[----:B------:R-:W-:-:S05]  /*14630*/  FSETP.GEU.AND P3, PT, R153, -126, PT ;  /* 0xc2fc00009900780b */ /* 0x000fca0003f6e000 */
[----:B------:R-:W-:Y:S01]  /*14640*/  @!P4 FMUL R152, R152, 0.5 ;  /* 0x3f0000009898c820 */ /* 0x000fe20000400000 */
[----:B------:R-:W1:Y:S01]  /*14650*/  MUFU.EX2 R173, R155 ;  /* 0x0000009b00ad7308 */ /* 0x000e620000000800 */
[----:B----4-:R-:W-:Y:S01]  /*14660*/  @!P2 FMUL R183, R183, R183 ;  /* 0x000000b7b7b7a220 */ /* 0x010fe20000400000 */
[----:B------:R-:W-:-:S05]  /*14670*/  FSETP.GEU.AND P2, PT, R154, -126, PT ;  /* 0xc2fc00009a00780b */ /* 0x000fca0003f4e000 */
        /* <DEDUP_REMOVED lines=103> */
[----:B------:R-:W-:-:S04]  /*14cf0*/  FSETP.GEU.AND P6, PT, R42, -126, PT ;  /* 0xc2fc00002a00780b */ /* 0x000fc80003fce000 */
[----:B------:R-:W-:Y:S01]  /*14d00*/  F2FP.F16.F32.PACK_AB R29, R131, R130 ;  /* 0x00000082831d723e */ /* 0x000fe200000000ff */
[----:B------:R-:W-:Y:S01]  /*14d10*/  @!P2 FMUL R25, R25, 0.5 ;  /* 0x3f0000001919a820 */ /* 0x000fe20000400000 */
[----:B------:R-:W1:Y:S01]  /*14d20*/  MUFU.EX2 R170, R24 ;  /* 0x0000001800aa7308 */ /* 0x000e620000000800 */
[----:B----4-:R-:W-:Y:S01]  /*14d30*/  @!P1 FMUL R136, R136, R136 ;  /* 0x0000008888889220 */ /* 0x010fe20000400000 */
[----:B------:R-:W-:Y:S02]  /*14d40*/  FSETP.GEU.AND P1, PT, R33, -126, PT ;  /* 0xc2fc00002100780b */ /* 0x000fe40003f2e000 */
[----:B------:R-:W-:-:S03]  /*14d50*/  MOV R26, R17 ;  /* 0x00000011001a7202 */ /* 0x000fc60000000f00 */
[----:B------:R-:W-:Y:S01]  /*14d60*/  @!P6 FMUL R42, R42, 0.5 ;  /* 0x3f0000002a2ae820 */ /* 0x000fe20000400000 */
[----:B------:R-:W4:Y:S01]  /*14d70*/  MUFU.EX2 R171, R25 ;  /* 0x0000001900ab7308 */ /* 0x000f220000000800 */
[----:B--2---:R-:W-:Y:S01]  /*14d80*/  @!P4 FMUL R141, R141, R141 ;  /* 0x0000008d8d8dc220 */ /* 0x004fe20000400000 */
[----:B------:R-:W-:-:S05]  /*14d90*/  FSETP.GEU.AND P4, PT, R30, -126, PT ;  /* 0xc2fc00001e00780b */ /* 0x000fca0003f8e000 */
[----:B------:R-:W-:Y:S01]  /*14da0*/  @!P1 FMUL R33, R33, 0.5 ;  /* 0x3f00000021219820 */ /* 0x000fe20000400000 */
[----:B------:R-:W2:Y:S01]  /*14db0*/  MUFU.EX2 R128, R36 ;  /* 0x0000002400807308 */ /* 0x000ea20000000800 */
[----:B-1----:R-:W-:Y:S01]  /*14dc0*/  @!P3 FMUL R170, R170, R170 ;  /* 0x000000aaaaaab220 */ /* 0x002fe20000400000 */
[----:B------:R-:W-:Y:S02]  /*14dd0*/  FSETP.GEU.AND P3, PT, R31, -126, PT ;  /* 0xc2fc00001f00780b */ /* 0x000fe40003f6e000 */
[----:B------:R-:W-:-:S03]  /*14de0*/  MOV R24, R19 ;  /* 0x0000001300187202 */ /* 0x000fc60000000f00 */
[----:B------:R-:W-:Y:S01]  /*14df0*/  @!P4 FMUL R30, R30, 0.5 ;  /* 0x3f0000001e1ec820 */ /* 0x000fe20000400000 */
[----:B------:R-:W1:Y:S01]  /*14e00*/  MUFU.EX2 R163, R33 ;  /* 0x0000002100a37308 */ /* 0x000e620000000800 */
[----:B----4-:R-:W-:Y:S01]  /*14e10*/  @!P2 FMUL R171, R171, R171 ;  /* 0x000000abababa220 */ /* 0x010fe20000400000 */
[----:B------:R-:W-:Y:S02]  /*14e20*/  FSETP.GEU.AND P2, PT, R32, -126, PT ;  /* 0xc2fc00002000780b */ /* 0x000fe40003f4e000 */
[----:B------:R-:W-:Y:S02]  /*14e30*/  MOV R25, R18 ;  /* 0x0000001200197202 */ /* 0x000fe40000000f00 */
[----:B------:R-:W-:Y:S01]  /*14e40*/  F2FP.F16.F32.PACK_AB R58, R24, R58 ;  /* 0x0000003a183a723e */ /* 0x000fe200000000ff */
[----:B------:R-:W-:Y:S01]  /*14e50*/  @!P3 FMUL R31, R31, 0.5 ;  /* 0x3f0000001f1fb820 */ /* 0x000fe20000400000 */
[----:B------:R-:W4:Y:S01]  /*14e60*/  MUFU.EX2 R132, R30 ;  /* 0x0000001e00847308 */ /* 0x000f220000000800 */
[----:B--2---:R-:W-:Y:S01]  /*14e70*/  @!P5 FMUL R128, R128, R128 ;  /* 0x000000808080d220 */ /* 0x004fe20000400000 */
[----:B------:R-:W-:-:S02]  /*14e80*/  FSETP.GEU.AND P5, PT, R43, -126, PT ;  /* 0xc2fc00002b00780b */ /* 0x000fc40003fae000 */
[----:B------:R-:W-:Y:S02]  /*14e90*/  F2FP.F16.F32.PACK_AB R57, R25, R57 ;  /* 0x000000391939723e */ /* 0x000fe400000000ff */
[----:B------:R-:W-:Y:S01]  /*14ea0*/  F2FP.F16.F32.PACK_AB R24, R171, R170 ;  /* 0x000000aaab18723e */ /* 0x000fe200000000ff */
[----:B------:R-:W-:Y:S01]  /*14eb0*/  @!P2 FMUL R32, R32, 0.5 ;  /* 0x3f0000002020a820 */ /* 0x000fe20000400000 */
[----:B------:R-:W2:Y:S01]  /*14ec0*/  MUFU.EX2 R133, R31 ;  /* 0x0000001f00857308 */ /* 0x000ea20000000800 */
[----:B-1----:R-:W-:Y:S01]  /*14ed0*/  @!P1 FMUL R163, R163, R163 ;  /* 0x000000a3a3a39220 */ /* 0x002fe20000400000 */
[----:B------:R-:W-:Y:S02]  /*14ee0*/  FSETP.GEU.AND P1, PT, R40, -126, PT ;  /* 0xc2fc00002800780b */ /* 0x000fe40003f2e000 */
[----:B------:R-:W-:-:S03]  /*14ef0*/  F2FP.F16.F32.PACK_AB R25, R137, R136 ;  /* 0x000000888919723e */ /* 0x000fc600000000ff */
        /* <DEDUP_REMOVED lines=21> */
[----:B------:R-:W-:Y:S01]  /*15050*/  F2FP.F16.F32.PACK_AB R32, R147, R146 ;  /* 0x000000929320723e */ /* 0x000fe200000000ff */
        /* <DEDUP_REMOVED lines=22> */
[----:B------:R-:W-:Y:S01]  /*151c0*/  F2FP.F16.F32.PACK_AB R33, R123, R122 ;  /* 0x0000007a7b21723e */ /* 0x000fe200000000ff */
        /* <DEDUP_REMOVED lines=57> */
[----:B------:R-:W-:Y:S02]  /*15560*/  FSETP.GEU.AND P6, PT, R67, -126, PT ;  /* 0xc2fc00004300780b */ /* 0x000fe40003fce000 */
[----:B------:R-:W-:-:S03]  /*15570*/  F2FP.F16.F32.PACK_AB R60, R20, R15 ;  /* 0x0000000f143c723e */ /* 0x000fc600000000ff */
[----:B------:R-:W-:Y:S01]  /*15580*/  @!P0 FMUL R66, R66, 0.5 ;  /* 0x3f00000042428820 */ /* 0x000fe20000400000 */
[----:B------:R-:W2:Y:S01]  /*15590*/  MUFU.EX2 R109, R63 ;  /* 0x0000003f006d7308 */ /* 0x000ea20000000800 */
[----:B-1----:R-:W-:Y:S01]  /*155a0*/  @!P5 FMUL R127, R127, R127 ;  /* 0x0000007f7f7fd220 */ /* 0x002fe20000400000 */
[----:B------:R-:W-:Y:S02]  /*155b0*/  FSETP.GEU.AND P5, PT, R68, -126, PT ;  /* 0xc2fc00004400780b */ /* 0x000fe40003fae000 */
[----:B------:R-:W-:Y:S02]  /*155c0*/  F2FP.F16.F32.PACK_AB R61, R14, R13 ;  /* 0x0000000d0e3d723e */ /* 0x000fe400000000ff */
[----:B------:R-:W-:Y:S01]  /*155d0*/  F2FP.F16.F32.PACK_AB R40, R127, R126 ;  /* 0x0000007e7f28723e */ /* 0x000fe200000000ff */
[----:B------:R-:W-:Y:S01]  /*155e0*/  @!P6 FMUL R67, R67, 0.5 ;  /* 0x3f0000004343e820 */ /* 0x000fe20000400000 */
[----:B------:R-:W1:Y:S01]  /*155f0*/  MUFU.EX2 R104, R64 ;  /* 0x0000004000687308 */ /* 0x000e620000000800 */
[----:B----4-:R-:W-:Y:S01]  /*15600*/  @!P4 FMUL R108, R108, R108 ;  /* 0x0000006c6c6cc220 */ /* 0x010fe20000400000 */
[----:B------:R-:W-:-:S02]  /*15610*/  FSETP.GEU.AND P4, PT, R69, -126, PT ;  /* 0xc2fc00004500780b */ /* 0x000fc40003f8e000 */
[----:B------:R-:W-:-:S03]  /*15620*/  F2FP.F16.F32.PACK_AB R62, R12, R11 ;  /* 0x0000000b0c3e723e */ /* 0x000fc600000000ff */
[----:B------:R-:W-:Y:S01]  /*15630*/  @!P5 FMUL R68, R68, 0.5 ;  /* 0x3f0000004444d820 */ /* 0x000fe20000400000 */
[----:B------:R-:W4:Y:S01]  /*15640*/  MUFU.EX2 R105, R65 ;  /* 0x0000004100697308 */ /* 0x000f220000000800 */
[----:B--2---:R-:W-:Y:S01]  /*15650*/  @!P3 FMUL R109, R109, R109 ;  /* 0x0000006d6d6db220 */ /* 0x004fe20000400000 */
[----:B------:R-:W-:Y:S02]  /*15660*/  FSETP.GEU.AND P3, PT, R70, -126, PT ;  /* 0xc2fc00004600780b */ /* 0x000fe40003f6e000 */
[----:B------:R-:W-:Y:S02]  /*15670*/  F2FP.F16.F32.PACK_AB R63, R157, R10 ;  /* 0x0000000a9d3f723e */ /* 0x000fe400000000ff */
[----:B------:R-:W-:Y:S01]  /*15680*/  F2FP.F16.F32.PACK_AB R41, R109, R108 ;  /* 0x0000006c6d29723e */ /* 0x000fe200000000ff */
[----:B------:R-:W-:Y:S01]  /*15690*/  @!P4 FMUL R69, R69, 0.5 ;  /* 0x3f0000004545c820 */ /* 0x000fe20000400000 */
[----:B------:R-:W2:Y:S01]  /*156a0*/  MUFU.EX2 R102, R66 ;  /* 0x0000004200667308 */ /* 0x000ea20000000800 */
[----:B-1----:R-:W-:Y:S01]  /*156b0*/  @!P2 FMUL R104, R104, R104 ;  /* 0x000000686868a220 */ /* 0x002fe20000400000 */
[----:B------:R-:W-:-:S02]  /*156c0*/  FSETP.GEU.AND P2, PT, R71, -126, PT ;  /* 0xc2fc00004700780b */ /* 0x000fc40003f4e000 */
[----:B------:R-:W-:-:S03]  /*156d0*/  F2FP.F16.F32.PACK_AB R64, R9, R8 ;  /* 0x000000080940723e */ /* 0x000fc600000000ff */
[----:B------:R-:W-:Y:S01]  /*156e0*/  @!P3 FMUL R70, R70, 0.5 ;  /* 0x3f0000004646b820 */ /* 0x000fe20000400000 */
[----:B------:R-:W1:Y:S01]  /*156f0*/  MUFU.EX2 R103, R67 ;  /* 0x0000004300677308 */ /* 0x000e620000000800 */
[----:B----4-:R-:W-:Y:S01]  /*15700*/  @!P1 FMUL R105, R105, R105 ;  /* 0x0000006969699220 */ /* 0x010fe20000400000 */
[----:B------:R-:W-:Y:S02]  /*15710*/  FSETP.GEU.AND P1, PT, R72, -126, PT ;  /* 0xc2fc00004800780b */ /* 0x000fe40003f2e000 */
[----:B------:R-:W-:Y:S02]  /*15720*/  F2FP.F16.F32.PACK_AB R65, R187, R186 ;  /* 0x000000babb41723e */ /* 0x000fe400000000ff */
[----:B------:R-:W-:Y:S01]  /*15730*/  F2FP.F16.F32.PACK_AB R42, R105, R104 ;  /* 0x00000068692a723e */ /* 0x000fe200000000ff */
[----:B------:R-:W-:Y:S01]  /*15740*/  @!P2 FMUL R71, R71, 0.5 ;  /* 0x3f0000004747a820 */ /* 0x000fe20000400000 */
[----:B------:R-:W4:Y:S01]  /*15750*/  MUFU.EX2 R116, R68 ;  /* 0x0000004400747308 */ /* 0x000f220000000800 */
[----:B--2---:R-:W-:Y:S01]  /*15760*/  @!P0 FMUL R102, R102, R102 ;  /* 0x0000006666668220 */ /* 0x004fe20000400000 */
[----:B------:R-:W-:-:S02]  /*15770*/  FSETP.GEU.AND P0, PT, R73, -126, PT ;  /* 0xc2fc00004900780b */ /* 0x000fc40003f0e000 */
        /* <DEDUP_REMOVED lines=81> */
[----:B------:R-:W-:Y:S02]  /*15c90*/  LOP3.LUT P6, RZ, R0, 0x3, R56, 0x48, !PT ;  /* 0x0000000300ff7812 */ /* 0x000fe400078c4838 */
[----:B------:R-:W-:Y:S02]  /*15ca0*/  F2FP.F16.F32.PACK_AB R56, R27, R26 ;  /* 0x0000001a1b38723e */ /* 0x000fe400000000ff */
[----:B------:R-:W-:Y:S01]  /*15cb0*/  F2FP.F16.F32.PACK_AB R81, R153, R152 ;  /* 0x000000989951723e */ /* 0x000fe200000000ff */
[----:B------:R-:W-:Y:S01]  /*15cc0*/  @!P0 FMUL R87, R87, 0.5 ;  /* 0x3f00000057578820 */ /* 0x000fe20000400000 */
[----:B------:R-:W2:Y:S01]  /*15cd0*/  MUFU.EX2 R94, R84 ;  /* 0x00000054005e7308 */ /* 0x000ea20000000800 */
[----:B-1----:R-:W-:Y:S01]  /*15ce0*/  @!P5 FMUL R18, R18, R18 ;  /* 0x000000121212d220 */ /* 0x002fe20000400000 */
[----:B------:R-:W-:-:S02]  /*15cf0*/  F2FP.F16.F32.PACK_AB R82, R151, R150 ;  /* 0x000000969752723e */ /* 0x000fc400000000ff */
[----:B------:R-:W-:Y:S02]  /*15d00*/  F2FP.F16.F32.PACK_AB R26, R135, R134 ;  /* 0x00000086871a723e */ /* 0x000fe400000000ff */
[----:B------:R-:W-:Y:S02]  /*15d10*/  F2FP.F16.F32.PACK_AB R27, R133, R132 ;  /* 0x00000084851b723e */ /* 0x000fe400000000ff */
[----:B------:R-:W1:Y:S01]  /*15d20*/  MUFU.EX2 R95, R85 ;  /* 0x00000055005f7308 */ /* 0x000e620000000800 */
[----:B----4-:R-:W-:Y:S01]  /*15d30*/  @!P4 FMUL R19, R19, R19 ;  /* 0x000000131313c220 */ /* 0x010fe20000400000 */
[----:B------:R-:W-:Y:S02]  /*15d40*/  F2FP.F16.F32.PACK_AB R83, R149, R148 ;  /* 0x000000949553723e */ /* 0x000fe400000000ff */
[----:B------:R-:W-:Y:S02]  /*15d50*/  F2FP.F16.F32.PACK_AB R50, R23, R22 ;  /* 0x000000161732723e */ /* 0x000fe400000000ff */
[----:B------:R-:W-:-:S02]  /*15d60*/  F2FP.F16.F32.PACK_AB R51, R19, R18 ;  /* 0x000000121333723e */ /* 0x000fc400000000ff */
[----:B------:R-:W4:Y:S01]  /*15d70*/  MUFU.EX2 R16, R86 ;  /* 0x0000005600107308 */ /* 0x000f220000000800 */
[----:B--2---:R-:W-:Y:S01]  /*15d80*/  @!P3 FMUL R94, R94, R94 ;  /* 0x0000005e5e5eb220 */ /* 0x004fe20000400000 */
[----:B------:R-:W-:-:S06]  /*15d90*/  F2FP.F16.F32.PACK_AB R84, R181, R180 ;  /* 0x000000b4b554723e */ /* 0x000fcc00000000ff */
[----:B------:R-:W2:Y:S01]  /*15da0*/  MUFU.EX2 R17, R87 ;  /* 0x0000005700117308 */ /* 0x000ea20000000800 */
[----:B-1----:R-:W-:Y:S01]  /*15db0*/  @!P2 FMUL R95, R95, R95 ;  /* 0x0000005f5f5fa220 */ /* 0x002fe20000400000 */
[----:B------:R-:W-:-:S04]  /*15dc0*/  F2FP.F16.F32.PACK_AB R85, R145, R144 ;  /* 0x000000909155723e */ /* 0x000fc800000000ff */
[----:B------:R-:W-:Y:S01]  /*15dd0*/  F2FP.F16.F32.PACK_AB R52, R95, R94 ;  /* 0x0000005e5f34723e */ /* 0x000fe200000000ff */
[----:B----4-:R-:W-:Y:S01]  /*15de0*/  @!P1 FMUL R16, R16, R16 ;  /* 0x0000001010109220 */ /* 0x010fe20000400000 */
[----:B------:R-:W-:Y:S01]  /*15df0*/  F2FP.F16.F32.PACK_AB R86, R143, R142 ;  /* 0x0000008e8f56723e */ /* 0x000fe200000000ff */
[----:B--2---:R-:W-:Y:S01]  /*15e00*/  @!P0 FMUL R17, R17, R17 ;  /* 0x0000001111118220 */ /* 0x004fe20000400000 */
[----:B------:R-:W-:-:S04]  /*15e10*/  F2FP.F16.F32.PACK_AB R87, R141, R140 ;  /* 0x0000008c8d57723e */ /* 0x000fc800000000ff */
[----:B------:R-:W-:Y:S01]  /*15e20*/  F2FP.F16.F32.PACK_AB R53, R17, R16 ;  /* 0x000000101135723e */ /* 0x000fe200000000ff */
[----:B---3--:R-:W-:Y:S06]  /*15e30*/  @!P6 BRA `(.L_x_269) ;  /* 0x000000000040e947 */ /* 0x008fec0003800000 */
        /* <DEDUP_REMOVED lines=16> */
.L_x_269:
[C---:B------:R-:W-:Y:S01]  /*15f40*/  FSETP.NEU.AND P0, PT, R179.reuse, -INF , PT ;  /* 0xff800000b300780b */ /* 0x040fe20003f0d000 */
[----:B------:R-:W-:Y:S05]  /*15f50*/  WARPSYNC.ALL ;  /* 0x0000000000007948 */ /* 0x000fea0003800000 */
[----:B------:R-:W-:Y:S01]  /*15f60*/  FSEL R0, R179, RZ, P0 ;  /* 0x000000ffb3007208 */ /* 0x000fe20000000000 */
[----:B------:R1:W-:Y:S01]  /*15f70*/  STTM.x32 tmem[UR37], R56 ;  /* 0x00000038000079ed */ /* 0x0003e200082c0025 */
[----:B------:R-:W-:-:S03]  /*15f80*/  UIADD3 UR4, UPT, UPT, UR37, 0x20, URZ ;  /* 0x0000002025047890 */ /* 0x000fc6000fffe0ff */
[----:B------:R-:W-:Y:S01]  /*15f90*/  FMUL R0, R0, -UR36 ;  /* 0x8000002400007c20 */ /* 0x000fe20008400000 */
[----:B------:R-:W-:-:S03]  /*15fa0*/  USHF.R.U32.HI UR4, URZ, 0x15, UR4 ;  /* 0x00000015ff047899 */ /* 0x000fc60008011604 */
[--C-:B------:R-:W-:Y:S02]  /*15fb0*/  FFMA2 R88, R88.F32x2.HI_LO, UR36.F32, R0.reuse.F32 ;  /* 0x0000002458587c49 */ /* 0x100fe40009200000 */
[----:B------:R-:W-:Y:S01]  /*15fc0*/  FFMA2 R90, R90.F32x2.HI_LO, UR36.F32, R0.F32 ;  /* 0x000000245a5a7c49 */ /* 0x000fe20009200000 */
[----:B------:R-:W-:Y:S02]  /*15fd0*/  MOV R0, UR4 ;  /* 0x0000000400007c02 */ /* 0x000fe40008000f00 */
[----:B------:R-:W-:Y:S02]  /*15fe0*/  FSETP.GEU.AND P4, PT, R88, -126, PT ;  /* 0xc2fc00005800780b */ /* 0x000fe40003f8e000 */
[----:B------:R-:W-:Y:S02]  /*15ff0*/  FSETP.GEU.AND P3, PT, R89, -126, PT ;  /* 0xc2fc00005900780b */ /* 0x000fe40003f6e000 */
[----:B------:R-:W-:Y:S02]  /*16000*/  FSETP.GEU.AND P2, PT, R90, -126, PT ;  /* 0xc2fc00005a00780b */ /* 0x000fe40003f4e000 */
[----:B------:R-:W-:-:S07]  /*16010*/  FSETP.GEU.AND P1, PT, R91, -126, PT ;  /* 0xc2fc00005b00780b */ /* 0x000fce0003f2e000 */
[----:B------:R-:W-:Y:S02]  /*16020*/  @!P4 FMUL R88, R88, 0.5 ;  /* 0x3f0000005858c820 */ /* 0x000fe40000400000 */
[----:B------:R-:W-:Y:S02]  /*16030*/  @!P3 FMUL R89, R89, 0.5 ;  /* 0x3f0000005959b820 */ /* 0x000fe40000400000 */
[----:B------:R-:W-:Y:S02]  /*16040*/  @!P2 FMUL R90, R90, 0.5 ;  /* 0x3f0000005a5aa820 */ /* 0x000fe40000400000 */
[----:B------:R-:W-:Y:S01]  /*16050*/  @!P1 FMUL R91, R91, 0.5 ;  /* 0x3f0000005b5b9820 */ /* 0x000fe20000400000 */
[----:B------:R-:W2:Y:S08]  /*16060*/  MUFU.EX2 R88, R88 ;  /* 0x0000005800587308 */ /* 0x000eb00000000800 */
[----:B------:R-:W3:Y:S08]  /*16070*/  MUFU.EX2 R89, R89 ;  /* 0x0000005900597308 */ /* 0x000ef00000000800 */
[----:B------:R-:W4:Y:S01]  /*16080*/  MUFU.EX2 R90, R90 ;  /* 0x0000005a005a7308 */ /* 0x000f220000000800 */
[----:B--2---:R-:W-:-:S07]  /*16090*/  @!P4 FMUL R88, R88, R88 ;  /* 0x000000585858c220 */ /* 0x004fce0000400000 */
[----:B------:R-:W2:Y:S01]  /*160a0*/  MUFU.EX2 R91, R91 ;  /* 0x0000005b005b7308 */ /* 0x000ea20000000800 */
[----:B---3--:R-:W-:-:S05]  /*160b0*/  @!P3 FMUL R89, R89, R89 ;  /* 0x000000595959b220 */ /* 0x008fca0000400000 */
[----:B------:R-:W-:Y:S01]  /*160c0*/  F2FP.F16.F32.PACK_AB R54, R89, R88 ;  /* 0x000000585936723e */ /* 0x000fe200000000ff */
[----:B----4-:R-:W-:Y:S01]  /*160d0*/  @!P2 FMUL R90, R90, R90 ;  /* 0x0000005a5a5aa220 */ /* 0x010fe20000400000 */
[----:B--2---:R-:W-:-:S05]  /*160e0*/  @!P1 FMUL R91, R91, R91 ;  /* 0x0000005b5b5b9220 */ /* 0x004fca0000400000 */
[----:B------:R-:W-:Y:S01]  /*160f0*/  F2FP.F16.F32.PACK_AB R55, R91, R90 ;  /* 0x0000005a5b37723e */ /* 0x000fe200000000ff */
[----:B-1----:R-:W1:Y:S02]  /*16100*/  S2R R57, SR_TID.X ;  /* 0x0000000000397919 */ /* 0x002e640000002100 */
[----:B-1----:R-:W-:-:S04]  /*16110*/  SHF.R.U32.HI R56, RZ, 0x5, R57 ;  /* 0x00000005ff387819 */ /* 0x002fc80000011639 */
[----:B------:R-:W-:-:S13]  /*16120*/  LOP3.LUT P0, RZ, R0, 0x3, R56, 0x48, !PT ;  /* 0x0000000300ff7812 */ /* 0x000fda0007804838 */
[----:B------:R-:W-:Y:S05]  /*16130*/  @!P0 BRA `(.L_x_270) ;  /* 0x0000000000408947 */ /* 0x000fea0003800000 */
        /* <DEDUP_REMOVED lines=16> */
.L_x_270:
[----:B------:R-:W-:-:S04]  /*16240*/  UISETP.NE.AND UP0, UPT, UR39, URZ, UPT ;  /* 0x000000ff2700728c */ /* 0x000fc8000bf05270 */
[----:B------:R-:W-:-:S06]  /*16250*/  USEL UR4, UR47, UR48, UP0 ;  /* 0x000000302f047287 */ /* 0x000fcc0008000000 */
[----:B------:R-:W-:Y:S01]  /*16260*/  MOV R0, UR4 ;  /* 0x0000000400007c02 */ /* 0x000fe20008000f00 */
[----:B------:R-:W-:Y:S05]  /*16270*/  WARPSYNC.ALL ;  /* 0x0000000000007948 */ /* 0x000fea0003800000 */
[----:B------:R-:W-:Y:S01]  /*16280*/  ISETP.GT.U32.AND P1, PT, R0, 0x1, PT ;  /* 0x000000010000780c */ /* 0x000fe20003f24070 */
[----:B------:R1:W-:Y:S01]  /*16290*/  STTM.x32 tmem[UR37+0x20], R24 ;  /* 0x00002018000079ed */ /* 0x0003e200082c0025 */
[----:B------:R-:W2:Y:S11]  /*162a0*/  FENCE.VIEW.ASYNC.T ;  /* 0x00000000000073c6 */ /* 0x000eb60000000200 */
[----:B------:R-:W-:Y:S05]  /*162b0*/  @P1 BRA `(.L_x_271) ;  /* 0x0000000000081947 */ /* 0x000fea0003800000 */
[----:B------:R-:W-:Y:S05]  /*162c0*/  BPT.TRAP 0x1 ;  /* 0x000000040000795c */ /* 0x000fea0000300000 */
[----:B------:R-:W-:Y:S05]  /*162d0*/  BPT.TRAP 0x1 ;  /* 0x000000040000795c */ /* 0x000fea0000300000 */
.L_x_271:
[----:B------:R-:W3:Y:S01]  /*162e0*/  S2UR UR6, SR_CgaCtaId ;  /* 0x00000000000679c3 */ /* 0x000ee20000008800 */
[----:B------:R-:W-:Y:S01]  /*162f0*/  UISETP.NE.AND UP0, UPT, UR39, URZ, UPT ;  /* 0x000000ff2700728c */ /* 0x000fe2000bf05270 */
[----:B------:R-:W-:Y:S02]  /*16300*/  UMOV UR5, 0x400 ;  /* 0x0000040000057882 */ /* 0x000fe40000000000 */
[----:B---3--:R-:W-:-:S04]  /*16310*/  ULEA UR5, UR6, UR5, 0x18 ;  /* 0x0000000506057291 */ /* 0x008fc8000f8ec0ff */
[----:B------:R-:W-:-:S04]  /*16320*/  UIADD3 UR4, UPT, UPT, UR5, 0x28068, URZ ;  /* 0x0002806805047890 */ /* 0x000fc8000fffe0ff */
[----:B------:R-:W-:-:S04]  /*16330*/  @UP0 UIADD3 UR4, UPT, UPT, UR5, 0x28058, URZ ;  /* 0x0002805805040890 */ /* 0x000fc8000fffe0ff */
[----:B------:R-:W-:-:S09]  /*16340*/  UPRMT UR4, UR6, 0x654, UR4 ;  /* 0x0000065406047896 */ /* 0x000fd20008000004 */
[----:B--2---:R-:W-:Y:S01]  /*16350*/  SYNCS.ARRIVE.TRANS64.RED.A1T0 RZ, [UR4], RZ ;  /* 0x000000ffffff79a7 */ /* 0x004fe20008100404 */
[----:B------:R-:W-:Y:S02]  /*16360*/  USEL UR4, UR41, UR42, UP0 ;  /* 0x0000002a29047287 */ /* 0x000fe40008000000 */
[----:B------:R-:W-:Y:S02]  /*16370*/  UISETP.NE.AND UP0, UPT, UR46, URZ, UPT ;  /* 0x000000ff2e00728c */ /* 0x000fe4000bf05270 */
[----:B------:R-:W-:-:S07]  /*16380*/  ULOP3.LUT UR37, UR4, 0x1, URZ, 0x3c, !UPT ;  /* 0x0000000104257892 */ /* 0x000fce000f8e3cff */
[----:B------:R-:W-:Y:S05]  /*16390*/  BRA.U UP0, `(.L_x_272) ;  /* 0x0000000100047547 */ /* 0x000fea000b800000 */
[----:B------:R-:W-:Y:S05]  /*163a0*/  BPT.TRAP 0x1 ;  /* 0x000000040000795c */ /* 0x000fea0000300000 */
.L_x_272:
[----:B------:R-:W2:Y:S04]  /*163b0*/  LDL.LU R2, [R1+0x48] ;  /* 0x0000480001027983 */ /* 0x000ea80000300800 */
[----:B------:R-:W2:Y:S04]  /*163c0*/  LDL.LU R3, [R1+0x4c] ;  /* 0x00004c0001037983 */ /* 0x000ea80000300800 */
[----:B------:R-:W3:Y:S04]  /*163d0*/  LDL.LU R4, [R1+0x40] ;  /* 0x0000400001047983 */ /* 0x000ee80000300800 */
[----:B------:R-:W3:Y:S04]  /*163e0*/  LDL.LU R5, [R1+0x44] ;  /* 0x0000440001057983 */ /* 0x000ee80000300800 */
[----:B------:R-:W4:Y:S04]  /*163f0*/  LDL.LU R8, [R1+0x28] ;  /* 0x0000280001087983 */ /* 0x000f280000300800 */
[----:B------:R-:W4:Y:S04]  /*16400*/  LDL.LU R9, [R1+0x2c] ;  /* 0x00002c0001097983 */ /* 0x000f280000300800 */
[----:B------:R-:W5:Y:S04]  /*16410*/  LDL.LU R12, [R1+0x38] ;  /* 0x00003800010c7983 */ /* 0x000f680000300800 */
[----:B------:R-:W5:Y:S04]  /*16420*/  LDL.LU R13, [R1+0x3c] ;  /* 0x00003c00010d7983 */ /* 0x000f680000300800 */
[----:B------:R-:W5:Y:S04]  /*16430*/  LDL.LU R6, [R1+0x20] ;  /* 0x0000200001067983 */ /* 0x000f680000300800 */
[----:B------:R-:W5:Y:S04]  /*16440*/  LDL.LU R7, [R1+0x24] ;  /* 0x0000240001077983 */ /* 0x000f680000300800 */
[----:B------:R-:W5:Y:S01]  /*16450*/  LDL.LU R10, [R1+0x18] ;  /* 0x00001800010a7983 */ /* 0x000f620000300800 */
[----:B------:R-:W-:Y:S01]  /*16460*/  UISETP.NE.AND UP0, UPT, UR39, URZ, UPT ;  /* 0x000000ff2700728c */ /* 0x000fe2000bf05270 */
[----:B------:R-:W-:Y:S01]  /*16470*/  MOV R0, UR38 ;  /* 0x0000002600007c02 */ /* 0x000fe20008000f00 */
[----:B------:R-:W-:Y:S01]  /*16480*/  UIADD3 UR4, UPT, UPT, UR5, 0x28078, URZ ;  /* 0x0002807805047890 */ /* 0x000fe2000fffe0ff */
[----:B------:R-:W-:-:S02]  /*16490*/  MOV R11, R157 ;  /* 0x0000009d000b7202 */ /* 0x000fc40000000f00 */
[----:B------:R-:W-:Y:S02]  /*164a0*/  SHF.L.U32 R0, R0, 0x1f, RZ ;  /* 0x0000001f00007819 */ /* 0x000fe400000006ff */
[----:B------:R-:W-:-:S04]  /*164b0*/  FSETP.NEU.AND P0, PT, R179, -INF , PT ;  /* 0xff800000b300780b */ /* 0x000fc80003f0d000 */
[----:B------:R-:W-:-:S09]  /*164c0*/  @!UP0 UIADD3 UR4, UPT, UPT, UR5, 0x28088, URZ ;  /* 0x0002808805048890 */ /* 0x000fd2000fffe0ff */
[----:B------:R-:W1:Y:S01]  /*164d0*/  SYNCS.PHASECHK.TRANS64.TRYWAIT P2, [UR4], R0 ;  /* 0x00000000ff0075a7 */ /* 0x000e620008041104 */
[----:B--2---:R-:W-:Y:S02]  /*164e0*/  FADD2 R2, R2.F32x2.HI_LO, RZ.F32 ;  /* 0x000000ff0202724b */ /* 0x004fe40000200000 */
[----:B---3--:R-:W-:Y:S02]  /*164f0*/  FADD2 R4, R4.F32x2.HI_LO, RZ.F32 ;  /* 0x000000ff0404724b */ /* 0x008fe40000200000 */
[----:B----4-:R-:W-:Y:S02]  /*16500*/  FADD2 R8, R2.F32x2.HI_LO, R8.F32x2.HI_LO ;  /* 0x000000080208724b */ /* 0x010fe40000000000 */
[----:B-----5:R-:W-:Y:S02]  /*16510*/  FADD2 R2, R12.F32x2.HI_LO, RZ.F32 ;  /* 0x000000ff0c02724b */ /* 0x020fe40000200000 */
[----:B------:R-:W-:Y:S02]  /*16520*/  FADD2 R6, R4.F32x2.HI_LO, R6.F32x2.HI_LO ;  /* 0x000000060406724b */ /* 0x000fe40000000000 */
[----:B------:R-:W-:-:S02]  /*16530*/  FADD2 R4, R2.F32x2.HI_LO, R10.F32x2.HI_LO ;  /* 0x0000000a0204724b */ /* 0x000fc40000000000 */
[----:B------:R-:W-:Y:S02]  /*16540*/  FADD2 R2, R8.F32x2.HI_LO, R186.F32x2.HI_LO ;  /* 0x000000ba0802724b */ /* 0x000fe40000000000 */
[----:B------:R-:W-:Y:S02]  /*16550*/  FADD2 R8, R6.F32x2.HI_LO, R184.F32x2.HI_LO ;  /* 0x000000b80608724b */ /* 0x000fe40000000000 */
[----:B------:R-:W-:Y:S01]  /*16560*/  FADD2 R6, R4.F32x2.HI_LO, R182.F32x2.HI_LO ;  /* 0x000000b60406724b */ /* 0x000fe20000000000 */
[----:B------:R-:W-:Y:S01]  /*16570*/  FSEL R4, R179, RZ, P0 ;  /* 0x000000ffb3047208 */ /* 0x000fe20000000000 */
[----:B------:R-:W-:Y:S02]  /*16580*/  FADD2 R2, R2.F32x2.HI_LO, R176.F32x2.HI_LO ;  /* 0x000000b00202724b */ /* 0x000fe40000000000 */
[----:B------:R-:W-:Y:S01]  /*16590*/  FADD2 R8, R8.F32x2.HI_LO, R174.F32x2.HI_LO ;  /* 0x000000ae0808724b */ /* 0x000fe20000000000 */
[----:B------:R-:W-:Y:S01]  /*165a0*/  FSETP.NEU.AND P0, PT, R156, R4, PT ;  /* 0x000000049c00720b */ /* 0x000fe20003f0d000 */
[----:B------:R-:W-:-:S02]  /*165b0*/  FADD2 R6, R6.F32x2.HI_LO, R172.F32x2.HI_LO ;  /* 0x000000ac0606724b */ /* 0x000fc40000000000 */
[----:B------:R-:W-:Y:S02]  /*165c0*/  FADD2 R2, R2.F32x2.HI_LO, R168.F32x2.HI_LO ;  /* 0x000000a80202724b */ /* 0x000fe40000000000 */
[----:B------:R-:W-:Y:S02]  /*165d0*/  FADD2 R8, R8.F32x2.HI_LO, R166.F32x2.HI_LO ;  /* 0x000000a60808724b */ /* 0x000fe40000000000 */
[----:B------:R-:W-:Y:S02]  /*165e0*/  FADD2 R6, R6.F32x2.HI_LO, R164.F32x2.HI_LO ;  /* 0x000000a40606724b */ /* 0x000fe40000000000 */
[----:B------:R-:W-:Y:S01]  /*165f0*/  FADD2 R10, R2.F32x2.HI_LO, R154.F32x2.HI_LO ;  /* 0x0000009a020a724b */ /* 0x000fe20000000000 */
[----:B-1----:R-:W-:Y:S06]  /*16600*/  @!P2 BRA `(.L_x_273) ;  /* 0x0000005c0034a947 */ /* 0x002fec0003800000 */
.L_x_427:
[----:B------:R-:W-:Y:S01]  /*16610*/  BSSY.RECONVERGENT B0, `(.L_x_274) ;  /* 0x000000a000007945 */ /* 0x000fe20003800200 */
[----:B-1----:R-:W-:-:S03]  /*16620*/  HFMA2 R0, -RZ, RZ, 1.75, 0 ;  /* 0x3f000000ff007431 */ /* 0x002fc600000001ff */
[----:B------:R-:W-:Y:S05]  /*16630*/  @!P0 BRA `(.L_x_275) ;  /* 0x00000000001c8947 */ /* 0x000fea0003800000 */
[----:B------:R-:W-:-:S04]  /*16640*/  FADD R0, -R4, R156 ;  /* 0x0000009c04007221 */ /* 0x000fc80000000100 */
[----:B------:R-:W-:-:S05]  /*16650*/  FMUL R0, R0, UR36 ;  /* 0x0000002400007c20 */ /* 0x000fca0008400000 */
[----:B------:R-:W-:-:S13]  /*16660*/  FSETP.GEU.AND P0, PT, R0, -126, PT ;  /* 0xc2fc00000000780b */ /* 0x000fda0003f0e000 */
[----:B------:R-:W-:-:S06]  /*16670*/  @!P0 FMUL R0, R0, 0.5 ;  /* 0x3f00000000008820 */ /* 0x000fcc0000400000 */
[----:B------:R-:W1:Y:S02]  /*16680*/  MUFU.EX2 R0, R0 ;  /* 0x0000000000007308 */ /* 0x000e640000000800 */
[----:B-1----:R-:W-:-:S04]  /*16690*/  @!P0 FMUL R0, R0, R0 ;  /* 0x0000000000008220 */ /* 0x002fc80000400000 */
[----:B------:R-:W-:Y:S02]  /*166a0*/  FMUL R0, R0, 0.5 ;  /* 0x3f00000000007820 */ /* 0x000fe40000400000 */
.L_x_275:
[----:B------:R-:W-:Y:S05]  /*166b0*/  BSYNC.RECONVERGENT B0 ;  /* 0x0000000000007941 */ /* 0x000fea0003800200 */
.L_x_274:
[----:B------:R-:W2:Y:S04]  /*166c0*/  LDL.LU.64 R2, [R1+0x70] ;  /* 0x0000700001027983 */ /* 0x000ea80000300a00 */
[----:B------:R-:W3:Y:S04]  /*166d0*/  LDL.LU.64 R26, [R1+0x68] ;  /* 0x00006800011a7983 */ /* 0x000ee80000300a00 */
[----:B------:R-:W4:Y:S04]  /*166e0*/  LDL.LU.64 R24, [R1+0x60] ;  /* 0x0000600001187983 */ /* 0x000f280000300a00 */
[----:B------:R-:W5:Y:S04]  /*166f0*/  LDL.LU.64 R20, [R1+0x58] ;  /* 0x0000580001147983 */ /* 0x000f680000300a00 */
[----:B------:R-:W5:Y:S04]  /*16700*/  LDL.LU.64 R14, [R1+0x50] ;  /* 0x00005000010e7983 */ /* 0x000f680000300a00 */
[----:B------:R-:W5:Y:S01]  /*16710*/  LDL.LU.64 R12, [R1+0x30] ;  /* 0x00003000010c7983 */ /* 0x000f620000300a00 */
[----:B------:R-:W-:Y:S01]  /*16720*/  FMUL R0, R0, R178 ;  /* 0x000000b200007220 */ /* 0x000fe20000400000 */
[----:B------:R-:W-:Y:S01]  /*16730*/  FADD2 R4, R8.F32x2.HI_LO, R160.F32x2.HI_LO ;  /* 0x000000a00804724b */ /* 0x000fe20000000000 */
[----:B------:R-:W-:Y:S01]  /*16740*/  UISETP.NE.AND UP0, UPT, UR40, URZ, UPT ;  /* 0x000000ff2800728c */ /* 0x000fe2000bf05270 */
[----:B------:R-:W-:-:S02]  /*16750*/  FADD2 R6, R6.F32x2.HI_LO, R158.F32x2.HI_LO ;  /* 0x0000009e0606724b */ /* 0x000fc40000000000 */
[----:B------:R-:W-:Y:S02]  /*16760*/  FADD2 R8, R10.F32x2.HI_LO, R152.F32x2.HI_LO ;  /* 0x000000980a08724b */ /* 0x000fe40000000000 */
[----:B------:R-:W-:Y:S02]  /*16770*/  FADD2 R4, R4.F32x2.HI_LO, R150.F32x2.HI_LO ;  /* 0x000000960404724b */ /* 0x000fe40000000000 */
[----:B------:R-:W-:Y:S02]  /*16780*/  FADD2 R6, R6.F32x2.HI_LO, R148.F32x2.HI_LO ;  /* 0x000000940606724b */ /* 0x000fe40000000000 */
[----:B------:R-:W-:Y:S02]  /*16790*/  FADD2 R8, R8.F32x2.HI_LO, R144.F32x2.HI_LO ;  /* 0x000000900808724b */ /* 0x000fe40000000000 */
[----:B------:R-:W-:Y:S02]  /*167a0*/  FADD2 R4, R4.F32x2.HI_LO, R142.F32x2.HI_LO ;  /* 0x0000008e0404724b */ /* 0x000fe40000000000 */
        /* <DEDUP_REMOVED lines=24> */
[----:B--2---:R-:W-:-:S04]  /*16930*/  FADD2 R2, R0.F32, R2.F32x2.HI_LO ;  /* 0x000000020002724b */ /* 0x004fc80000040000 */
[----:B---3--:R-:W-:-:S04]  /*16940*/  FADD2 R2, R2.F32x2.HI_LO, R26.F32x2.HI_LO ;  /* 0x0000001a0202724b */ /* 0x008fc80000000000 */
[----:B----4-:R-:W-:-:S04]  /*16950*/  FADD2 R2, R2.F32x2.HI_LO, R24.F32x2.HI_LO ;  /* 0x000000180202724b */ /* 0x010fc80000000000 */
[----:B-----5:R-:W-:-:S04]  /*16960*/  FADD2 R2, R2.F32x2.HI_LO, R20.F32x2.HI_LO ;  /* 0x000000140202724b */ /* 0x020fc80000000000 */
[----:B------:R-:W-:-:S04]  /*16970*/  FADD2 R2, R2.F32x2.HI_LO, R14.F32x2.HI_LO ;  /* 0x0000000e0202724b */ /* 0x000fc80000000000 */
        /* <DEDUP_REMOVED lines=9> */
[----:B------:R-:W-:Y:S02]  /*16a10*/  FADD2 R8, R2.F32x2.HI_LO, R106.F32x2.HI_LO ;  /* 0x0000006a0208724b */ /* 0x000fe40000000000 */
[----:B------:R-:W-:Y:S02]  /*16a20*/  FADD2 R2, R6.F32x2.HI_LO, R90.F32x2.HI_LO ;  /* 0x0000005a0602724b */ /* 0x000fe40000000000 */
[----:B------:R-:W-:Y:S02]  /*16a30*/  FADD2 R6, R8.F32x2.HI_LO, R94.F32x2.HI_LO ;  /* 0x0000005e0806724b */ /* 0x000fe40000000000 */
[----:B------:R-:W-:Y:S02]  /*16a40*/  FADD2 R2, R4.F32x2.HI_LO, R2.F32x2.HI_LO ;  /* 0x000000020402724b */ /* 0x000fe40000000000 */
[----:B------:R-:W-:-:S04]  /*16a50*/  FADD2 R4, R6.F32x2.HI_LO, R10.F32x2.HI_LO ;  /* 0x0000000a0604724b */ /* 0x000fc80000000000 */
[----:B------:R-:W-:-:S04]  /*16a60*/  FADD2 R2, R4.F32x2.HI_LO, R2.F32x2.HI_LO ;  /* 0x000000020402724b */ /* 0x000fc80000000000 */
[----:B------:R-:W-:Y:S01]  /*16a70*/  FADD R178, R2, R3 ;  /* 0x0000000302b27221 */ /* 0x000fe20000000000 */
[----:B------:R-:W-:Y:S06]  /*16a80*/  BRA.U UP0, `(.L_x_276) ;  /* 0x0000000100907547 */ /* 0x000fec000b800000 */
[----:B------:R-:W-:Y:S05]  /*16a90*/  @P1 BRA `(.L_x_277) ;  /* 0x0000000000041947 */ /* 0x000fea0003800000 */
[----:B------:R-:W-:Y:S05]  /*16aa0*/  BPT.TRAP 0x1 ;  /* 0x000000040000795c */ /* 0x000fea0000300000 */
.L_x_277:
[----:B------:R-:W-:Y:S01]  /*16ab0*/  UISETP.NE.AND UP0, UPT, UR39, URZ, UPT ;  /* 0x000000ff2700728c */ /* 0x000fe2000bf05270 */
[----:B------:R-:W-:Y:S01]  /*16ac0*/  IMAD.U32 R0, RZ, RZ, UR37 ;  /* 0x00000025ff007e24 */ /* 0x000fe2000f8e00ff */
[----:B------:R-:W-:Y:S01]  /*16ad0*/  UIADD3 UR4, UPT, UPT, UR5, 0x28060, URZ ;  /* 0x0002806005047890 */ /* 0x000fe2000fffe0ff */
[----:B------:R-:W-:Y:S01]  /*16ae0*/  IMAD.U32 R3, R57, 0x10000, RZ ;  /* 0x0001000039037824 */ /* 0x000fe200078e00ff */
[----:B------:R-:W-:Y:S02]  /*16af0*/  LOP3.LUT R4, R56, 0x3, RZ, 0xc0, !PT ;  /* 0x0000000338047812 */ /* 0x000fe400078ec0ff */
[----:B------:R-:W-:Y:S02]  /*16b00*/  SHF.L.U32 R0, R0, 0x1f, RZ ;  /* 0x0000001f00007819 */ /* 0x000fe400000006ff */
[----:B------:R-:W-:-:S03]  /*16b10*/  LOP3.LUT R3, R3, 0x600000, RZ, 0xc0, !PT ;  /* 0x0060000003037812 */ /* 0x000fc600078ec0ff */
[----:B------:R-:W-:Y:S01]  /*16b20*/  @UP0 UIADD3 UR4, UPT, UPT, UR5, 0x28050, URZ ;  /* 0x0002805005040890 */ /* 0x000fe2000fffe0ff */
[----:B------:R-:W-:Y:S01]  /*16b30*/  SHF.R.U32.HI R2, RZ, 0x15, R3 ;  /* 0x00000015ff027819 */ /* 0x000fe20000011603 */
[----:B------:R-:W-:-:S03]  /*16b40*/  USEL UR5, URZ, 0x80, UP0 ;  /* 0x00000080ff057887 */ /* 0x000fc60008000000 */
[----:B------:R-:W-:-:S03]  /*16b50*/  ISETP.NE.AND P0, PT, R4, R2, PT ;  /* 0x000000020400720c */ /* 0x000fc60003f05270 */
[----:B------:R-:W-:Y:S01]  /*16b60*/  LOP3.LUT R16, R3, UR5, RZ, 0xfc, !PT ;  /* 0x0000000503107c12 */ /* 0x000fe2000f8efcff */
[----:B------:R-:W1:Y:S02]  /*16b70*/  SYNCS.PHASECHK.TRANS64.TRYWAIT P1, [UR4], R0 ;  /* 0x00000000ff0075a7 */ /* 0x000e640008021104 */
[----:B-1----:R-:W-:Y:S07]  /*16b80*/  @!P1 BRA `(.L_x_278) ;  /* 0x0000005400ec9947 */ /* 0x002fee0003800000 */
.L_x_429:
[----:B------:R-:W-:Y:S05]  /*16b90*/  @!P0 BRA `(.L_x_279) ;  /* 0x0000000000408947 */ /* 0x000fea0003800000 */
[----:B-1----:R-:W-:Y:S01]  /*16ba0*/  MOV R0, 0x8 ;  /* 0x0000000800007802 */ /* 0x002fe20000000f00 */
[----:B------:R-:W1:Y:S01]  /*16bb0*/  LDCU.64 UR8, c[0x4][0xb0] ;  /* 0x01001600ff0877ac */ /* 0x000e620008000a00 */
[----:B------:R-:W-:Y:S02]  /*16bc0*/  HFMA2 R12, -RZ, RZ, 0, 5.9604644775390625e-08 ;  /* 0x00000001ff0c7431 */ /* 0x000fe400000001ff */
[----:B------:R-:W-:Y:S01]  /*16bd0*/  IMAD.MOV.U32 R8, RZ, RZ, 0x1be ;  /* 0x000001beff087424 */ /* 0x000fe200078e00ff */
[----:B------:R2:W3:Y:S01]  /*16be0*/  LDC.64 R2, c[0x4][R0] ;  /* 0x0100000000027b82 */ /* 0x0004e20000000a00 */
[----:B------:R-:W4:Y:S01]  /*16bf0*/  LDCU.64 UR6, c[0x4][0xb8] ;  /* 0x01001700ff0677ac */ /* 0x000f220008000a00 */
        /* <DEDUP_REMOVED lines=10> */
.L_x_279:
[----:B------:R-:W-:Y:S05]  /*16ca0*/  WARPSYNC.ALL ;  /* 0x0000000000007948 */ /* 0x000fea0003800000 */
[----:B------:R-:W-:-:S13]  /*16cb0*/  R2UR UR4, R16 ;  /* 0x00000000100472ca */ /* 0x000fda00000e0000 */
[----:B------:R2:W-:Y:S02]  /*16cc0*/  STTM.x2 tmem[UR4], R178 ;  /* 0x000000b2000079ed */ /* 0x0005e400080c0004 */
.L_x_276:
[----:B------:R-:W-:Y:S01]  /*16cd0*/  UISETP.NE.AND UP0, UPT, UR39, URZ, UPT ;  /* 0x000000ff2700728c */ /* 0x000fe2000bf05270 */
[----:B------:R-:W-:Y:S01]  /*16ce0*/  MOV R156, R179 ;  /* 0x000000b3009c7202 */ /* 0x000fe20000000f00 */
[----:B------:R-:W-:Y:S02]  /*16cf0*/  UIADD3 UR4, UPT, UPT, UR40, 0x1, URZ ;  /* 0x0000000128047890 */ /* 0x000fe4000fffe0ff */
[----:B------:R-:W-:Y:S02]  /*16d00*/  USEL UR42, UR42, UR37, UP0 ;  /* 0x000000252a2a7287 */ /* 0x000fe40008000000 */
[----:B------:R-:W-:Y:S02]  /*16d10*/  USEL UR41, UR37, UR41, UP0 ;  /* 0x0000002925297287 */ /* 0x000fe40008000000 */
[----:B------:R-:W-:Y:S02]  /*16d20*/  UISETP.GT.AND UP0, UPT, UR4, 0x1, UPT ;  /* 0x000000010400788c */ /* 0x000fe4000bf04270 */
[----:B------:R-:W-:-:S02]  /*16d30*/  UIADD3 UR5, UPT, UPT, UR40, -0x1, URZ ;  /* 0xffffffff28057890 */ /* 0x000fc4000fffe0ff */
[----:B------:R-:W-:-:S05]  /*16d40*/  ULOP3.LUT UR43, UR43, 0x1, URZ, 0x3c, !UPT ;  /* 0x000000012b2b7892 */ /* 0x000fca000f8e3cff */
[----:B------:R-:W-:Y:S01]  /*16d50*/  UMOV UR40, UR5 ;  /* 0x0000000500287c82 */ /* 0x000fe20008000000 */
[----:B------:R-:W-:Y:S06]  /*16d60*/  BRA.U UP0, `(.L_x_280) ;  /* 0xffffffb900587547 */ /* 0x000fec000b83ffff */
.L_x_259:
[----:B------:R-:W-:-:S09]  /*16d70*/  UISETP.NE.AND UP0, UPT, UR46, URZ, UPT ;  /* 0x000000ff2e00728c */ /* 0x000fd2000bf05270 */
[----:B------:R-:W-:Y:S05]  /*16d80*/  BRA.U UP0, `(.L_x_281) ;  /* 0x0000000100047547 */ /* 0x000fea000b800000 */
[----:B------:R-:W-:Y:S05]  /*16d90*/  BPT.TRAP 0x1 ;  /* 0x000000040000795c */ /* 0x000fea0000300000 */
.L_x_281:
[----:B------:R-:W3:Y:S01]  /*16da0*/  S2UR UR7, SR_CgaCtaId ;  /* 0x00000000000779c3 */ /* 0x000ee20000008800 */
[----:B------:R-:W-:Y:S01]  /*16db0*/  UISETP.NE.AND UP1, UPT, UR39, URZ, UPT ;  /* 0x000000ff2700728c */ /* 0x000fe2000bf25270 */
[----:B------:R-:W-:Y:S02]  /*16dc0*/  UMOV UR5, 0x400 ;  /* 0x0000040000057882 */ /* 0x000fe40000000000 */
[----:B---3--:R-:W-:-:S04]  /*16dd0*/  ULEA UR5, UR7, UR5, 0x18 ;  /* 0x0000000507057291 */ /* 0x008fc8000f8ec0ff */
[----:B------:R-:W-:-:S04]  /*16de0*/  UIADD3 UR4, UPT, UPT, UR5, 0x28080, URZ ;  /* 0x0002808005047890 */ /* 0x000fc8000fffe0ff */
[----:B------:R-:W-:-:S09]  /*16df0*/  @UP1 UIADD3 UR4, UPT, UPT, UR5, 0x28070, URZ ;  /* 0x0002807005041890 */ /* 0x000fd2000fffe0ff */
[----:B------:R-:W-:Y:S01]  /*16e00*/  SYNCS.ARRIVE.TRANS64.A1T0 RZ, [UR4], RZ ;  /* 0x000000ffffff79a7 */ /* 0x000fe20008100004 */
[----:B------:R-:W-:Y:S01]  /*16e10*/  USEL UR4, UR45, UR44, UP1 ;  /* 0x0000002c2d047287 */ /* 0x000fe20008800000 */
[----:B------:R-:W-:Y:S11]  /*16e20*/  BRA.U UP0, `(.L_x_282) ;  /* 0x0000000100047547 */ /* 0x000ff6000b800000 */
[----:B------:R-:W-:Y:S05]  /*16e30*/  BPT.TRAP 0x1 ;  /* 0x000000040000795c */ /* 0x000fea0000300000 */
.L_x_282:
[----:B------:R-:W-:Y:S02]  /*16e40*/  UISETP.NE.AND UP0, UPT, UR39, URZ, UPT ;  /* 0x000000ff2700728c */ /* 0x000fe4000bf05270 */
[----:B------:R-:W-:Y:S02]  /*16e50*/  ULOP3.LUT UR6, UR4, 0x1, URZ, 0x3c, !UPT ;  /* 0x0000000104067892 */ /* 0x000fe4000f8e3cff */
[----:B------:R-:W-:-:S04]  /*16e60*/  UIADD3 UR4, UPT, UPT, UR5, 0x28088, URZ ;  /* 0x0002808805047890 */ /* 0x000fc8000fffe0ff */
[----:B-1----:R-:W-:-:S03]  /*16e70*/  MOV R0, UR6 ;  /* 0x0000000600007c02 */ /* 0x002fc60008000f00 */
[----:B------:R-:W-:Y:S01]  /*16e80*/  @UP0 UIADD3 UR4, UPT, UPT, UR5, 0x28078, URZ ;  /* 0x0002807805040890 */ /* 0x000fe2000fffe0ff */
[----:B------:R-:W-:-:S08]  /*16e90*/  SHF.L.U32 R0, R0, 0x1f, RZ ;  /* 0x0000001f00007819 */ /* 0x000fd000000006ff */
[----:B------:R-:W1:Y:S02]  /*16ea0*/  SYNCS.PHASECHK.TRANS64.TRYWAIT P0, [UR4], R0 ;  /* 0x00000000ff0075a7 */ /* 0x000e640008001104 */
[----:B-1----:R-:W-:Y:S05]  /*16eb0*/  @!P0 BRA `(.L_x_283) ;  /* 0x0000005400388947 */ /* 0x002fea0003800000 */
.L_x_431:
[----:B------:R-:W-:-:S04]  /*16ec0*/  UISETP.NE.AND UP0, UPT, UR39, URZ, UPT ;  /* 0x000000ff2700728c */ /* 0x000fc8000bf05270 */
[----:B------:R-:W-:-:S04]  /*16ed0*/  USEL UR4, UR47, UR48, UP0 ;  /* 0x000000302f047287 */ /* 0x000fc80008000000 */
[----:B------:R-:W-:-:S09]  /*16ee0*/  UISETP.GT.U32.AND UP0, UPT, UR4, 0x1, UPT ;  /* 0x000000010400788c */ /* 0x000fd2000bf04070 */
[----:B------:R-:W-:Y:S05]  /*16ef0*/  BRA.U UP0, `(.L_x_284) ;  /* 0x0000000100087547 */ /* 0x000fea000b800000 */
[----:B------:R-:W-:Y:S05]  /*16f00*/  BPT.TRAP 0x1 ;  /* 0x000000040000795c */ /* 0x000fea0000300000 */
[----:B------:R-:W-:Y:S05]  /*16f10*/  BPT.TRAP 0x1 ;  /* 0x000000040000795c */ /* 0x000fea0000300000 */
.L_x_284:
[----:B------:R-:W-:Y:S02]  /*16f20*/  UISETP.NE.AND UP0, UPT, UR39, URZ, UPT ;  /* 0x000000ff2700728c */ /* 0x000fe4000bf05270 */
[----:B------:R-:W-:-:S09]  /*16f30*/  UIADD3 UR4, UPT, UPT, UR5, 0x28068, URZ ;  /* 0x0002806805047890 */ /* 0x000fd2000fffe0ff */
[----:B------:R-:W-:-:S04]  /*16f40*/  @UP0 UIADD3 UR4, UPT, UPT, UR5, 0x28058, URZ ;  /* 0x0002805805040890 */ /* 0x000fc8000fffe0ff */
[----:B------:R-:W-:-:S09]  /*16f50*/  UPRMT UR4, UR7, 0x654, UR4 ;  /* 0x0000065407047896 */ /* 0x000fd20008000004 */
[----:B------:R-:W-:Y:S01]  /*16f60*/  SYNCS.ARRIVE.TRANS64.RED.A1T0 RZ, [UR4], RZ ;  /* 0x000000ffffff79a7 */ /* 0x000fe20008100404 */
[----:B------:R-:W-:Y:S05]  /*16f70*/  EXIT ;  /* 0x000000000000794d */ /* 0x000fea0003800000 */
.L_x_26:
[----:B------:R-:W-:-:S05]  /*16f80*/  IMAD.MOV.U32 R2, RZ, RZ, -0x4 ;  /* 0xfffffffcff027424 */ /* 0x000fca00078e00ff */
[----:B------:R-:W-:-:S05]  /*16f90*/  VIADDMNMX.U32 R0, R0, R2, 0x2, PT ;  /* 0x0000000200007446 */ /* 0x000fca0003800002 */
[----:B------:R-:W-:-:S04]  /*16fa0*/  IMAD.SHL.U32 R0, R0, 0x4, RZ ;  /* 0x0000000400007824 */ /* 0x000fc800078e00ff */
[----:B------:R-:W1:Y:S02]  /*16fb0*/  LDC R2, c[0x2][R0] ;  /* 0x0080000000027b82 */ /* 0x000e640000000800 */
[----:B-1----:R-:W-:-:S04]  /*16fc0*/  SHF.R.S32.HI R3, RZ, 0x1f, R2 ;  /* 0x0000001fff037819 */ /* 0x002fc80000011402 */
.L_x_476:
[----:B------:R-:W-:Y:S05]  /*16fd0*/  BRX R2 -0x16fe0                                                                                                                                                                                                                                                                                                                                                                                                                                                                                                                                                                 (*"BRANCH_TARGETS .L_x_477,.L_x_478,.L_x_479"*) ;  /* 0xfffffe9002087949 */ /* 0x000fea000383ffff */
.L_x_479:
[----:B------:R-:W-:-:S08]  /*16fe0*/  NOP ;  /* 0x0000000000007918 */ /* 0x000fd00000000000 */
[----:B------:R-:W-:-:S00]  /*16ff0*/  USETMAXREG.DEALLOC.CTAPOOL 0x18 ;  /* 0x00000018000079c8 */ /* 0x000fc000080e0500 */
[----:B------:R-:W-:Y:S05]  /*17000*/  EXIT ;  /* 0x000000000000794d */ /* 0x000fea0003800000 */
.L_x_477:
[----:B------:R-:W-:-:S08]  /*17010*/  NOP ;  /* 0x0000000000007918 */ /* 0x000fd00000000000 */
[----:B------:R-:W1:-:S00]  /*17020*/  USETMAXREG.DEALLOC.CTAPOOL 0x20 ;  /* 0x00000020000079c8 */ /* 0x000e4000080e0500 */
[----:B------:R-:W2:Y:S01]  /*17030*/  S2UR UR11, SR_CTAID.X ;  /* 0x00000000000b79c3 */ /* 0x000ea20000002500 */
[----:B------:R-:W3:Y:S07]  /*17040*/  LDCU.64 UR14, c[0x0][0x380] ;  /* 0x00007000ff0e77ac */ /* 0x000eee0008000a00 */
[----:B------:R-:W4:Y:S01]  /*17050*/  S2UR UR45, SR_CTAID.Z ;  /* 0x00000000002d79c3 */ /* 0x000f220000002700 */
[----:B---3--:R-:W-:Y:S02]  /*17060*/  UISETP.NE.AND UP1, UPT, UR15, URZ, UPT ;  /* 0x000000ff0f00728c */ /* 0x008fe4000bf25270 */
[----:B--2---:R-:W-:-:S04]  /*17070*/  USHF.L.U32 UR11, UR11, 0x8, URZ ;  /* 0x000000080b0b7899 */ /* 0x004fc800080006ff */
[----:B------:R-:W-:-:S06]  /*17080*/  UISETP.GE.U32.OR UP1, UPT, UR11, UR14, !UP1 ;  /* 0x0000000e0b00728c */ /* 0x000fcc000cf26470 */
[----:B------:R-:W-:-:S13]  /*17090*/  PLOP3.LUT P1, PT, PT, PT, UP1, 0x80, 0x8 ;  /* 0x000000000008781c */ /* 0x000fda0003f2f018 */
[----:B-1--4-:R-:W-:Y:S05]  /*170a0*/  @P1 EXIT ;  /* 0x000000000000194d */ /* 0x012fea0003800000 */
[----:B------:R-:W1:Y:S01]  /*170b0*/  LDCU UR7, c[0x0][0x38c] ;  /* 0x00007180ff0777ac */ /* 0x000e620008000800 */
[----:B------:R-:W2:Y:S01]  /*170c0*/  S2UR UR8, SR_CTAID.Y ;  /* 0x00000000000879c3 */ /* 0x000ea20000002600 */
[----:B------:R-:W-:Y:S01]  /*170d0*/  BSSY.RECONVERGENT B0, `(.L_x_285) ;  /* 0x000001a000007945 */ /* 0x000fe20003800200 */
[----:B-1----:R-:W1:Y:S01]  /*170e0*/  I2F.U32.RP R0, UR7 ;  /* 0x0000000700007d06 */ /* 0x002e620008209000 */
[----:B------:R-:W-:-:S07]  /*170f0*/  UISETP.NE.U32.AND UP1, UPT, UR7, URZ, UPT ;  /* 0x000000ff0700728c */ /* 0x000fce000bf25070 */
[----:B-1----:R-:W1:Y:S02]  /*17100*/  MUFU.RCP R0, R0 ;  /* 0x0000000000007308 */ /* 0x002e640000001000 */
[----:B-1----:R-:W-:-:S06]  /*17110*/  IADD3 R0, PT, PT, R0, 0xffffffe, RZ ;  /* 0x0ffffffe00007810 */ /* 0x002fcc0007ffe0ff */
[----:B------:R-:W1:Y:S02]  /*17120*/  F2I.FTZ.U32.TRUNC.NTZ R0, R0 ;  /* 0x0000000000007305 */ /* 0x000e64000021f000 */
[----:B-1----:R-:W-:-:S13]  /*17130*/  R2UR UR5, R0 ;  /* 0x00000000000572ca */ /* 0x002fda00000e0000 */
[----:B------:R-:W-:-:S04]  /*17140*/  UIADD3 UR4, UPT, UPT, URZ, -UR5, URZ ;  /* 0x80000005ff047290 */ /* 0x000fc8000fffe0ff */
[----:B------:R-:W-:-:S03]  /*17150*/  UIMAD UR6, UR4, UR7, URZ ;  /* 0x00000007040672a4 */ /* 0x000fc6000f8e02ff */
[----:B------:R-:W-:Y:S02]  /*17160*/  UMOV UR4, URZ ;  /* 0x000000ff00047c82 */ /* 0x000fe40008000000 */
[----:B------:R-:W-:-:S07]  /*17170*/  UIMAD.WIDE.U32 UR4, UR5, UR6, UR4 ;  /* 0x00000006050472a5 */ /* 0x000fce000f8e0004 */
[----:B------:R-:W-:Y:S02]  /*17180*/  UMOV UR4, UR5 ;  /* 0x0000000500047c82 */ /* 0x000fe40008000000 */
[----:B--2---:R-:W-:-:S07]  /*17190*/  UIMAD.WIDE.U32 UR4, UR4, UR8, URZ ;  /* 0x00000008040472a5 */ /* 0x004fce000f8e00ff */
[----:B------:R-:W-:Y:S02]  /*171a0*/  UMOV UR44, UR5 ;  /* 0x00000005002c7c82 */ /* 0x000fe40008000000 */
[----:B------:R-:W-:-:S04]  /*171b0*/  UIADD3 UR4, UPT, UPT, -UR44, URZ, URZ ;  /* 0x000000ff2c047290 */ /* 0x000fc8000fffe1ff */
[----:B------:R-:W-:-:S04]  /*171c0*/  UIMAD UR4, UR7, UR4, UR8 ;  /* 0x00000004070472a4 */ /* 0x000fc8000f8e0208 */
[----:B------:R-:W-:-:S11]  /*171d0*/  UISETP.GE.U32.AND UP5, UPT, UR4, UR7, UPT ;  /* 0x000000070400728c */ /* 0x000fd6000bfa6070 */
[----:B------:R-:W-:Y:S02]  /*171e0*/  @UP5 UIADD3 UR4, UPT, UPT, UR4, -UR7, URZ ;  /* 0x8000000704045290 */ /* 0x000fe4000fffe0ff */
[----:B------:R-:W-:Y:S02]  /*171f0*/  @UP5 UIADD3 UR44, UPT, UPT, UR44, 0x1, URZ ;  /* 0x000000012c2c5890 */ /* 0x000fe4000fffe0ff */
[----:B------:R-:W-:-:S11]  /*17200*/  UISETP.GE.U32.AND UP4, UPT, UR4, UR7, UPT ;  /* 0x000000070400728c */ /* 0x000fd6000bf86070 */
[----:B------:R-:W-:Y:S02]  /*17210*/  @UP4 UIADD3 UR44, UPT, UPT, UR44, 0x1, URZ ;  /* 0x000000012c2c4890 */ /* 0x000fe4000fffe0ff */
[----:B------:R-:W-:-:S04]  /*17220*/  @!UP1 ULOP3.LUT UR44, URZ, UR7, URZ, 0x33, !UPT ;  /* 0x00000007ff2c9292 */ /* 0x000fc8000f8e33ff */
[----:B------:R-:W-:-:S04]  /*17230*/  UIADD3 UR12, UPT, UPT, -UR44, URZ, URZ ;  /* 0x000000ff2c0c7290 */ /* 0x000fc8000fffe1ff */
[----:B------:R-:W-:Y:S01]  /*17240*/  UIMAD UR12, UR7, UR12, UR8 ;  /* 0x0000000c070c72a4 */ /* 0x000fe2000f8e0208 */
[----:B------:R-:W-:Y:S11]  /*17250*/  @!P3 BRA `(.L_x_286) ;  /* 0x000000000004b947 */ /* 0x000ff60003800000 */
[----:B------:R-:W-:Y:S05]  /*17260*/  BPT.TRAP 0x1 ;  /* 0x000000040000795c */ /* 0x000fea0000300000 */
.L_x_286:
[----:B------:R-:W-:Y:S05]  /*17270*/  BSYNC.RECONVERGENT B0 ;  /* 0x0000000000007941 */ /* 0x000fea0003800200 */
.L_x_285:
[----:B------:R-:W1:Y:S01]  /*17280*/  S2UR UR8, SR_CgaCtaId ;  /* 0x00000000000879c3 */ /* 0x000e620000008800 */
[----:B------:R-:W-:Y:S01]  /*17290*/  UMOV UR4, 0x400 ;  /* 0x0000040000047882 */ /* 0x000fe20000000000 */
[----:B------:R-:W-:Y:S01]  /*172a0*/  IMAD.MOV.U32 R4, RZ, RZ, 0x1 ;  /* 0x00000001ff047424 */ /* 0x000fe200078e00ff */
[----:B------:R-:W-:-:S04]  /*172b0*/  @!P0 MOV R0, 0x8000 ;  /* 0x0000800000008802 */ /* 0x000fc80000000f00 */
[----:B------:R-:W-:Y:S01]  /*172c0*/  SHF.L.U32 R4, R4, 0x1f, RZ ;  /* 0x0000001f04047819 */ /* 0x000fe200000006ff */
[----:B-1----:R-:W-:-:S09]  /*172d0*/  ULEA UR8, UR8, UR4, 0x18 ;  /* 0x0000000408087291 */ /* 0x002fd2000f8ec0ff */
[----:B------:R-:W1:Y:S02]  /*172e0*/  SYNCS.PHASECHK.TRANS64.TRYWAIT P1, [UR8+0x28010], R4 ;  /* 0x02801004ff0075a7 */ /* 0x000e640008021108 */
[----:B-1----:R-:W-:Y:S05]  /*172f0*/  @!P1 BRA `(.L_x_287) ;  /* 0x0000005000409947 */ /* 0x002fea0003800000 */
.L_x_433:
[----:B------:R-:W-:Y:S01]  /*17300*/  PLOP3.LUT P5, PT, P5, P6, PT, 0xf8, 0x8f ;  /* 0x00000000008f781c */ /* 0x000fe20002fadf70 */
[----:B------:R2:W-:Y:S01]  /*17310*/  @!P0 SYNCS.ARRIVE.TRANS64 RZ, [UR8+0x28000], R0 ;  /* 0x02800000ffff89a7 */ /* 0x0005e20008000008 */
[----:B------:R-:W-:Y:S11]  /*17320*/  BSSY.RECONVERGENT B0, `(.L_x_288) ;  /* 0x0000003000007945 */ /* 0x000ff60003800200 */
[----:B------:R-:W-:Y:S05]  /*17330*/  @!P5 BRA `(.L_x_289) ;  /* 0x000000000004d947 */ /* 0x000fea0003800000 */
[----:B------:R-:W-:Y:S05]  /*17340*/  BPT.TRAP 0x1 ;  /* 0x000000040000795c */ /* 0x000fea0000300000 */
.L_x_289:
[----:B------:R-:W-:Y:S05]  /*17350*/  BSYNC.RECONVERGENT B0 ;  /* 0x0000000000007941 */ /* 0x000fea0003800200 */
.L_x_288:
[----:B--2---:R-:W1:Y:S01]  /*17360*/  S2R R0, SR_TID.X ;  /* 0x0000000000007919 */ /* 0x004e620000002100 */
[----:B------:R-:W-:Y:S01]  /*17370*/  BSSY.RECONVERGENT B0, `(.L_x_290) ;  /* 0x0000005000007945 */ /* 0x000fe20003800200 */
[----:B-1----:R-:W-:-:S04]  /*17380*/  LOP3.LUT P1, R2, R0, 0x1f, RZ, 0xc0, !PT ;  /* 0x0000001f00027812 */ /* 0x002fc8000782c0ff */
[----:B------:R-:W-:-:S13]  /*17390*/  PLOP3.LUT P1, PT, P1, P0, PT, 0x8f, 0xf8 ;  /* 0x0000000000f8781c */ /* 0x000fda0000f21177 */
[----:B------:R-:W-:Y:S05]  /*173a0*/  @P1 BRA `(.L_x_291) ;  /* 0x0000000000041947 */ /* 0x000fea0003800000 */
[----:B------:R-:W-:Y:S05]  /*173b0*/  BPT.TRAP 0x1 ;  /* 0x000000040000795c */ /* 0x000fea0000300000 */
.L_x_291:
[----:B------:R-:W-:Y:S05]  /*173c0*/  BSYNC.RECONVERGENT B0 ;  /* 0x0000000000007941 */ /* 0x000fea0003800200 */
.L_x_290:
[----:B------:R-:W1:Y:S01]  /*173d0*/  LDCU.64 UR4, c[0x0][0x348] ;  /* 0x00006900ff0477ac */ /* 0x000e620008000a00 */
[----:B------:R-:W-:Y:S02]  /*173e0*/  UIADD3 UR9, UPT, UPT, UR8, 0x28000, URZ ;  /* 0x0002800008097890 */ /* 0x000fe4000fffe0ff */
[----:B------:R-:W-:Y:S01]  /*173f0*/  UIADD3 UR16, UPT, UPT, UR8, 0x4000, URZ ;  /* 0x0000400008107890 */ /* 0x000fe2000fffe0ff */
[----:B------:R-:W-:Y:S01]  /*17400*/  UMOV UR6, 0x0 ;  /* 0x0000000000067882 */ /* 0x000fe20000000000 */
[----:B------:R-:W-:Y:S01]  /*17410*/  UMOV UR7, 0x10000000 ;  /* 0x1000000000077882 */ /* 0x000fe20000000000 */
[----:B------:R-:W-:Y:S01]  /*17420*/  UMOV UR10, URZ ;  /* 0x000000ff000a7c82 */ /* 0x000fe20008000000 */
[----:B------:R-:W-:Y:S01]  /*17430*/  UMOV UR13, UR44 ;  /* 0x0000002c000d7c82 */ /* 0x000fe20008000000 */
[----:B------:R-:W-:Y:S01]  /*17440*/  UMOV UR14, UR45 ;  /* 0x0000002d000e7c82 */ /* 0x000fe20008000000 */
[----:B------:R-:W-:Y:S01]  /*17450*/  UMOV UR18, 0x40 ;  /* 0x0000004000127882 */ /* 0x000fe20000000000 */
[----:B------:R-:W-:Y:S01]  /*17460*/  UMOV UR19, UR11 ;  /* 0x0000000b00137c82 */ /* 0x000fe20008000000 */
[----:B------:R-:W-:Y:S01]  /*17470*/  UMOV UR20, UR12 ;  /* 0x0000000c00147c82 */ /* 0x000fe20008000000 */
[----:B------:R-:W-:Y:S01]  /*17480*/  UMOV UR21, UR44 ;  /* 0x0000002c00157c82 */ /* 0x000fe20008000000 */
[----:B------:R-:W-:Y:S01]  /*17490*/  UMOV UR22, UR45 ;  /* 0x0000002d00167c82 */ /* 0x000fe20008000000 */
[----:B-1----:R-:W-:Y:S01]  /*174a0*/  UIADD3 UR4, UP1, UPT, UR4, 0x80, URZ ;  /* 0x0000008004047890 */ /* 0x002fe2000ff3e0ff */
[----:B------:R-:W-:-:S03]  /*174b0*/  UMOV UR17, UR9 ;  /* 0x0000000900117c82 */ /* 0x000fc60008000000 */
[----:B------:R-:W-:-:S09]  /*174c0*/  UIADD3.X UR5, UPT, UPT, URZ, UR5, URZ, UP1, !UPT ;  /* 0x00000005ff057290 */ /* 0x000fd20008ffe4ff */
[----:B------:R1:W-:Y:S01]  /*174d0*/  UTMALDG.5D [UR8], [UR4], desc[UR6] ;  /* 0x00000608040075b4 */ /* 0x0003e20008021000 */
[----:B------:R1:W-:Y:S02]  /*174e0*/  UTMALDG.5D [UR16], [UR4], desc[UR6] ;  /* 0x00000610040075b4 */ /* 0x0003e40008021000 */
[----:B-1----:R-:W-:Y:S05]  /*174f0*/  BRA.U !UP0, `(.L_x_292) ;  /* 0x0000000108047547 */ /* 0x002fea000b800000 */
[----:B------:R-:W-:Y:S05]  /*17500*/  BPT.TRAP 0x1 ;  /* 0x000000040000795c */ /* 0x000fea0000300000 */
.L_x_292:
[----:B------:R-:W1:Y:S01]  /*17510*/  SYNCS.PHASECHK.TRANS64.TRYWAIT P1, [UR8+0x28038], R4 ;  /* 0x02803804ff0075a7 */ /* 0x000e620008021108 */
[----:B------:R-:W-:Y:S01]  /*17520*/  @!P0 MOV R0, 0x8000 ;  /* 0x0000800000008802 */ /* 0x000fe20000000f00 */
[----:B-1----:R-:W-:Y:S06]  /*17530*/  @!P1 BRA `(.L_x_293) ;  /* 0x0000004c00c89947 */ /* 0x002fec0003800000 */
.L_x_435:
[----:B------:R2:W-:Y:S01]  /*17540*/  @!P0 SYNCS.ARRIVE.TRANS64 RZ, [UR8+0x28020], R0 ;  /* 0x02802000ffff89a7 */ /* 0x0005e20008000008 */
[----:B------:R-:W-:-:S09]  /*17550*/  UPLOP3.LUT UP2, UPT, UP2, UP3, UPT, 0xf8, 0x8f ;  /* 0x00000000008f789c */ /* 0x000fd20001747f70 */
[----:B------:R-:W-:Y:S05]  /*17560*/  BRA.U !UP2, `(.L_x_294) ;  /* 0x000000010a047547 */ /* 0x000fea000b800000 */
[----:B------:R-:W-:Y:S05]  /*17570*/  BPT.TRAP 0x1 ;  /* 0x000000040000795c */ /* 0x000fea0000300000 */
.L_x_294:
[----:B------:R-:W-:Y:S01]  /*17580*/  ISETP.EQ.OR P1, PT, R2, RZ, P0 ;  /* 0x000000ff0200720c */ /* 0x000fe20000722670 */
[----:B------:R-:W-:-:S12]  /*17590*/  BSSY.RECONVERGENT B0, `(.L_x_295) ;  /* 0x0000003000007945 */ /* 0x000fd80003800200 */
[----:B------:R-:W-:Y:S05]  /*175a0*/  @P1 BRA `(.L_x_296) ;  /* 0x0000000000041947 */ /* 0x000fea0003800000 */
[----:B------:R-:W-:Y:S05]  /*175b0*/  BPT.TRAP 0x1 ;  /* 0x000000040000795c */ /* 0x000fea0000300000 */
.L_x_296:
[----:B------:R-:W-:Y:S05]  /*175c0*/  BSYNC.RECONVERGENT B0 ;  /* 0x0000000000007941 */ /* 0x000fea0003800200 */
.L_x_295:
[----:B------:R-:W3:Y:S01]  /*175d0*/  LDCU.64 UR4, c[0x0][0x348] ;  /* 0x00006900ff0477ac */ /* 0x000ee20008000a00 */
[----:B------:R-:W-:Y:S01]  /*175e0*/  BSSY.RECONVERGENT B0, `(.L_x_297) ;  /* 0x0000015000007945 */ /* 0x000fe20003800200 */
[----:B------:R-:W-:Y:S02]  /*175f0*/  UIADD3 UR16, UPT, UPT, UR8, 0x10000, URZ ;  /* 0x0001000008107890 */ /* 0x000fe4000fffe0ff */
[----:B------:R-:W-:Y:S02]  /*17600*/  UIADD3 UR17, UPT, UPT, UR8, 0x28020, URZ ;  /* 0x0002802008117890 */ /* 0x000fe4000fffe0ff */
[----:B------:R-:W-:Y:S01]  /*17610*/  UIADD3 UR24, UPT, UPT, UR8, 0x14000, URZ ;  /* 0x0001400008187890 */ /* 0x000fe2000fffe0ff */
[----:B------:R-:W-:Y:S01]  /*17620*/  UMOV UR19, URZ ;  /* 0x000000ff00137c82 */ /* 0x000fe20008000000 */
[----:B------:R-:W-:Y:S01]  /*17630*/  UMOV UR6, 0x0 ;  /* 0x0000000000067882 */ /* 0x000fe20000000000 */
[----:B------:R-:W-:Y:S01]  /*17640*/  UMOV UR7, 0x10000000 ;  /* 0x1000000000077882 */ /* 0x000fe20000000000 */
[----:B------:R-:W-:Y:S01]  /*17650*/  UMOV UR18, URZ ;  /* 0x000000ff00127c82 */ /* 0x000fe20008000000 */
[----:B------:R-:W-:Y:S01]  /*17660*/  UMOV UR20, UR44 ;  /* 0x0000002c00147c82 */ /* 0x000fe20008000000 */
[----:B------:R-:W-:Y:S01]  /*17670*/  UMOV UR21, UR45 ;  /* 0x0000002d00157c82 */ /* 0x000fe20008000000 */
[----:B------:R-:W-:Y:S01]  /*17680*/  UMOV UR26, 0x40 ;  /* 0x00000040001a7882 */ /* 0x000fe20000000000 */
[----:B------:R-:W-:Y:S01]  /*17690*/  UMOV UR28, UR44 ;  /* 0x0000002c001c7c82 */ /* 0x000fe20008000000 */
[----:B---3--:R-:W-:Y:S01]  /*176a0*/  UIADD3 UR4, UP1, UPT, UR4, 0x180, URZ ;  /* 0x0000018004047890 */ /* 0x008fe2000ff3e0ff */
[----:B------:R-:W-:Y:S01]  /*176b0*/  UMOV UR29, UR45 ;  /* 0x0000002d001d7c82 */ /* 0x000fe20008000000 */
[----:B------:R-:W-:-:S02]  /*176c0*/  UMOV UR25, UR17 ;  /* 0x0000001100197c82 */ /* 0x000fc40008000000 */
[----:B------:R-:W-:Y:S01]  /*176d0*/  UIADD3.X UR5, UPT, UPT, URZ, UR5, URZ, UP1, !UPT ;  /* 0x00000005ff057290 */ /* 0x000fe20008ffe4ff */
[----:B------:R-:W-:-:S08]  /*176e0*/  UMOV UR27, UR19 ;  /* 0x00000013001b7c82 */ /* 0x000fd00008000000 */
[----:B------:R3:W-:Y:S01]  /*176f0*/  UTMALDG.4D [UR16], [UR4], desc[UR6] ;  /* 0x00000610040075b4 */ /* 0x0007e20008019000 */
[----:B------:R3:W-:Y:S02]  /*17700*/  UTMALDG.4D [UR24], [UR4], desc[UR6] ;  /* 0x00000618040075b4 */ /* 0x0007e40008019000 */
[----:B---3--:R-:W-:Y:S05]  /*17710*/  @!P3 BRA `(.L_x_298) ;  /* 0x000000000004b947 */ /* 0x008fea0003800000 */
[----:B------:R-:W-:Y:S05]  /*17720*/  BPT.TRAP 0x1 ;  /* 0x000000040000795c */ /* 0x000fea0000300000 */
.L_x_298:
[----:B------:R-:W-:Y:S05]  /*17730*/  BSYNC.RECONVERGENT B0 ;  /* 0x0000000000007941 */ /* 0x000fea0003800200 */
.L_x_297:
[----:B------:R-:W3:Y:S01]  /*17740*/  SYNCS.PHASECHK.TRANS64.TRYWAIT P2, [UR8+0x28018], R4 ;  /* 0x02801804ff0075a7 */ /* 0x000ee20008041108 */
[----:B--2---:R-:W-:Y:S01]  /*17750*/  @!P0 MOV R0, 0x8000 ;  /* 0x0000800000008802 */ /* 0x004fe20000000f00 */
[----:B---3--:R-:W-:Y:S06]  /*17760*/  @!P2 BRA `(.L_x_299) ;  /* 0x0000004c0054a947 */ /* 0x008fec0003800000 */
.L_x_437:
[----:B------:R3:W-:Y:S01]  /*17770*/  @!P0 SYNCS.ARRIVE.TRANS64 RZ, [UR8+0x28008], R0 ;  /* 0x02800800ffff89a7 */ /* 0x0007e20008000008 */
[----:B------:R-:W-:Y:S04]  /*17780*/  BSSY.RECONVERGENT B0, `(.L_x_300) ;  /* 0x0000003000007945 */ /* 0x000fe80003800200 */
[----:B------:R-:W-:Y:S05]  /*17790*/  @!P5 BRA `(.L_x_301) ;  /* 0x000000000004d947 */ /* 0x000fea0003800000 */
[----:B------:R-:W-:Y:S05]  /*177a0*/  BPT.TRAP 0x1 ;  /* 0x000000040000795c */ /* 0x000fea0000300000 */
.L_x_301:
[----:B------:R-:W-:Y:S05]  /*177b0*/  BSYNC.RECONVERGENT B0 ;  /* 0x0000000000007941 */ /* 0x000fea0003800200 */
.L_x_300:
[----:B------:R-:W-:Y:S04]  /*177c0*/  BSSY.RECONVERGENT B0, `(.L_x_302) ;  /* 0x0000003000007945 */ /* 0x000fe80003800200 */
[----:B------:R-:W-:Y:S05]  /*177d0*/  @P1 BRA `(.L_x_303) ;  /* 0x0000000000041947 */ /* 0x000fea0003800000 */
[----:B------:R-:W-:Y:S05]  /*177e0*/  BPT.TRAP 0x1 ;  /* 0x000000040000795c */ /* 0x000fea0000300000 */
.L_x_303:
[----:B------:R-:W-:Y:S05]  /*177f0*/  BSYNC.RECONVERGENT B0 ;  /* 0x0000000000007941 */ /* 0x000fea0003800200 */
.L_x_302:
[----:B------:R-:W4:Y:S01]  /*17800*/  LDCU.64 UR4, c[0x0][0x348] ;  /* 0x00006900ff0477ac */ /* 0x000f220008000a00 */
[----:B------:R-:W-:Y:S02]  /*17810*/  UIADD3 UR27, UPT, UPT, UR11, 0x80, URZ ;  /* 0x000000800b1b7890 */ /* 0x000fe4000fffe0ff */
[----:B------:R-:W-:Y:S02]  /*17820*/  UIADD3 UR24, UPT, UPT, UR8, 0x8000, URZ ;  /* 0x0000800008187890 */ /* 0x000fe4000fffe0ff */
[----:B------:R-:W-:Y:S02]  /*17830*/  UIADD3 UR25, UPT, UPT, UR8, 0x28008, URZ ;  /* 0x0002800808197890 */ /* 0x000fe4000fffe0ff */
[----:B------:R-:W-:Y:S01]  /*17840*/  UIADD3 UR16, UPT, UPT, UR8, 0xc000, URZ ;  /* 0x0000c00008107890 */ /* 0x000fe2000fffe0ff */
[----:B------:R-:W-:Y:S01]  /*17850*/  UMOV UR6, 0x0 ;  /* 0x0000000000067882 */ /* 0x000fe20000000000 */
[----:B------:R-:W-:Y:S01]  /*17860*/  UMOV UR7, 0x10000000 ;  /* 0x1000000000077882 */ /* 0x000fe20000000000 */
[----:B------:R-:W-:Y:S01]  /*17870*/  UMOV UR26, URZ ;  /* 0x000000ff001a7c82 */ /* 0x000fe20008000000 */
[----:B------:R-:W-:Y:S01]  /*17880*/  UMOV UR28, UR12 ;  /* 0x0000000c001c7c82 */ /* 0x000fe20008000000 */
[----:B------:R-:W-:Y:S01]  /*17890*/  UMOV UR29, UR44 ;  /* 0x0000002c001d7c82 */ /* 0x000fe20008000000 */
[----:B------:R-:W-:Y:S01]  /*178a0*/  UMOV UR30, UR45 ;  /* 0x0000002d001e7c82 */ /* 0x000fe20008000000 */
[----:B----4-:R-:W-:Y:S01]  /*178b0*/  UIADD3 UR4, UP1, UPT, UR4, 0x80, URZ ;  /* 0x0000008004047890 */ /* 0x010fe2000ff3e0ff */
[----:B------:R-:W-:Y:S01]  /*178c0*/  UMOV UR18, 0x40 ;  /* 0x0000004000127882 */ /* 0x000fe20000000000 */
[----:B------:R-:W-:-:S02]  /*178d0*/  UMOV UR20, UR12 ;  /* 0x0000000c00147c82 */ /* 0x000fc40008000000 */
[----:B------:R-:W-:Y:S01]  /*178e0*/  UIADD3.X UR5, UPT, UPT, URZ, UR5, URZ, UP1, !UPT ;  /* 0x00000005ff057290 */ /* 0x000fe20008ffe4ff */
[----:B------:R-:W-:Y:S01]  /*178f0*/  UMOV UR21, UR44 ;  /* 0x0000002c00157c82 */ /* 0x000fe20008000000 */
[----:B------:R-:W-:Y:S01]  /*17900*/  UMOV UR22, UR45 ;  /* 0x0000002d00167c82 */ /* 0x000fe20008000000 */
[----:B------:R-:W-:Y:S01]  /*17910*/  UMOV UR17, UR25 ;  /* 0x0000001900117c82 */ /* 0x000fe20008000000 */
[----:B------:R-:W-:-:S05]  /*17920*/  UMOV UR19, UR27 ;  /* 0x0000001b00137c82 */ /* 0x000fca0008000000 */
[----:B------:R4:W-:Y:S01]  /*17930*/  UTMALDG.5D [UR24], [UR4], desc[UR6] ;  /* 0x00000618040075b4 */ /* 0x0009e20008021000 */
[----:B------:R4:W-:Y:S02]  /*17940*/  UTMALDG.5D [UR16], [UR4], desc[UR6] ;  /* 0x00000610040075b4 */ /* 0x0009e40008021000 */
[----:B----4-:R-:W-:Y:S05]  /*17950*/  BRA.U !UP0, `(.L_x_304) ;  /* 0x0000000108047547 */ /* 0x010fea000b800000 */
[----:B------:R-:W-:Y:S05]  /*17960*/  BPT.TRAP 0x1 ;  /* 0x000000040000795c */ /* 0x000fea0000300000 */
.L_x_304:
[----:B------:R-:W4:Y:S01]  /*17970*/  SYNCS.PHASECHK.TRANS64.TRYWAIT P2, [UR8+0x28040], R4 ;  /* 0x02804004ff0075a7 */ /* 0x000f220008041108 */
[----:B---3--:R-:W-:Y:S01]  /*17980*/  @!P0 MOV R0, 0x8000 ;  /* 0x0000800000008802 */ /* 0x008fe20000000f00 */
[----:B----4-:R-:W-:Y:S06]  /*17990*/  @!P2 BRA `(.L_x_305) ;  /* 0x0000004800e0a947 */ /* 0x010fec0003800000 */
.L_x_439:
[----:B------:R3:W-:Y:S01]  /*179a0*/  @!P0 SYNCS.ARRIVE.TRANS64 RZ, [UR8+0x28028], R0 ;  /* 0x02802800ffff89a7 */ /* 0x0007e20008000008 */
[----:B------:R-:W-:Y:S05]  /*179b0*/  BRA.U !UP2, `(.L_x_306) ;  /* 0x000000010a047547 */ /* 0x000fea000b800000 */
[----:B------:R-:W-:Y:S05]  /*179c0*/  BPT.TRAP 0x1 ;  /* 0x000000040000795c */ /* 0x000fea0000300000 */
.L_x_306:
[----:B------:R-:W-:Y:S04]  /*179d0*/  BSSY.RECONVERGENT B0, `(.L_x_307) ;  /* 0x0000003000007945 */ /* 0x000fe80003800200 */
[----:B------:R-:W-:Y:S05]  /*179e0*/  @P1 BRA `(.L_x_308) ;  /* 0x0000000000041947 */ /* 0x000fea0003800000 */
[----:B------:R-:W-:Y:S05]  /*179f0*/  BPT.TRAP 0x1 ;  /* 0x000000040000795c */ /* 0x000fea0000300000 */
.L_x_308:
[----:B------:R-:W-:Y:S05]  /*17a00*/  BSYNC.RECONVERGENT B0 ;  /* 0x0000000000007941 */ /* 0x000fea0003800200 */
.L_x_307:
[----:B------:R-:W4:Y:S01]  /*17a10*/  LDCU.64 UR4, c[0x0][0x348] ;  /* 0x00006900ff0477ac */ /* 0x000f220008000a00 */
        /* <DEDUP_REMOVED lines=11> */
[----:B----4-:R-:W-:Y:S01]  /*17ad0*/  UIADD3 UR4, UP1, UPT, UR4, 0x280, URZ ;  /* 0x0000028004047890 */ /* 0x010fe2000ff3e0ff */
[----:B------:R-:W-:Y:S01]  /*17ae0*/  UMOV UR21, UR45 ;  /* 0x0000002d00157c82 */ /* 0x000fe20008000000 */
[----:B------:R-:W-:-:S02]  /*17af0*/  UMOV UR17, UR25 ;  /* 0x0000001900117c82 */ /* 0x000fc40008000000 */
[----:B------:R-:W-:Y:S01]  /*17b00*/  UIADD3.X UR5, UPT, UPT, URZ, UR5, URZ, UP1, !UPT ;  /* 0x00000005ff057290 */ /* 0x000fe20008ffe4ff */
[----:B------:R-:W-:-:S08]  /*17b10*/  UMOV UR19, UR27 ;  /* 0x0000001b00137c82 */ /* 0x000fd00008000000 */
[----:B------:R4:W-:Y:S01]  /*17b20*/  UTMALDG.4D [UR24], [UR4], desc[UR6] ;  /* 0x00000618040075b4 */ /* 0x0009e20008019000 */
[----:B------:R4:W-:Y:S01]  /*17b30*/  UTMALDG.4D [UR16], [UR4], desc[UR6] ;  /* 0x00000610040075b4 */ /* 0x0009e20008019000 */
[----:B------:R-:W-:Y:S01]  /*17b40*/  NOP ;  /* 0x0000000000007918 */ /* 0x000fe20000000000 */
[----:B------:R-:W-:-:S06]  /*17b50*/  UISETP.GE.AND UP1, UPT, UR15, 0x81, UPT ;  /* 0x000000810f00788c */ /* 0x000fcc000bf26270 */
[----:B------:R-:W-:-:S13]  /*17b60*/  PLOP3.LUT P2, PT, PT, PT, UP1, 0x80, 0x8 ;  /* 0x000000000008781c */ /* 0x000fda0003f4f018 */
[----:B----4-:R-:W-:Y:S05]  /*17b70*/  @!P2 EXIT ;  /* 0x000000000000a94d */ /* 0x010fea0003800000 */
[----:B------:R-:W-:Y:S01]  /*17b80*/  UIADD3 UR5, UPT, UPT, UR15, 0x7f, URZ ;  /* 0x0000007f0f057890 */ /* 0x000fe2000fffe0ff */
[----:B---3--:R-:W-:Y:S01]  /*17b90*/  HFMA2 R0, -RZ, RZ, 0, 5.9604644775390625e-08 ;  /* 0x00000001ff007431 */ /* 0x008fe200000001ff */
[----:B------:R-:W3:Y:S02]  /*17ba0*/  LDCU.64 UR10, c[0x0][0x348] ;  /* 0x00006900ff0a77ac */ /* 0x000ee40008000a00 */
[----:B------:R-:W-:-:S04]  /*17bb0*/  USHF.R.S32.HI UR4, URZ, 0x1f, UR5 ;  /* 0x0000001fff047899 */ /* 0x000fc80008011405 */
[----:B------:R-:W-:-:S04]  /*17bc0*/  ULEA.HI UR4, UR4, UR5, URZ, 0x7 ;  /* 0x0000000504047291 */ /* 0x000fc8000f8f38ff */
[----:B------:R-:W-:-:S04]  /*17bd0*/  USHF.R.S32.HI UR4, URZ, 0x7, UR4 ;  /* 0x00000007ff047899 */ /* 0x000fc80008011404 */
[----:B------:R-:W-:-:S04]  /*17be0*/  UISETP.LT.AND UP1, UPT, UR4, 0x2, UPT ;  /* 0x000000020400788c */ /* 0x000fc8000bf21270 */
[----:B------:R-:W-:-:S04]  /*17bf0*/  USEL UR5, UR4, 0x2, UP1 ;  /* 0x0000000204057887 */ /* 0x000fc80008800000 */
[----:B------:R-:W-:-:S03]  /*17c00*/  UIADD3 UR4, UPT, UPT, UR4, -UR5, URZ ;  /* 0x8000000504047290 */ /* 0x000fc6000fffe0ff */
[----:B------:R-:W-:Y:S01]  /*17c10*/  UMOV UR5, 0x1 ;  /* 0x0000000100057882 */ /* 0x000fe20000000000 */
[----:B------:R-:W-:Y:S02]  /*17c20*/  UISETP.GE.U32.AND UP1, UPT, UR4, 0x3, UPT ;  /* 0x000000030400788c */ /* 0x000fe4000bf26070 */
[----:B------:R-:W-:-:S03]  /*17c30*/  UIADD3 UR6, UPT, UPT, UR4, 0x1, URZ ;  /* 0x0000000104067890 */ /* 0x000fc6000fffe0ff */
[----:B------:R-:W-:Y:S01]  /*17c40*/  UMOV UR4, 0x2 ;  /* 0x0000000200047882 */ /* 0x000fe20000000000 */
[----:B------:R-:W-:-:S03]  /*17c50*/  ULOP3.LUT UR15, UR6, 0x3, URZ, 0xc0, !UPT ;  /* 0x00000003060f7892 */ /* 0x000fc6000f8ec0ff */
[----:B---3--:R-:W-:Y:S09]  /*17c60*/  BRA.U !UP1, `(.L_x_309) ;  /* 0x0000001109f07547 */ /* 0x008ff2000b800000 */
[----:B------:R-:W-:Y:S01]  /*17c70*/  ULOP3.LUT UR4, UR6, 0xfffffffc, URZ, 0xc0, !UPT ;  /* 0xfffffffc06047892 */ /* 0x000fe2000f8ec0ff */
[----:B------:R-:W-:Y:S01]  /*17c80*/  MOV R0, 0x1 ;  /* 0x0000000100007802 */ /* 0x000fe20000000f00 */
[----:B------:R-:W-:Y:S01]  /*17c90*/  UMOV UR14, URZ ;  /* 0x000000ff000e7c82 */ /* 0x000fe20008000000 */
[----:B------:R-:W-:Y:S01]  /*17ca0*/  UMOV UR35, 0x100 ;  /* 0x0000010000237882 */ /* 0x000fe20000000000 */
[----:B------:R-:W-:-:S03]  /*17cb0*/  UIADD3 UR9, UPT, UPT, -UR4, URZ, URZ ;  /* 0x000000ff04097290 */ /* 0x000fc6000fffe1ff */
[----:B------:R-:W-:-:S09]  /*17cc0*/  UMOV UR4, 0x2 ;  /* 0x0000000200047882 */ /* 0x000fd20000000000 */
.L_x_350:
[----:B-12---:R-:W-:Y:S05]  /*17cd0*/  BRA.U !UP0, `(.L_x_310) ;  /* 0x0000000108047547 */ /* 0x006fea000b800000 */
[----:B------:R-:W-:Y:S05]  /*17ce0*/  BPT.TRAP 0x1 ;  /* 0x000000040000795c */ /* 0x000fea0000300000 */
.L_x_310:
[----:B------:R-:W3:Y:S01]  /*17cf0*/  S2UR UR8, SR_CgaCtaId ;  /* 0x00000000000879c3 */ /* 0x000ee20000008800 */
[----:B------:R-:W-:Y:S01]  /*17d00*/  UMOV UR5, 0x400 ;  /* 0x0000040000057882 */ /* 0x000fe20000000000 */
[----:B--2---:R-:W-:Y:S02]  /*17d10*/  SHF.L.U32 R2, R0, 0x1f, RZ ;  /* 0x0000001f00027819 */ /* 0x004fe400000006ff */
[----:B-1----:R-:W-:Y:S01]  /*17d20*/  @!P0 MOV R3, 0x8000 ;  /* 0x0000800000038802 */ /* 0x002fe20000000f00 */
[----:B---3--:R-:W-:-:S04]  /*17d30*/  ULEA UR8, UR8, UR5, 0x18 ;  /* 0x0000000508087291 */ /* 0x008fc8000f8ec0ff */
[----:B------:R-:W-:-:S09]  /*17d40*/  ULEA UR41, UR4, UR8, 0x3 ;  /* 0x0000000804297291 */ /* 0x000fd2000f8e18ff */
[----:B------:R-:W1:Y:S02]  /*17d50*/  SYNCS.PHASECHK.TRANS64.TRYWAIT P2, [UR41+0x28038], R2 ;  /* 0x02803802ff0075a7 */ /* 0x000e640008041129 */
[----:B-1----:R-:W-:Y:S05]  /*17d60*/  @!P2 BRA `(.L_x_311) ;  /* 0x000000480004a947 */ /* 0x002fea0003800000 */
.L_x_441:
[----:B------:R2:W-:Y:S01]  /*17d70*/  @!P0 SYNCS.ARRIVE.TRANS64 RZ, [UR41+0x28020], R3 ;  /* 0x02802003ffff89a7 */ /* 0x0005e20008000029 */
[----:B------:R-:W-:Y:S05]  /*17d80*/  BRA.U !UP2, `(.L_x_312) ;  /* 0x000000010a047547 */ /* 0x000fea000b800000 */
[----:B------:R-:W-:Y:S05]  /*17d90*/  BPT.TRAP 0x1 ;  /* 0x000000040000795c */ /* 0x000fea0000300000 */
.L_x_312:
[----:B------:R-:W-:Y:S04]  /*17da0*/  BSSY.RECONVERGENT B0, `(.L_x_313) ;  /* 0x0000003000007945 */ /* 0x000fe80003800200 */
[----:B------:R-:W-:Y:S05]  /*17db0*/  @P1 BRA `(.L_x_314) ;  /* 0x0000000000041947 */ /* 0x000fea0003800000 */
[----:B------:R-:W-:Y:S05]  /*17dc0*/  BPT.TRAP 0x1 ;  /* 0x000000040000795c */ /* 0x000fea0000300000 */
.L_x_314:
[----:B------:R-:W-:Y:S05]  /*17dd0*/  BSYNC.RECONVERGENT B0 ;  /* 0x0000000000007941 */ /* 0x000fea0003800200 */
.L_x_313:
[----:B------:R-:W-:Y:S02]  /*17de0*/  ULEA UR16, UR4, UR8, 0xf ;  /* 0x0000000804107291 */ /* 0x000fe4000f8e78ff */
[----:B------:R-:W-:Y:S02]  /*17df0*/  UIADD3 UR6, UP1, UPT, UR10, 0x180, URZ ;  /* 0x000001800a067890 */ /* 0x000fe4000ff3e0ff */
[----:B------:R-:W-:Y:S02]  /*17e00*/  UIADD3 UR43, UPT, UPT, UR35, -0x80, URZ ;  /* 0xffffff80232b7890 */ /* 0x000fe4000fffe0ff */
[----:B------:R-:W-:Y:S02]  /*17e10*/  UIADD3 UR41, UPT, UPT, UR41, 0x28020, URZ ;  /* 0x0002802029297890 */ /* 0x000fe4000fffe0ff */
[----:B------:R-:W-:Y:S02]  /*17e20*/  UIADD3 UR40, UPT, UPT, UR16, 0x10000, URZ ;  /* 0x0001000010287890 */ /* 0x000fe4000fffe0ff */
[----:B------:R-:W-:-:S02]  /*17e30*/  UIADD3.X UR7, UPT, UPT, URZ, UR11, URZ, UP1, !UPT ;  /* 0x0000000bff077290 */ /* 0x000fc40008ffe4ff */
[----:B------:R-:W-:Y:S01]  /*17e40*/  UIADD3 UR16, UPT, UPT, UR16, 0x14000, URZ ;  /* 0x0001400010107890 */ /* 0x000fe2000fffe0ff */
[----:B------:R-:W-:Y:S01]  /*17e50*/  UMOV UR12, 0x0 ;  /* 0x00000000000c7882 */ /* 0x000fe20000000000 */
[----:B------:R-:W-:Y:S01]  /*17e60*/  UMOV UR13, 0x10000000 ;  /* 0x10000000000d7882 */ /* 0x000fe20000000000 */
[----:B------:R-:W-:Y:S01]  /*17e70*/  UMOV UR42, URZ ;  /* 0x000000ff002a7c82 */ /* 0x000fe20008000000 */
[----:B------:R-:W-:Y:S01]  /*17e80*/  UMOV UR18, 0x40 ;  /* 0x0000004000127882 */ /* 0x000fe20000000000 */
[----:B------:R-:W-:Y:S01]  /*17e90*/  UMOV UR20, UR44 ;  /* 0x0000002c00147c82 */ /* 0x000fe20008000000 */
[----:B------:R-:W-:Y:S01]  /*17ea0*/  UMOV UR21, UR45 ;  /* 0x0000002d00157c82 */ /* 0x000fe20008000000 */
[----:B------:R-:W-:Y:S01]  /*17eb0*/  UMOV UR17, UR41 ;  /* 0x0000002900117c82 */ /* 0x000fe20008000000 */
[----:B------:R-:W-:Y:S01]  /*17ec0*/  UMOV UR19, UR43 ;  /* 0x0000002b00137c82 */ /* 0x000fe20008000000 */
[----:B------:R3:W-:Y:S01]  /*17ed0*/  UTMALDG.4D [UR40], [UR6], desc[UR12] ;  /* 0x00000c28060075b4 */ /* 0x0007e20008019000 */
[----:B------:R-:W-:-:S04]  /*17ee0*/  UIADD3 UR4, UPT, UPT, UR4, 0x1, URZ ;  /* 0x0000000104047890 */ /* 0x000fc8000fffe0ff */
[----:B------:R-:W-:Y:S01]  /*17ef0*/  UISETP.NE.AND UP1, UPT, UR4, 0x3, UPT ;  /* 0x000000030400788c */ /* 0x000fe2000bf25270 */
[----:B------:R3:W-:Y:S03]  /*17f00*/  UTMALDG.4D [UR16], [UR6], desc[UR12] ;  /* 0x00000c10060075b4 */ /* 0x0007e60008019000 */
[----:B------:R-:W-:Y:S02]  /*17f10*/  USEL UR5, URZ, 0x1, UP1 ;  /* 0x00000001ff057887 */ /* 0x000fe40008800000 */
[----:B------:R-:W-:-:S04]  /*17f20*/  USEL UR4, UR4, URZ, UP1 ;  /* 0x000000ff04047287 */ /* 0x000fc80008800000 */
[----:B------:R-:W-:Y:S01]  /*17f30*/  LOP3.LUT R0, R0, UR5, RZ, 0x3c, !PT ;  /* 0x0000000500007c12 */ /* 0x000fe2000f8e3cff */
[----:B---3--:R-:W-:Y:S07]  /*17f40*/  BRA.U !UP0, `(.L_x_315) ;  /* 0x0000000108047547 */ /* 0x008fee000b800000 */
[----:B------:R-:W-:Y:S05]  /*17f50*/  BPT.TRAP 0x1 ;  /* 0x000000040000795c */ /* 0x000fea0000300000 */
.L_x_315:
[----:B------:R-:W-:Y:S01]  /*17f60*/  ULEA UR25, UR4, UR8, 0x3 ;  /* 0x0000000804197291 */ /* 0x000fe2000f8e18ff */
[----:B-1----:R-:W-:Y:S02]  /*17f70*/  SHF.L.U32 R2, R0, 0x1f, RZ ;  /* 0x0000001f00027819 */ /* 0x002fe400000006ff */
[----:B--2---:R-:W-:-:S06]  /*17f80*/  @!P0 MOV R3, 0x8000 ;  /* 0x0000800000038802 */ /* 0x004fcc0000000f00 */
[----:B------:R-:W1:Y:S02]  /*17f90*/  SYNCS.PHASECHK.TRANS64.TRYWAIT P2, [UR25+0x28038], R2 ;  /* 0x02803802ff0075a7 */ /* 0x000e640008041119 */
[----:B-1----:R-:W-:Y:S05]  /*17fa0*/  @!P2 BRA `(.L_x_316) ;  /* 0x00000044008ca947 */ /* 0x002fea0003800000 */
.L_x_443:
[----:B------:R2:W-:Y:S01]  /*17fb0*/  @!P0 SYNCS.ARRIVE.TRANS64 RZ, [UR25+0x28020], R3 ;  /* 0x02802003ffff89a7 */ /* 0x0005e20008000019 */
[----:B------:R-:W-:Y:S05]  /*17fc0*/  BRA.U !UP2, `(.L_x_317) ;  /* 0x000000010a047547 */ /* 0x000fea000b800000 */
[----:B------:R-:W-:Y:S05]  /*17fd0*/  BPT.TRAP 0x1 ;  /* 0x000000040000795c */ /* 0x000fea0000300000 */
.L_x_317:
[----:B------:R-:W-:Y:S04]  /*17fe0*/  BSSY.RECONVERGENT B0, `(.L_x_318) ;  /* 0x0000003000007945 */ /* 0x000fe80003800200 */
[----:B------:R-:W-:Y:S05]  /*17ff0*/  @P1 BRA `(.L_x_319) ;  /* 0x0000000000041947 */ /* 0x000fea0003800000 */
[----:B------:R-:W-:Y:S05]  /*18000*/  BPT.TRAP 0x1 ;  /* 0x000000040000795c */ /* 0x000fea0000300000 */
.L_x_319:
[----:B------:R-:W-:Y:S05]  /*18010*/  BSYNC.RECONVERGENT B0 ;  /* 0x0000000000007941 */ /* 0x000fea0003800200 */
.L_x_318:
        /* <DEDUP_REMOVED lines=26> */
.L_x_320:
[----:B------:R-:W-:Y:S01]  /*181c0*/  ULEA UR33, UR4, UR8, 0x3 ;  /* 0x0000000804217291 */ /* 0x000fe2000f8e18ff */
[----:B-1----:R-:W-:Y:S02]  /*181d0*/  SHF.L.U32 R2, R0, 0x1f, RZ ;  /* 0x0000001f00027819 */ /* 0x002fe400000006ff */
[----:B--2---:R-:W-:-:S06]  /*181e0*/  @!P0 MOV R3, 0x8000 ;  /* 0x0000800000038802 */ /* 0x004fcc0000000f00 */
[----:B------:R-:W1:Y:S02]  /*181f0*/  SYNCS.PHASECHK.TRANS64.TRYWAIT P2, [UR33+0x28038], R2 ;  /* 0x02803802ff0075a7 */ /* 0x000e640008041121 */
[----:B-1----:R-:W-:Y:S05]  /*18200*/  @!P2 BRA `(.L_x_321) ;  /* 0x00000044000ca947 */ /* 0x002fea0003800000 */
.L_x_445:
[----:B------:R2:W-:Y:S01]  /*18210*/  @!P0 SYNCS.ARRIVE.TRANS64 RZ, [UR33+0x28020], R3 ;  /* 0x02802003ffff89a7 */ /* 0x0005e20008000021 */
[----:B------:R-:W-:Y:S05]  /*18220*/  BRA.U !UP2, `(.L_x_322) ;  /* 0x000000010a047547 */ /* 0x000fea000b800000 */
[----:B------:R-:W-:Y:S05]  /*18230*/  BPT.TRAP 0x1 ;  /* 0x000000040000795c */ /* 0x000fea0000300000 */
.L_x_322:
[----:B------:R-:W-:Y:S04]  /*18240*/  BSSY.RECONVERGENT B0, `(.L_x_323) ;  /* 0x0000003000007945 */ /* 0x000fe80003800200 */
[----:B------:R-:W-:Y:S05]  /*18250*/  @P1 BRA `(.L_x_324) ;  /* 0x0000000000041947 */ /* 0x000fea0003800000 */
[----:B------:R-:W-:Y:S05]  /*18260*/  BPT.TRAP 0x1 ;  /* 0x000000040000795c */ /* 0x000fea0000300000 */
.L_x_324:
[----:B------:R-:W-:Y:S05]  /*18270*/  BSYNC.RECONVERGENT B0 ;  /* 0x0000000000007941 */ /* 0x000fea0003800200 */
.L_x_323:
[----:B------:R-:W-:Y:S02]  /*18280*/  ULEA UR16, UR4, UR8, 0xf ;  /* 0x0000000804107291 */ /* 0x000fe4000f8e78ff */
[----:B------:R-:W-:Y:S02]  /*18290*/  UIADD3 UR6, UP1, UPT, UR10, 0x180, URZ ;  /* 0x000001800a067890 */ /* 0x000fe4000ff3e0ff */
[----:B------:R-:W-:Y:S02]  /*182a0*/  UIADD3 UR33, UPT, UPT, UR33, 0x28020, URZ ;  /* 0x0002802021217890 */ /* 0x000fe4000fffe0ff */
[----:B------:R-:W-:Y:S02]  /*182b0*/  UIADD3 UR32, UPT, UPT, UR16, 0x10000, URZ ;  /* 0x0001000010207890 */ /* 0x000fe4000fffe0ff */
[----:B------:R-:W-:Y:S02]  /*182c0*/  UIADD3.X UR7, UPT, UPT, URZ, UR11, URZ, UP1, !UPT ;  /* 0x0000000bff077290 */ /* 0x000fe40008ffe4ff */
        /* <DEDUP_REMOVED lines=20> */
.L_x_325:
[----:B------:R-:W-:Y:S01]  /*18410*/  ULEA UR25, UR4, UR8, 0x3 ;  /* 0x0000000804197291 */ /* 0x000fe2000f8e18ff */
[----:B-1----:R-:W-:Y:S02]  /*18420*/  SHF.L.U32 R2, R0, 0x1f, RZ ;  /* 0x0000001f00027819 */ /* 0x002fe400000006ff */
[----:B--2---:R-:W-:-:S06]  /*18430*/  @!P0 MOV R3, 0x8000 ;  /* 0x0000800000038802 */ /* 0x004fcc0000000f00 */
[----:B------:R-:W1:Y:S02]  /*18440*/  SYNCS.PHASECHK.TRANS64.TRYWAIT P2, [UR25+0x28038], R2 ;  /* 0x02803802ff0075a7 */ /* 0x000e640008041119 */
[----:B-1----:R-:W-:Y:S05]  /*18450*/  @!P2 BRA `(.L_x_326) ;  /* 0x000000400090a947 */ /* 0x002fea0003800000 */
.L_x_447:
[----:B------:R2:W-:Y:S01]  /*18460*/  @!P0 SYNCS.ARRIVE.TRANS64 RZ, [UR25+0x28020], R3 ;  /* 0x02802003ffff89a7 */ /* 0x0005e20008000019 */
[----:B------:R-:W-:Y:S05]  /*18470*/  BRA.U !UP2, `(.L_x_327) ;  /* 0x000000010a047547 */ /* 0x000fea000b800000 */
[----:B------:R-:W-:Y:S05]  /*18480*/  BPT.TRAP 0x1 ;  /* 0x000000040000795c */ /* 0x000fea0000300000 */
.L_x_327:
[----:B------:R-:W-:Y:S04]  /*18490*/  BSSY.RECONVERGENT B0, `(.L_x_328) ;  /* 0x0000003000007945 */ /* 0x000fe80003800200 */
[----:B------:R-:W-:Y:S05]  /*184a0*/  @P1 BRA `(.L_x_329) ;  /* 0x0000000000041947 */ /* 0x000fea0003800000 */
[----:B------:R-:W-:Y:S05]  /*184b0*/  BPT.TRAP 0x1 ;  /* 0x000000040000795c */ /* 0x000fea0000300000 */
.L_x_329:
[----:B------:R-:W-:Y:S05]  /*184c0*/  BSYNC.RECONVERGENT B0 ;  /* 0x0000000000007941 */ /* 0x000fea0003800200 */
.L_x_328:
        /* <DEDUP_REMOVED lines=26> */
.L_x_330:
[----:B------:R-:W-:Y:S01]  /*18670*/  ULEA UR25, UR4, UR8, 0x3 ;  /* 0x0000000804197291 */ /* 0x000fe2000f8e18ff */
[----:B-1----:R-:W-:Y:S02]  /*18680*/  SHF.L.U32 R2, R0, 0x1f, RZ ;  /* 0x0000001f00027819 */ /* 0x002fe400000006ff */
[----:B--2---:R-:W-:-:S06]  /*18690*/  @!P0 MOV R3, 0x8000 ;  /* 0x0000800000038802 */ /* 0x004fcc0000000f00 */
[----:B------:R-:W1:Y:S02]  /*186a0*/  SYNCS.PHASECHK.TRANS64.TRYWAIT P2, [UR25+0x28038], R2 ;  /* 0x02803802ff0075a7 */ /* 0x000e640008041119 */
[----:B-1----:R-:W-:Y:S05]  /*186b0*/  @!P2 BRA `(.L_x_331) ;  /* 0x000000400010a947 */ /* 0x002fea0003800000 */
.L_x_449:
[----:B------:R2:W-:Y:S01]  /*186c0*/  @!P0 SYNCS.ARRIVE.TRANS64 RZ, [UR25+0x28020], R3 ;  /* 0x02802003ffff89a7 */ /* 0x0005e20008000019 */
[----:B------:R-:W-:Y:S05]  /*186d0*/  BRA.U !UP2, `(.L_x_332) ;  /* 0x000000010a047547 */ /* 0x000fea000b800000 */
[----:B------:R-:W-:Y:S05]  /*186e0*/  BPT.TRAP 0x1 ;  /* 0x000000040000795c */ /* 0x000fea0000300000 */
.L_x_332:
[----:B------:R-:W-:Y:S04]  /*186f0*/  BSSY.RECONVERGENT B0, `(.L_x_333) ;  /* 0x0000003000007945 */ /* 0x000fe80003800200 */
[----:B------:R-:W-:Y:S05]  /*18700*/  @P1 BRA `(.L_x_334) ;  /* 0x0000000000041947 */ /* 0x000fea0003800000 */
[----:B------:R-:W-:Y:S05]  /*18710*/  BPT.TRAP 0x1 ;  /* 0x000000040000795c */ /* 0x000fea0000300000 */
.L_x_334:
[----:B------:R-:W-:Y:S05]  /*18720*/  BSYNC.RECONVERGENT B0 ;  /* 0x0000000000007941 */ /* 0x000fea0003800200 */
.L_x_333:
[----:B------:R-:W-:Y:S02]  /*18730*/  ULEA UR16, UR4, UR8, 0xf ;  /* 0x0000000804107291 */ /* 0x000fe4000f8e78ff */
[----:B------:R-:W-:Y:S02]  /*18740*/  UIADD3 UR6, UP1, UPT, UR10, 0x180, URZ ;  /* 0x000001800a067890 */ /* 0x000fe4000ff3e0ff */
[----:B------:R-:W-:Y:S02]  /*18750*/  UIADD3 UR27, UPT, UPT, UR35, 0x80, URZ ;  /* 0x00000080231b7890 */ /* 0x000fe4000fffe0ff */
        /* <DEDUP_REMOVED lines=23> */
.L_x_335:
[----:B------:R-:W-:Y:S01]  /*188d0*/  ULEA UR25, UR4, UR8, 0x3 ;  /* 0x0000000804197291 */ /* 0x000fe2000f8e18ff */
[----:B-1----:R-:W-:Y:S02]  /*188e0*/  SHF.L.U32 R2, R0, 0x1f, RZ ;  /* 0x0000001f00027819 */ /* 0x002fe400000006ff */
[----:B--2---:R-:W-:-:S06]  /*188f0*/  @!P0 MOV R3, 0x8000 ;  /* 0x0000800000038802 */ /* 0x004fcc0000000f00 */
[----:B------:R-:W1:Y:S02]  /*18900*/  SYNCS.PHASECHK.TRANS64.TRYWAIT P2, [UR25+0x28038], R2 ;  /* 0x02803802ff0075a7 */ /* 0x000e640008041119 */
[----:B-1----:R-:W-:Y:S05]  /*18910*/  @!P2 BRA `(.L_x_336) ;  /* 0x0000003c0090a947 */ /* 0x002fea0003800000 */
.L_x_451:
[----:B------:R2:W-:Y:S01]  /*18920*/  @!P0 SYNCS.ARRIVE.TRANS64 RZ, [UR25+0x28020], R3 ;  /* 0x02802003ffff89a7 */ /* 0x0005e20008000019 */
[----:B------:R-:W-:Y:S05]  /*18930*/  BRA.U !UP2, `(.L_x_337) ;  /* 0x000000010a047547 */ /* 0x000fea000b800000 */
[----:B------:R-:W-:Y:S05]  /*18940*/  BPT.TRAP 0x1 ;  /* 0x000000040000795c */ /* 0x000fea0000300000 */
.L_x_337:
[----:B------:R-:W-:Y:S04]  /*18950*/  BSSY.RECONVERGENT B0, `(.L_x_338) ;  /* 0x0000003000007945 */ /* 0x000fe80003800200 */
[----:B------:R-:W-:Y:S05]  /*18960*/  @P1 BRA `(.L_x_339) ;  /* 0x0000000000041947 */ /* 0x000fea0003800000 */
[----:B------:R-:W-:Y:S05]  /*18970*/  BPT.TRAP 0x1 ;  /* 0x000000040000795c */ /* 0x000fea0000300000 */
.L_x_339:
[----:B------:R-:W-:Y:S05]  /*18980*/  BSYNC.RECONVERGENT B0 ;  /* 0x0000000000007941 */ /* 0x000fea0003800200 */
.L_x_338:
        /* <DEDUP_REMOVED lines=26> */
.L_x_340:
[----:B------:R-:W-:Y:S01]  /*18b30*/  ULEA UR25, UR4, UR8, 0x3 ;  /* 0x0000000804197291 */ /* 0x000fe2000f8e18ff */
[----:B-1----:R-:W-:Y:S02]  /*18b40*/  SHF.L.U32 R2, R0, 0x1f, RZ ;  /* 0x0000001f00027819 */ /* 0x002fe400000006ff */
[----:B--2---:R-:W-:-:S06]  /*18b50*/  @!P0 MOV R3, 0x8000 ;  /* 0x0000800000038802 */ /* 0x004fcc0000000f00 */
[----:B------:R-:W1:Y:S02]  /*18b60*/  SYNCS.PHASECHK.TRANS64.TRYWAIT P2, [UR25+0x28038], R2 ;  /* 0x02803802ff0075a7 */ /* 0x000e640008041119 */
[----:B-1----:R-:W-:Y:S05]  /*18b70*/  @!P2 BRA `(.L_x_341) ;  /* 0x0000003c0010a947 */ /* 0x002fea0003800000 */
.L_x_453:
[----:B------:R2:W-:Y:S01]  /*18b80*/  @!P0 SYNCS.ARRIVE.TRANS64 RZ, [UR25+0x28020], R3 ;  /* 0x02802003ffff89a7 */ /* 0x0005e20008000019 */
[----:B------:R-:W-:Y:S05]  /*18b90*/  BRA.U !UP2, `(.L_x_342) ;  /* 0x000000010a047547 */ /* 0x000fea000b800000 */
[----:B------:R-:W-:Y:S05]  /*18ba0*/  BPT.TRAP 0x1 ;  /* 0x000000040000795c */ /* 0x000fea0000300000 */
.L_x_342:
[----:B------:R-:W-:Y:S04]  /*18bb0*/  BSSY.RECONVERGENT B0, `(.L_x_343) ;  /* 0x0000003000007945 */ /* 0x000fe80003800200 */
[----:B------:R-:W-:Y:S05]  /*18bc0*/  @P1 BRA `(.L_x_344) ;  /* 0x0000000000041947 */ /* 0x000fea0003800000 */
[----:B------:R-:W-:Y:S05]  /*18bd0*/  BPT.TRAP 0x1 ;  /* 0x000000040000795c */ /* 0x000fea0000300000 */
.L_x_344:
[----:B------:R-:W-:Y:S05]  /*18be0*/  BSYNC.RECONVERGENT B0 ;  /* 0x0000000000007941 */ /* 0x000fea0003800200 */
.L_x_343:
        /* <DEDUP_REMOVED lines=26> */
.L_x_345:
[----:B------:R-:W-:Y:S01]  /*18d90*/  ULEA UR25, UR4, UR8, 0x3 ;  /* 0x0000000804197291 */ /* 0x000fe2000f8e18ff */
[----:B-1----:R-:W-:Y:S02]  /*18da0*/  SHF.L.U32 R2, R0, 0x1f, RZ ;  /* 0x0000001f00027819 */ /* 0x002fe400000006ff */
[----:B--2---:R-:W-:-:S06]  /*18db0*/  @!P0 MOV R3, 0x8000 ;  /* 0x0000800000038802 */ /* 0x004fcc0000000f00 */
[----:B------:R-:W1:Y:S02]  /*18dc0*/  SYNCS.PHASECHK.TRANS64.TRYWAIT P2, [UR25+0x28038], R2 ;  /* 0x02803802ff0075a7 */ /* 0x000e640008041119 */
[----:B-1----:R-:W-:Y:S05]  /*18dd0*/  @!P2 BRA `(.L_x_346) ;  /* 0x000000380090a947 */ /* 0x002fea0003800000 */
.L_x_455:
[----:B------:R2:W-:Y:S01]  /*18de0*/  @!P0 SYNCS.ARRIVE.TRANS64 RZ, [UR25+0x28020], R3 ;  /* 0x02802003ffff89a7 */ /* 0x0005e20008000019 */
[----:B------:R-:W-:Y:S05]  /*18df0*/  BRA.U !UP2, `(.L_x_347) ;  /* 0x000000010a047547 */ /* 0x000fea000b800000 */
[----:B------:R-:W-:Y:S05]  /*18e00*/  BPT.TRAP 0x1 ;  /* 0x000000040000795c */ /* 0x000fea0000300000 */
.L_x_347:
[----:B------:R-:W-:Y:S04]  /*18e10*/  BSSY.RECONVERGENT B0, `(.L_x_348) ;  /* 0x0000003000007945 */ /* 0x000fe80003800200 */
[----:B------:R-:W-:Y:S05]  /*18e20*/  @P1 BRA `(.L_x_349) ;  /* 0x0000000000041947 */ /* 0x000fea0003800000 */
[----:B------:R-:W-:Y:S05]  /*18e30*/  BPT.TRAP 0x1 ;  /* 0x000000040000795c */ /* 0x000fea0000300000 */
.L_x_349:
[----:B------:R-:W-:Y:S05]  /*18e40*/  BSYNC.RECONVERGENT B0 ;  /* 0x0000000000007941 */ /* 0x000fea0003800200 */
.L_x_348:
        /* <DEDUP_REMOVED lines=18> */
[----:B------:R-:W-:-:S02]  /*18f70*/  UIADD3 UR4, UPT, UPT, UR4, 0x1, URZ ;  /* 0x0000000104047890 */ /* 0x000fc4000fffe0ff */
[----:B------:R-:W-:Y:S02]  /*18f80*/  UIADD3 UR9, UPT, UPT, UR9, 0x4, URZ ;  /* 0x0000000409097890 */ /* 0x000fe4000fffe0ff */
[----:B------:R-:W-:Y:S02]  /*18f90*/  UISETP.NE.AND UP1, UPT, UR4, 0x3, UPT ;  /* 0x000000030400788c */ /* 0x000fe4000bf25270 */
[----:B------:R-:W-:Y:S01]  /*18fa0*/  UIADD3 UR14, UPT, UPT, UR14, 0x4, URZ ;  /* 0x000000040e0e7890 */ /* 0x000fe2000fffe0ff */
[----:B------:R3:W-:Y:S01]  /*18fb0*/  UTMALDG.4D [UR16], [UR6], desc[UR12] ;  /* 0x00000c10060075b4 */ /* 0x0007e20008019000 */
[----:B------:R-:W-:Y:S02]  /*18fc0*/  USEL UR5, URZ, 0x1, UP1 ;  /* 0x00000001ff057887 */ /* 0x000fe40008800000 */
[----:B------:R-:W-:Y:S02]  /*18fd0*/  USEL UR4, UR4, URZ, UP1 ;  /* 0x000000ff04047287 */ /* 0x000fe40008800000 */
[----:B------:R-:W-:-:S02]  /*18fe0*/  UISETP.NE.AND UP1, UPT, UR9, URZ, UPT ;  /* 0x000000ff0900728c */ /* 0x000fc4000bf25270 */
[----:B------:R-:W-:Y:S01]  /*18ff0*/  LOP3.LUT R0, R0, UR5, RZ, 0x3c, !PT ;  /* 0x0000000500007c12 */ /* 0x000fe2000f8e3cff */
[----:B------:R-:W-:-:S06]  /*19000*/  UIADD3 UR35, UPT, UPT, UR35, 0x200, URZ ;  /* 0x0000020023237890 */ /* 0x000fcc000fffe0ff */
[----:B---3--:R-:W-:Y:S06]  /*19010*/  BRA.U UP1, `(.L_x_350) ;  /* 0xffffffed012c7547 */ /* 0x008fec000b83ffff */
[----:B------:R-:W-:Y:S02]  /*19020*/  UIADD3 UR5, UPT, UPT, UR14, 0x1, URZ ;  /* 0x000000010e057890 */ /* 0x000fe4000fffe0ff */
.L_x_309:
[----:B------:R-:W-:-:S13]  /*19030*/  ISETP.NE.AND P2, PT, RZ, UR15, PT ;  /* 0x0000000fff007c0c */ /* 0x000fda000bf45270 */
[----:B------:R-:W-:Y:S05]  /*19040*/  @!P2 EXIT ;  /* 0x000000000000a94d */ /* 0x000fea0003800000 */
[----:B------:R-:W-:Y:S02]  /*19050*/  UIADD3 UR9, UPT, UPT, -UR15, URZ, URZ ;  /* 0x000000ff0f097290 */ /* 0x000fe4000fffe1ff */
[----:B------:R-:W-:-:S12]  /*19060*/  USHF.L.U32 UR27, UR5, 0x7, URZ ;  /* 0x00000007051b7899 */ /* 0x000fd800080006ff */
.L_x_361:
[----:B------:R-:W-:Y:S05]  /*19070*/  BRA.U !UP0, `(.L_x_351) ;  /* 0x0000000108047547 */ /* 0x000fea000b800000 */
[----:B------:R-:W-:Y:S05]  /*19080*/  BPT.TRAP 0x1 ;  /* 0x000000040000795c */ /* 0x000fea0000300000 */
.L_x_351:
[----:B------:R-:W-:Y:S01]  /*19090*/  ULEA UR25, UR4, UR8, 0x3 ;  /* 0x0000000804197291 */ /* 0x000fe2000f8e18ff */
[----:B-12---:R-:W-:Y:S02]  /*190a0*/  SHF.L.U32 R2, R0, 0x1f, RZ ;  /* 0x0000001f00027819 */ /* 0x006fe400000006ff */
[----:B------:R-:W-:-:S06]  /*190b0*/  @!P0 MOV R3, 0x8000 ;  /* 0x0000800000038802 */ /* 0x000fcc0000000f00 */
[----:B------:R-:W1:Y:S02]  /*190c0*/  SYNCS.PHASECHK.TRANS64.TRYWAIT P2, [UR25+0x28038], R2 ;  /* 0x02803802ff0075a7 */ /* 0x000e640008041119 */
[----:B-1----:R-:W-:Y:S05]  /*190d0*/  @!P2 BRA `(.L_x_352) ;  /* 0x0000003400e8a947 */ /* 0x002fea0003800000 */
.L_x_457:
[----:B------:R2:W-:Y:S01]  /*190e0*/  @!P0 SYNCS.ARRIVE.TRANS64 RZ, [UR25+0x28020], R3 ;  /* 0x02802003ffff89a7 */ /* 0x0005e20008000019 */
[----:B------:R-:W-:Y:S05]  /*190f0*/  BRA.U !UP2, `(.L_x_353) ;  /* 0x000000010a047547 */ /* 0x000fea000b800000 */
[----:B------:R-:W-:Y:S05]  /*19100*/  BPT.TRAP 0x1 ;  /* 0x000000040000795c */ /* 0x000fea0000300000 */
.L_x_353:
[----:B------:R-:W-:Y:S04]  /*19110*/  BSSY.RECONVERGENT B0, `(.L_x_354) ;  /* 0x0000003000007945 */ /* 0x000fe80003800200 */
[----:B------:R-:W-:Y:S05]  /*19120*/  @P1 BRA `(.L_x_355) ;  /* 0x0000000000041947 */ /* 0x000fea0003800000 */
[----:B------:R-:W-:Y:S05]  /*19130*/  BPT.TRAP 0x1 ;  /* 0x000000040000795c */ /* 0x000fea0000300000 */
.L_x_355:
[----:B------:R-:W-:Y:S05]  /*19140*/  BSYNC.RECONVERGENT B0 ;  /* 0x0000000000007941 */ /* 0x000fea0003800200 */
.L_x_354:
        /* <DEDUP_REMOVED lines=25> */
.L_x_356:
[----:B------:R-:W-:Y:S01]  /*192e0*/  ULEA UR25, UR4, UR8, 0x3 ;  /* 0x0000000804197291 */ /* 0x000fe2000f8e18ff */
[----:B-1----:R-:W-:Y:S02]  /*192f0*/  SHF.L.U32 R2, R0, 0x1f, RZ ;  /* 0x0000001f00027819 */ /* 0x002fe400000006ff */
[----:B--2---:R-:W-:-:S06]  /*19300*/  @!P0 MOV R3, 0x8000 ;  /* 0x0000800000038802 */ /* 0x004fcc0000000f00 */
[----:B------:R-:W1:Y:S02]  /*19310*/  SYNCS.PHASECHK.TRANS64.TRYWAIT P2, [UR25+0x28038], R2 ;  /* 0x02803802ff0075a7 */ /* 0x000e640008041119 */
[----:B-1----:R-:W-:Y:S05]  /*19320*/  @!P2 BRA `(.L_x_357) ;  /* 0x00000034006ca947 */ /* 0x002fea0003800000 */
.L_x_459:
[----:B------:R2:W-:Y:S01]  /*19330*/  @!P0 SYNCS.ARRIVE.TRANS64 RZ, [UR25+0x28020], R3 ;  /* 0x02802003ffff89a7 */ /* 0x0005e20008000019 */
[----:B------:R-:W-:Y:S05]  /*19340*/  BRA.U !UP2, `(.L_x_358) ;  /* 0x000000010a047547 */ /* 0x000fea000b800000 */
[----:B------:R-:W-:Y:S05]  /*19350*/  BPT.TRAP 0x1 ;  /* 0x000000040000795c */ /* 0x000fea0000300000 */
.L_x_358:
[----:B------:R-:W-:Y:S04]  /*19360*/  BSSY.RECONVERGENT B0, `(.L_x_359) ;  /* 0x0000003000007945 */ /* 0x000fe80003800200 */
[----:B------:R-:W-:Y:S05]  /*19370*/  @P1 BRA `(.L_x_360) ;  /* 0x0000000000041947 */ /* 0x000fea0003800000 */
[----:B------:R-:W-:Y:S05]  /*19380*/  BPT.TRAP 0x1 ;  /* 0x000000040000795c */ /* 0x000fea0000300000 */
.L_x_360:
[----:B------:R-:W-:Y:S05]  /*19390*/  BSYNC.RECONVERGENT B0 ;  /* 0x0000000000007941 */ /* 0x000fea0003800200 */
.L_x_359:
        /* <DEDUP_REMOVED lines=19> */
[----:B------:R-:W-:Y:S01]  /*194d0*/  UISETP.NE.AND UP1, UPT, UR4, 0x3, UPT ;  /* 0x000000030400788c */ /* 0x000fe2000bf25270 */
[----:B------:R4:W-:Y:S03]  /*194e0*/  UTMALDG.4D [UR16], [UR6], desc[UR12] ;  /* 0x00000c10060075b4 */ /* 0x0009e60008019000 */
[----:B------:R-:W-:Y:S02]  /*194f0*/  USEL UR5, URZ, 0x1, UP1 ;  /* 0x00000001ff057887 */ /* 0x000fe40008800000 */
[----:B------:R-:W-:Y:S02]  /*19500*/  USEL UR4, UR4, URZ, UP1 ;  /* 0x000000ff04047287 */ /* 0x000fe40008800000 */
[----:B------:R-:W-:-:S02]  /*19510*/  UISETP.NE.AND UP1, UPT, UR9, URZ, UPT ;  /* 0x000000ff0900728c */ /* 0x000fc4000bf25270 */
[----:B------:R-:W-:Y:S01]  /*19520*/  LOP3.LUT R0, R0, UR5, RZ, 0x3c, !PT ;  /* 0x0000000500007c12 */ /* 0x000fe2000f8e3cff */
[----:B---3--:R-:W-:-:S06]  /*19530*/  UIADD3 UR27, UPT, UPT, UR27, 0x80, URZ ;  /* 0x000000801b1b7890 */ /* 0x008fcc000fffe0ff */
[----:B----4-:R-:W-:Y:S05]  /*19540*/  BRA.U UP1, `(.L_x_361) ;  /* 0xfffffff901c87547 */ /* 0x010fea000b83ffff */
[----:B------:R-:W-:Y:S05]  /*19550*/  EXIT ;  /* 0x000000000000794d */ /* 0x000fea0003800000 */
.L_x_478:
[----:B------:R-:W-:-:S08]  /*19560*/  NOP ;  /* 0x0000000000007918 */ /* 0x000fd00000000000 */
[----:B------:R-:W1:-:S00]  /*19570*/  USETMAXREG.DEALLOC.CTAPOOL 0x20 ;  /* 0x00000020000079c8 */ /* 0x000e4000080e0500 */
[----:B------:R-:W2:Y:S08]  /*19580*/  S2UR UR26, SR_CTAID.X ;  /* 0x00000000001a79c3 */ /* 0x000eb00000002500 */
[----:B-1----:R-:W1:Y:S01]  /*19590*/  LDC R0, c[0x0][0x380] ;  /* 0x0000e000ff007b82 */ /* 0x002e620000000800 */
[----:B--2---:R-:W-:-:S06]  /*195a0*/  USHF.L.U32 UR26, UR26, 0x8, URZ ;  /* 0x000000081a1a7899 */ /* 0x004fcc00080006ff */
[----:B-1----:R-:W-:-:S13]  /*195b0*/  ISETP.LE.U32.AND P0, PT, R0, UR26, PT ;  /* 0x0000001a00007c0c */ /* 0x002fda000bf03070 */
[----:B------:R-:W-:Y:S05]  /*195c0*/  @P0 EXIT ;  /* 0x000000000000094d */ /* 0x000fea0003800000 */
[----:B------:R-:W1:Y:S01]  /*195d0*/  LDCU UR7, c[0x0][0x38c] ;  /* 0x00007180ff0777ac */ /* 0x000e620008000800 */
[----:B------:R-:W2:Y:S01]  /*195e0*/  S2UR UR8, SR_CTAID.Y ;  /* 0x00000000000879c3 */ /* 0x000ea20000002600 */
[----:B------:R-:W-:Y:S01]  /*195f0*/  ELECT P1, URZ, PT ;  /* 0x0000000000ff782f */ /* 0x000fe20003820000 */
[----:B-1----:R-:W1:Y:S01]  /*19600*/  I2F.U32.RP R0, UR7 ;  /* 0x0000000700007d06 */ /* 0x002e620008209000 */
[----:B------:R-:W-:-:S07]  /*19610*/  UISETP.NE.U32.AND UP0, UPT, UR7, URZ, UPT ;  /* 0x000000ff0700728c */ /* 0x000fce000bf05070 */
[----:B-1----:R-:W1:Y:S02]  /*19620*/  MUFU.RCP R0, R0 ;  /* 0x0000000000007308 */ /* 0x002e640000001000 */
[----:B-1----:R-:W-:-:S06]  /*19630*/  VIADD R0, R0, 0xffffffe ;  /* 0x0ffffffe00007836 */ /* 0x002fcc0000000000 */
        /* <DEDUP_REMOVED lines=9> */
[----:B------:R-:W-:Y:S02]  /*196d0*/  UIADD3 UR4, UPT, UPT, -UR28, URZ, URZ ;  /* 0x000000ff1c047290 */ /* 0x000fe4000fffe1ff */
[----:B------:R-:W1:Y:S02]  /*196e0*/  S2UR UR29, SR_CTAID.Z ;  /* 0x00000000001d79c3 */ /* 0x000e640000002700 */
        /* <DEDUP_REMOVED lines=9> */
[----:B-1----:R-:W-:Y:S11]  /*19780*/  BRA.U UP6, `(.L_x_362) ;  /* 0x0000000106047547 */ /* 0x002ff6000b800000 */
[----:B------:R-:W-:Y:S05]  /*19790*/  BPT.TRAP 0x1 ;  /* 0x000000040000795c */ /* 0x000fea0000300000 */
.L_x_362:
[----:B------:R-:W1:Y:S01]  /*197a0*/  S2UR UR6, SR_CgaCtaId ;  /* 0x00000000000679c3 */ /* 0x000e620000008800 */
[----:B------:R-:W-:Y:S01]  /*197b0*/  UMOV UR24, 0x400 ;  /* 0x0000040000187882 */ /* 0x000fe20000000000 */
[----:B------:R-:W-:Y:S01]  /*197c0*/  SHF.L.U32 R22, RZ, 0x1f, RZ ;  /* 0x0000001fff167819 */ /* 0x000fe200000006ff */
[----:B-1----:R-:W-:-:S09]  /*197d0*/  ULEA UR24, UR6, UR24, 0x18 ;  /* 0x0000001806187291 */ /* 0x002fd2000f8ec0ff */
[----:B------:R-:W1:Y:S02]  /*197e0*/  SYNCS.PHASECHK.TRANS64.TRYWAIT P0, [UR24+0x280b0], R22 ;  /* 0x0280b016ff0075a7 */ /* 0x000e640008001118 */
[----:B-1----:R-:W-:Y:S05]  /*197f0*/  @!P0 BRA `(.L_x_363) ;  /* 0x0000003000508947 */ /* 0x002fea0003800000 */
.L_x_461:
[----:B------:R-:W-:Y:S04]  /*19800*/  BSSY.RECONVERGENT B0, `(.L_x_364) ;  /* 0x00000c3000007945 */ /* 0x000fe80003800200 */
[----:B------:R-:W-:Y:S05]  /*19810*/  @!P1 BRA `(.L_x_365) ;  /* 0x0000000c00049947 */ /* 0x000fea0003800000 */
[----:B------:R-:W2:Y:S01]  /*19820*/  LDCU.64 UR4, c[0x0][0x348] ;  /* 0x00006900ff0477ac */ /* 0x000ea20008000a00 */
[----:B------:R-:W-:Y:S02]  /*19830*/  UIADD3 UR66, UPT, UPT, UR26, 0x70, URZ ;  /* 0x000000701a427890 */ /* 0x000fe4000fffe0ff */
[----:B------:R-:W-:Y:S02]  /*19840*/  UIADD3 UR64, UPT, UPT, UR24, 0x7000, URZ ;  /* 0x0000700018407890 */ /* 0x000fe4000fffe0ff */
[----:B------:R-:W-:Y:S02]  /*19850*/  UIADD3 UR34, UPT, UPT, UR26, 0x8, URZ ;  /* 0x000000081a227890 */ /* 0x000fe4000fffe0ff */
[----:B------:R-:W-:Y:S01]  /*19860*/  UIADD3 UR32, UPT, UPT, UR24, 0x800, URZ ;  /* 0x0000080018207890 */ /* 0x000fe2000fffe0ff */
[----:B------:R-:W-:Y:S01]  /*19870*/  MOV.SPILL R18, UR66 ;  /* 0x0000004200127c02 */ /* 0x000fe20009000f00 */
[----:B------:R-:W-:Y:S01]  /*19880*/  UIADD3 UR18, UPT, UPT, UR26, 0x10, URZ ;  /* 0x000000101a127890 */ /* 0x000fe2000fffe0ff */
[----:B------:R-:W-:Y:S01]  /*19890*/  MOV.SPILL R17, UR64 ;  /* 0x0000004000117c02 */ /* 0x000fe20009000f00 */
[----:B------:R-:W-:Y:S01]  /*198a0*/  UIADD3 UR16, UPT, UPT, UR24, 0x1000, URZ ;  /* 0x0000100018107890 */ /* 0x000fe2000fffe0ff */
[----:B------:R-:W-:Y:S01]  /*198b0*/  MOV.SPILL R13, UR34 ;  /* 0x00000022000d7c02 */ /* 0x000fe20009000f00 */
[----:B------:R-:W-:-:S02]  /*198c0*/  UIADD3 UR50, UPT, UPT, UR26, 0x18, URZ ;  /* 0x000000181a327890 */ /* 0x000fc4000fffe0ff */
[----:B--2---:R-:W-:Y:S01]  /*198d0*/  UIADD3 UR4, UP0, UPT, UR4, 0x400, URZ ;  /* 0x0000040004047890 */ /* 0x004fe2000ff1e0ff */
[----:B------:R-:W-:Y:S01]  /*198e0*/  MOV.SPILL R8, UR18 ;  /* 0x0000001200087c02 */ /* 0x000fe20009000f00 */
[----:B------:R-:W-:Y:S02]  /*198f0*/  UIADD3 UR48, UPT, UPT, UR24, 0x1800, URZ ;  /* 0x0000180018307890 */ /* 0x000fe4000fffe0ff */
[----:B------:R-:W-:Y:S01]  /*19900*/  UIADD3.X UR5, UPT, UPT, URZ, UR5, URZ, UP0, !UPT ;  /* 0x00000005ff057290 */ /* 0x000fe200087fe4ff */
[----:B-1----:R-:W-:Y:S01]  /*19910*/  MOV.SPILL R0, UR50 ;  /* 0x0000003200007c02 */ /* 0x002fe20009000f00 */
[----:B------:R-:W-:Y:S02]  /*19920*/  UIADD3 UR64, UPT, UPT, UR24, 0x2000, URZ ;  /* 0x0000200018407890 */ /* 0x000fe4000fffe0ff */
[----:B------:R-:W-:Y:S01]  /*19930*/  UIADD3 UR66, UPT, UPT, UR26, 0x20, URZ ;  /* 0x000000201a427890 */ /* 0x000fe2000fffe0ff */
[----:B------:R-:W-:Y:S01]  /*19940*/  UMOV UR25, URZ ;  /* 0x000000ff00197c82 */ /* 0x000fe20008000000 */
[----:B------:R-:W-:Y:S01]  /*19950*/  UMOV UR35, UR27 ;  /* 0x0000001b00237c82 */ /* 0x000fe20008000000 */
[----:B------:R-:W-:Y:S01]  /*19960*/  UMOV UR36, UR28 ;  /* 0x0000001c00247c82 */ /* 0x000fe20008000000 */
[----:B------:R-:W-:Y:S01]  /*19970*/  UMOV UR37, UR29 ;  /* 0x0000001d00257c82 */ /* 0x000fe20008000000 */
[----:B------:R-:W-:Y:S01]  /*19980*/  UMOV UR33, UR25 ;  /* 0x0000001900217c82 */ /* 0x000fe20008000000 */
[----:B------:R-:W-:Y:S01]  /*19990*/  UMOV UR19, UR27 ;  /* 0x0000001b00137c82 */ /* 0x000fe20008000000 */
[----:B------:R-:W-:Y:S01]  /*199a0*/  UMOV UR20, UR28 ;  /* 0x0000001c00147c82 */ /* 0x000fe20008000000 */
[----:B------:R-:W-:Y:S01]  /*199b0*/  UMOV UR21, UR29 ;  /* 0x0000001d00157c82 */ /* 0x000fe20008000000 */
[----:B------:R-:W-:Y:S01]  /*199c0*/  UTMASTG.5D [UR24], [UR4] ;  /* 0x00000018040073b5 */ /* 0x000fe20008020000 */
[----:B------:R-:W-:Y:S01]  /*199d0*/  UMOV UR17, UR25 ;  /* 0x0000001900117c82 */ /* 0x000fe20008000000 */
[----:B------:R-:W-:Y:S01]  /*199e0*/  UMOV UR51, UR27 ;  /* 0x0000001b00337c82 */ /* 0x000fe20008000000 */
[----:B------:R-:W-:Y:S01]  /*199f0*/  UMOV UR52, UR28 ;  /* 0x0000001c00347c82 */ /* 0x000fe20008000000 */
[----:B------:R-:W-:Y:S01]  /*19a00*/  UMOV UR53, UR29 ;  /* 0x0000001d00357c82 */ /* 0x000fe20008000000 */
[----:B------:R-:W-:Y:S01]  /*19a10*/  UMOV UR49, UR25 ;  /* 0x0000001900317c82 */ /* 0x000fe20008000000 */
[----:B------:R-:W-:Y:S01]  /*19a20*/  UMOV UR67, UR27 ;  /* 0x0000001b00437c82 */ /* 0x000fe20008000000 */
[----:B------:R-:W-:Y:S01]  /*19a30*/  UMOV UR68, UR28 ;  /* 0x0000001c00447c82 */ /* 0x000fe20008000000 */
[----:B------:R1:W-:Y:S01]  /*19a40*/  UTMASTG.5D [UR32], [UR4] ;  /* 0x00000020040073b5 */ /* 0x0003e20008020000 */
[----:B------:R-:W-:Y:S01]  /*19a50*/  UMOV UR69, UR29 ;  /* 0x0000001d00457c82 */ /* 0x000fe20008000000 */
[----:B------:R-:W-:Y:S01]  /*19a60*/  UMOV UR65, UR25 ;  /* 0x0000001900417c82 */ /* 0x000fe20008000000 */
[----:B------:R-:W-:Y:S01]  /*19a70*/  UMOV UR30, UR66 ;  /* 0x00000042001e7c82 */ /* 0x000fe20008000000 */
[----:B------:R-:W-:Y:S01]  /*19a80*/  UIADD3 UR40, UPT, UPT, UR24, 0x400, URZ ;  /* 0x0000040018287890 */ /* 0x000fe2000fffe0ff */
[----:B------:R-:W-:Y:S01]  /*19a90*/  MOV.SPILL R21, UR69 ;  /* 0x0000004500157c02 */ /* 0x000fe20009000f00 */
[----:B------:R-:W-:Y:S01]  /*19aa0*/  UIADD3 UR10, UPT, UPT, UR26, 0x40, URZ ;  /* 0x000000401a0a7890 */ /* 0x000fe2000fffe0ff */
[----:B------:R-:W-:Y:S01]  /*19ab0*/  MOV.SPILL R20, UR68 ;  /* 0x0000004400147c02 */ /* 0x000fe20009000f00 */
[----:B------:R2:W-:Y:S01]  /*19ac0*/  UTMASTG.5D [UR16], [UR4] ;  /* 0x00000010040073b5 */ /* 0x0005e20008020000 */
[----:B------:R-:W-:Y:S01]  /*19ad0*/  UIADD3 UR8, UPT, UPT, UR24, 0x4000, URZ ;  /* 0x0000400018087890 */ /* 0x000fe2000fffe0ff */
[----:B------:R-:W-:Y:S01]  /*19ae0*/  MOV.SPILL R2, UR40 ;  /* 0x0000002800027c02 */ /* 0x000fe20009000f00 */
[----:B------:R-:W-:Y:S01]  /*19af0*/  UMOV UR42, UR26 ;  /* 0x0000001a002a7c82 */ /* 0x000fe20008000000 */
[----:B------:R-:W-:Y:S01]  /*19b00*/  UIADD3 UR40, UPT, UPT, UR24, 0x5800, URZ ;  /* 0x0000580018287890 */ /* 0x000fe2000fffe0ff */
[----:B------:R-:W-:Y:S01]  /*19b10*/  MOV.SPILL R4, UR42 ;  /* 0x0000002a00047c02 */ /* 0x000fe20009000f00 */
[----:B------:R-:W-:Y:S01]  /*19b20*/  UIADD3 UR42, UPT, UPT, UR26, 0x58, URZ ;  /* 0x000000581a2a7890 */ /* 0x000fe2000fffe0ff */
[----:B------:R-:W-:Y:S01]  /*19b30*/  MOV.SPILL R19, UR67 ;  /* 0x0000004300137c02 */ /* 0x000fe20009000f00 */
[----:B------:R3:W-:Y:S01]  /*19b40*/  UTMASTG.5D [UR48], [UR4] ;  /* 0x00000030040073b5 */ /* 0x0007e20008020000 */
[----:B------:R-:W-:Y:S01]  /*19b50*/  UMOV UR11, UR27 ;  /* 0x0000001b000b7c82 */ /* 0x000fe20008000000 */
[----:B------:R-:W-:Y:S01]  /*19b60*/  UMOV UR12, UR28 ;  /* 0x0000001c000c7c82 */ /* 0x000fe20008000000 */
[----:B------:R-:W-:Y:S01]  /*19b70*/  UMOV UR13, UR29 ;  /* 0x0000001d000d7c82 */ /* 0x000fe20008000000 */
[----:B------:R-:W-:Y:S01]  /*19b80*/  UMOV UR41, 0x40 ;  /* 0x0000004000297882 */ /* 0x000fe20000000000 */
[----:B------:R-:W-:Y:S01]  /*19b90*/  UMOV UR43, UR27 ;  /* 0x0000001b002b7c82 */ /* 0x000fe20008000000 */
[----:B------:R-:W-:Y:S01]  /*19ba0*/  UMOV UR44, UR28 ;  /* 0x0000001c002c7c82 */ /* 0x000fe20008000000 */
[----:B------:R-:W-:Y:S01]  /*19bb0*/  UMOV UR45, UR29 ;  /* 0x0000001d002d7c82 */ /* 0x000fe20008000000 */
[----:B------:R4:W-:Y:S01]  /*19bc0*/  UTMASTG.5D [UR64], [UR4] ;  /* 0x00000040040073b5 */ /* 0x0009e20008020000 */
[----:B------:R-:W-:Y:S01]  /*19bd0*/  UMOV UR9, UR25 ;  /* 0x0000001900097c82 */ /* 0x000fe20008000000 */
[----:B------:R-:W-:Y:S01]  /*19be0*/  MOV.SPILL R7, UR45 ;  /* 0x0000002d00077c02 */ /* 0x000fe20009000f00 */
[----:B------:R-:W-:Y:S01]  /*19bf0*/  UMOV UR14, UR42 ;  /* 0x0000002a000e7c82 */ /* 0x000fe20008000000 */
[----:B------:R-:W-:Y:S01]  /*19c00*/  MOV.SPILL R6, UR44 ;  /* 0x0000002c00067c02 */ /* 0x000fe20009000f00 */
[----:B------:R-:W-:Y:S01]  /*19c10*/  UIADD3 UR74, UPT, UPT, UR26, 0x68, URZ ;  /* 0x000000681a4a7890 */ /* 0x000fe2000fffe0ff */
[----:B------:R-:W-:Y:S01]  /*19c20*/  MOV.SPILL R5, UR43 ;  /* 0x0000002b00057c02 */ /* 0x000fe20009000f00 */
[----:B------:R-:W-:Y:S01]  /*19c30*/  UIADD3 UR72, UPT, UPT, UR24, 0x6800, URZ ;  /* 0x0000680018487890 */ /* 0x000fe2000fffe0ff */
[----:B------:R-:W-:Y:S01]  /*19c40*/  MOV.SPILL R3, UR41 ;  /* 0x0000002900037c02 */ /* 0x000fe20009000f00 */
[----:B------:R-:W-:Y:S01]  /*19c50*/  UMOV UR41, UR25 ;  /* 0x0000001900297c82 */ /* 0x000fe20008000000 */
[----:B------:R-:W-:Y:S01]  /*19c60*/  MOV.SPILL R16, UR37 ;  /* 0x0000002500107c02 */ /* 0x000fe20009000f00 */
[----:B------:R-:W-:Y:S01]  /*19c70*/  UIADD3 UR58, UPT, UPT, UR26, 0x78, URZ ;  /* 0x000000781a3a7890 */ /* 0x000fe2000fffe0ff */
[----:B------:R-:W-:Y:S01]  /*19c80*/  MOV.SPILL R15, UR36 ;  /* 0x00000024000f7c02 */ /* 0x000fe20009000f00 */
[----:B-1----:R-:W-:Y:S01]  /*19c90*/  UIADD3 UR32, UPT, UPT, UR24, 0xc00, URZ ;  /* 0x00000c0018207890 */ /* 0x002fe2000fffe0ff */
[----:B------:R-:W-:Y:S01]  /*19ca0*/  MOV.SPILL R14, UR35 ;  /* 0x00000023000e7c02 */ /* 0x000fe20009000f00 */
[----:B------:R-:W-:Y:S01]  /*19cb0*/  UIADD3 UR34, UPT, UPT, UR26, 0x48, URZ ;  /* 0x000000481a227890 */ /* 0x000fe2000fffe0ff */
[----:B------:R-:W-:Y:S01]  /*19cc0*/  UMOV UR33, 0x40 ;  /* 0x0000004000217882 */ /* 0x000fe20000000000 */
[----:B------:R-:W-:-:S02]  /*19cd0*/  UIADD3 UR56, UPT, UPT, UR24, 0x7800, URZ ;  /* 0x0000780018387890 */ /* 0x000fc4000fffe0ff */
[----:B------:R-:W-:Y:S01]  /*19ce0*/  MOV.SPILL R11, UR32 ;  /* 0x00000020000b7c02 */ /* 0x000fe20009000f00 */
[----:B------:R-:W-:Y:S01]  /*19cf0*/  UIADD3 UR32, UPT, UPT, UR24, 0x4800, URZ ;  /* 0x0000480018207890 */ /* 0x000fe2000fffe0ff */
[----:B------:R-:W-:Y:S01]  /*19d00*/  MOV.SPILL R12, UR33 ;  /* 0x00000021000c7c02 */ /* 0x000fe20009000f00 */
[----:B--2---:R-:W-:Y:S02]  /*19d10*/  UIADD3 UR16, UPT, UPT, UR24, 0x5000, URZ ;  /* 0x0000500018107890 */ /* 0x004fe4000fffe0ff */
[----:B------:R-:W-:Y:S01]  /*19d20*/  UIADD3 UR18, UPT, UPT, UR26, 0x50, URZ ;  /* 0x000000501a127890 */ /* 0x000fe2000fffe0ff */
[----:B------:R-:W-:Y:S01]  /*19d30*/  UMOV UR33, UR25 ;  /* 0x0000001900217c82 */ /* 0x000fe20008000000 */
[----:B------:R-:W-:Y:S01]  /*19d40*/  UMOV UR75, UR27 ;  /* 0x0000001b004b7c82 */ /* 0x000fe20008000000 */
[----:B------:R-:W-:Y:S01]  /*19d50*/  UMOV UR76, UR28 ;  /* 0x0000001c004c7c82 */ /* 0x000fe20008000000 */
[----:B---3--:R-:W-:Y:S02]  /*19d60*/  UIADD3 UR48, UPT, UPT, UR24, 0x6000, URZ ;  /* 0x0000600018307890 */ /* 0x008fe4000fffe0ff */
[----:B------:R-:W-:Y:S01]  /*19d70*/  UIADD3 UR50, UPT, UPT, UR26, 0x60, URZ ;  /* 0x000000601a327890 */ /* 0x000fe2000fffe0ff */
[----:B------:R-:W-:Y:S01]  /*19d80*/  UMOV UR77, UR29 ;  /* 0x0000001d004d7c82 */ /* 0x000fe20008000000 */
[----:B------:R-:W-:Y:S01]  /*19d90*/  UMOV UR73, UR25 ;  /* 0x0000001900497c82 */ /* 0x000fe20008000000 */
[----:B------:R-:W-:Y:S01]  /*19da0*/  UMOV UR59, UR27 ;  /* 0x0000001b003b7c82 */ /* 0x000fe20008000000 */
[----:B------:R-:W-:Y:S01]  /*19db0*/  UMOV UR60, UR28 ;  /* 0x0000001c003c7c82 */ /* 0x000fe20008000000 */
[----:B----4-:R-:W-:-:S02]  /*19dc0*/  UIADD3 UR64, UPT, UPT, UR24, 0x2800, URZ ;  /* 0x0000280018407890 */ /* 0x010fc4000fffe0ff */
[----:B------:R-:W-:Y:S01]  /*19dd0*/  UIADD3 UR66, UPT, UPT, UR26, 0x28, URZ ;  /* 0x000000281a427890 */ /* 0x000fe2000fffe0ff */
[----:B------:R-:W-:Y:S01]  /*19de0*/  UMOV UR7, UR50 ;  /* 0x0000003200077c82 */ /* 0x000fe20008000000 */
[----:B------:R-:W-:Y:S01]  /*19df0*/  UMOV UR61, UR29 ;  /* 0x0000001d003d7c82 */ /* 0x000fe20008000000 */
[----:B------:R-:W-:-:S04]  /*19e00*/  UMOV UR57, UR25 ;  /* 0x0000001900397c82 */ /* 0x000fc80008000000 */
[----:B------:R-:W-:Y:S02]  /*19e10*/  UMOV UR23, UR66 ;  /* 0x0000004200177c82 */ /* 0x000fe40008000000 */
[----:B------:R1:W-:Y:S01]  /*19e20*/  UTMASTG.5D [UR64], [UR4] ;  /* 0x00000040040073b5 */ /* 0x0003e20008020000 */
[----:B------:R-:W-:-:S04]  /*19e30*/  MOV.SPILL R10, UR23 ;  /* 0x00000017000a7c02 */ /* 0x000fc80009000f00 */
[----:B------:R-:W-:Y:S01]  /*19e40*/  R2UR.FILL UR23, R10 ;  /* 0x000000000a1772ca */ /* 0x000fe200004e0000 */
[----:B-1----:R-:W-:Y:S02]  /*19e50*/  UIADD3 UR64, UPT, UPT, UR24, 0x3000, URZ ;  /* 0x0000300018407890 */ /* 0x002fe4000fffe0ff */
[----:B------:R-:W-:-:S07]  /*19e60*/  UIADD3 UR66, UPT, UPT, UR26, 0x30, URZ ;  /* 0x000000301a427890 */ /* 0x000fce000fffe0ff */
        /* <DEDUP_REMOVED lines=8> */
[----:B------:R2:W-:Y:S01]  /*19ef0*/  UTMASTG.5D [UR8], [UR4] ;  /* 0x00000008040073b5 */ /* 0x0005e20008020000 */
[----:B------:R3:W-:Y:S01]  /*19f00*/  UTMASTG.5D [UR32], [UR4] ;  /* 0x00000020040073b5 */ /* 0x0007e20008020000 */
[----:B------:R4:W-:Y:S01]  /*19f10*/  UTMASTG.5D [UR16], [UR4] ;  /* 0x00000010040073b5 */ /* 0x0009e20008020000 */
[----:B------:R5:W-:Y:S01]  /*19f20*/  UTMASTG.5D [UR40], [UR4] ;  /* 0x00000028040073b5 */ /* 0x000be20008020000 */
[----:B-1----:R-:W-:Y:S02]  /*19f30*/  R2UR.FILL UR69, R21 ;  /* 0x00000000154572ca */ /* 0x002fe400004e0000 */
[----:B------:R-:W-:Y:S01]  /*19f40*/  R2UR.FILL UR68, R20 ;  /* 0x00000000144472ca */ /* 0x000fe200004e0000 */
[----:B------:R1:W-:Y:S01]  /*19f50*/  UTMASTG.5D [UR48], [UR4] ;  /* 0x00000030040073b5 */ /* 0x0003e20008020000 */
[----:B------:R-:W-:-:S02]  /*19f60*/  R2UR.FILL UR67, R19 ;  /* 0x00000000134372ca */ /* 0x000fc400004e0000 */
[----:B------:R-:W-:Y:S02]  /*19f70*/  R2UR.FILL UR66, R18 ;  /* 0x00000000124272ca */ /* 0x000fe400004e0000 */
[----:B------:R-:W-:Y:S01]  /*19f80*/  R2UR.FILL UR64, R17 ;  /* 0x00000000114072ca */ /* 0x000fe200004e0000 */
[----:B--2---:R-:W-:Y:S01]  /*19f90*/  UMOV UR8, UR34 ;  /* 0x0000002200087c82 */ /* 0x004fe20008000000 */
[----:B------:R-:W-:Y:S01]  /*19fa0*/  UMOV UR13, UR18 ;  /* 0x00000012000d7c82 */ /* 0x000fe20008000000 */
[----:B------:R-:W-:Y:S01]  /*19fb0*/  UTMASTG.5D [UR72], [UR4] ;  /* 0x00000048040073b5 */ /* 0x000fe20008020000 */
[----:B------:R-:W-:Y:S01]  /*19fc0*/  UMOV UR9, 0x40 ;  /* 0x0000004000097882 */ /* 0x000fe20000000000 */
[----:B---3--:R-:W-:Y:S02]  /*19fd0*/  R2UR.FILL UR37, R16 ;  /* 0x00000000102572ca */ /* 0x008fe400004e0000 */
[----:B------:R-:W-:Y:S02]  /*19fe0*/  R2UR.FILL UR36, R15 ;  /* 0x000000000f2472ca */ /* 0x000fe400004e0000 */
[----:B------:R-:W-:-:S04]  /*19ff0*/  R2UR.FILL UR35, R14 ;  /* 0x000000000e2372ca */ /* 0x000fc800004e0000 */
[----:B------:R-:W-:Y:S01]  /*1a000*/  UTMASTG.5D [UR64], [UR4] ;  /* 0x00000040040073b5 */ /* 0x000fe20008020000 */
[----:B------:R-:W-:Y:S02]  /*1a010*/  R2UR.FILL UR34, R13 ;  /* 0x000000000d2272ca */ /* 0x000fe400004e0000 */
[----:B------:R-:W-:Y:S01]  /*1a020*/  R2UR.FILL UR33, R12 ;  /* 0x000000000c2172ca */ /* 0x000fe200004e0000 */
[----:B----4-:R-:W-:Y:S01]  /*1a030*/  UIADD3 UR16, UPT, UPT, UR24, 0x1400, URZ ;  /* 0x0000140018107890 */ /* 0x010fe2000fffe0ff */
[----:B------:R-:W-:Y:S01]  /*1a040*/  R2UR.FILL UR32, R11 ;  /* 0x000000000b2072ca */ /* 0x000fe200004e0000 */
[----:B------:R-:W-:Y:S01]  /*1a050*/  UMOV UR17, 0x40 ;  /* 0x0000004000117882 */ /* 0x000fe20000000000 */
[----:B------:R-:W-:Y:S01]  /*1a060*/  R2UR.FILL UR18, R8 ;  /* 0x00000000081272ca */ /* 0x000fe200004e0000 */
[----:B------:R-:W-:Y:S01]  /*1a070*/  UTMASTG.5D [UR56], [UR4] ;  /* 0x00000038040073b5 */ /* 0x000fe20008020000 */
[----:B-----5:R-:W-:Y:S02]  /*1a080*/  R2UR.FILL UR45, R7 ;  /* 0x00000000072d72ca */ /* 0x020fe400004e0000 */
[----:B------:R-:W-:-:S02]  /*1a090*/  R2UR.FILL UR44, R6 ;  /* 0x00000000062c72ca */ /* 0x000fc400004e0000 */
[----:B------:R-:W-:Y:S02]  /*1a0a0*/  R2UR.FILL UR43, R5 ;  /* 0x00000000052b72ca */ /* 0x000fe400004e0000 */
[----:B------:R-:W-:Y:S02]  /*1a0b0*/  R2UR.FILL UR42, R4 ;  /* 0x00000000042a72ca */ /* 0x000fe400004e0000 */
[----:B------:R-:W-:Y:S01]  /*1a0c0*/  R2UR.FILL UR41, R3 ;  /* 0x00000000032972ca */ /* 0x000fe200004e0000 */
[----:B-1----:R-:W-:Y:S01]  /*1a0d0*/  UIADD3 UR48, UPT, UPT, UR24, 0x1c00, URZ ;  /* 0x00001c0018307890 */ /* 0x002fe2000fffe0ff */
[----:B------:R-:W-:Y:S01]  /*1a0e0*/  R2UR.FILL UR40, R2 ;  /* 0x00000000022872ca */ /* 0x000fe200004e0000 */
[----:B------:R-:W-:Y:S01]  /*1a0f0*/  UMOV UR49, 0x40 ;  /* 0x0000004000317882 */ /* 0x000fe20000000000 */
[----:B------:R-:W-:-:S11]  /*1a100*/  R2UR.FILL UR50, R0 ;  /* 0x00000000003272ca */ /* 0x000fd600004e0000 */
[----:B------:R1:W-:Y:S01]  /*1a110*/  UTMASTG.5D [UR40], [UR4] ;  /* 0x00000028040073b5 */ /* 0x0003e20008020000 */
[----:B------:R2:W-:Y:S01]  /*1a120*/  UTMASTG.5D [UR32], [UR4] ;  /* 0x00000020040073b5 */ /* 0x0005e20008020000 */
[----:B------:R3:W-:Y:S01]  /*1a130*/  UTMASTG.5D [UR16], [UR4] ;  /* 0x00000010040073b5 */ /* 0x0007e20008020000 */
[----:B------:R4:W-:Y:S01]  /*1a140*/  UTMASTG.5D [UR48], [UR4] ;  /* 0x00000030040073b5 */ /* 0x0009e20008020000 */
[----:B-1----:R-:W-:Y:S01]  /*1a150*/  UIADD3 UR40, UPT, UPT, UR24, 0x2400, URZ ;  /* 0x0000240018287890 */ /* 0x002fe2000fffe0ff */
[----:B------:R-:W-:Y:S01]  /*1a160*/  UMOV UR41, 0x40 ;  /* 0x0000004000297882 */ /* 0x000fe20000000000 */
[----:B------:R-:W-:Y:S01]  /*1a170*/  UMOV UR43, UR27 ;  /* 0x0000001b002b7c82 */ /* 0x000fe20008000000 */
[----:B------:R-:W-:Y:S01]  /*1a180*/  UMOV UR44, UR28 ;  /* 0x0000001c002c7c82 */ /* 0x000fe20008000000 */
[----:B------:R-:W-:Y:S01]  /*1a190*/  UMOV UR45, UR29 ;  /* 0x0000001d002d7c82 */ /* 0x000fe20008000000 */
[----:B------:R-:W-:Y:S01]  /*1a1a0*/  UMOV UR42, UR30 ;  /* 0x0000001e002a7c82 */ /* 0x000fe20008000000 */
[----:B--2---:R-:W-:-:S03]  /*1a1b0*/  UIADD3 UR32, UPT, UPT, UR24, 0x2c00, URZ ;  /* 0x00002c0018207890 */ /* 0x004fc6000fffe0ff */
[----:B------:R1:W-:Y:S01]  /*1a1c0*/  UTMASTG.5D [UR40], [UR4] ;  /* 0x00000028040073b5 */ /* 0x0003e20008020000 */
[----:B------:R-:W-:Y:S01]  /*1a1d0*/  UMOV UR33, 0x40 ;  /* 0x0000004000217882 */ /* 0x000fe20000000000 */
[----:B------:R-:W-:Y:S01]  /*1a1e0*/  UMOV UR35, UR27 ;  /* 0x0000001b00237c82 */ /* 0x000fe20008000000 */
[----:B------:R-:W-:Y:S01]  /*1a1f0*/  UMOV UR36, UR28 ;  /* 0x0000001c00247c82 */ /* 0x000fe20008000000 */
[----:B------:R-:W-:Y:S01]  /*1a200*/  UMOV UR37, UR29 ;  /* 0x0000001d00257c82 */ /* 0x000fe20008000000 */
[----:B------:R-:W-:Y:S01]  /*1a210*/  UMOV UR34, UR23 ;  /* 0x0000001700227c82 */ /* 0x000fe20008000000 */
[----:B---3--:R-:W-:Y:S01]  /*1a220*/  UIADD3 UR16, UPT, UPT, UR24, 0x3400, URZ ;  /* 0x0000340018107890 */ /* 0x008fe2000fffe0ff */
[----:B------:R2:W-:Y:S01]  /*1a230*/  UTMASTG.5D [UR32], [UR4] ;  /* 0x00000020040073b5 */ /* 0x0005e20008020000 */
[----:B------:R-:W-:Y:S01]  /*1a240*/  UMOV UR18, UR22 ;  /* 0x0000001600127c82 */ /* 0x000fe20008000000 */
[----:B----4-:R-:W-:-:S06]  /*1a250*/  UIADD3 UR48, UPT, UPT, UR24, 0x3c00, URZ ;  /* 0x00003c0018307890 */ /* 0x010fcc000fffe0ff */
[----:B------:R3:W-:Y:S01]  /*1a260*/  UTMASTG.5D [UR16], [UR4] ;  /* 0x00000010040073b5 */ /* 0x0007e20008020000 */
[----:B------:R-:W-:Y:S02]  /*1a270*/  UMOV UR50, UR15 ;  /* 0x0000000f00327c82 */ /* 0x000fe40008000000 */
[----:B------:R-:W-:Y:S01]  /*1a280*/  UTMASTG.5D [UR48], [UR4] ;  /* 0x00000030040073b5 */ /* 0x000fe20008020000 */
[----:B-1----:R-:W-:Y:S01]  /*1a290*/  UIADD3 UR40, UPT, UPT, UR24, 0x4400, URZ ;  /* 0x0000440018287890 */ /* 0x002fe2000fffe0ff */
[----:B------:R-:W-:Y:S01]  /*1a2a0*/  UMOV UR42, UR10 ;  /* 0x0000000a002a7c82 */ /* 0x000fe20008000000 */
[----:B------:R-:W-:Y:S01]  /*1a2b0*/  UMOV UR10, UR14 ;  /* 0x0000000e000a7c82 */ /* 0x000fe20008000000 */
[----:B--2---:R-:W-:-:S06]  /*1a2c0*/  UIADD3 UR32, UPT, UPT, UR24, 0x4c00, URZ ;  /* 0x00004c0018207890 */ /* 0x004fcc000fffe0ff */
[----:B------:R1:W-:Y:S01]  /*1a2d0*/  UTMASTG.5D [UR40], [UR4] ;  /* 0x00000028040073b5 */ /* 0x0003e20008020000 */
[----:B------:R-:W-:Y:S01]  /*1a2e0*/  UMOV UR34, UR8 ;  /* 0x0000000800227c82 */ /* 0x000fe20008000000 */
[----:B------:R-:W-:Y:S02]  /*1a2f0*/  UIADD3 UR8, UPT, UPT, UR24, 0x5c00, URZ ;  /* 0x00005c0018087890 */ /* 0x000fe4000fffe0ff */
[----:B---3--:R-:W-:Y:S01]  /*1a300*/  UIADD3 UR16, UPT, UPT, UR24, 0x5400, URZ ;  /* 0x0000540018107890 */ /* 0x008fe2000fffe0ff */
[----:B------:R2:W-:Y:S01]  /*1a310*/  UTMASTG.5D [UR32], [UR4] ;  /* 0x00000020040073b5 */ /* 0x0005e20008020000 */
[----:B------:R-:W-:Y:S01]  /*1a320*/  UMOV UR18, UR13 ;  /* 0x0000000d00127c82 */ /* 0x000fe20008000000 */
[----:B------:R-:W-:-:S06]  /*1a330*/  UMOV UR13, UR29 ;  /* 0x0000001d000d7c82 */ /* 0x000fcc0008000000 */
[----:B------:R3:W-:Y:S01]  /*1a340*/  UTMASTG.5D [UR16], [UR4] ;  /* 0x00000010040073b5 */ /* 0x0007e20008020000 */
[----:B------:R4:W-:Y:S01]  /*1a350*/  UTMASTG.5D [UR8], [UR4] ;  /* 0x00000008040073b5 */ /* 0x0009e20008020000 */
[----:B-1----:R-:W-:Y:S01]  /*1a360*/  UIADD3 UR40, UPT, UPT, UR24, 0x6400, URZ ;  /* 0x0000640018287890 */ /* 0x002fe2000fffe0ff */
[----:B------:R-:W-:Y:S01]  /*1a370*/  UMOV UR42, UR7 ;  /* 0x00000007002a7c82 */ /* 0x000fe20008000000 */
[----:B--2---:R-:W-:-:S07]  /*1a380*/  UIADD3 UR32, UPT, UPT, UR24, 0x6c00, URZ ;  /* 0x00006c0018207890 */ /* 0x004fce000fffe0ff */
[----:B------:R2:W-:Y:S01]  /*1a390*/  UTMASTG.5D [UR40], [UR4] ;  /* 0x00000028040073b5 */ /* 0x0005e20008020000 */
[----:B------:R-:W-:Y:S01]  /*1a3a0*/  UMOV UR34, UR74 ;  /* 0x0000004a00227c82 */ /* 0x000fe20008000000 */
[----:B---3--:R-:W-:Y:S01]  /*1a3b0*/  UIADD3 UR16, UPT, UPT, UR24, 0x7400, URZ ;  /* 0x0000740018107890 */ /* 0x008fe2000fffe0ff */
[----:B------:R2:W-:Y:S01]  /*1a3c0*/  UTMASTG.5D [UR32], [UR4] ;  /* 0x00000020040073b5 */ /* 0x0005e20008020000 */
[----:B------:R-:W-:Y:S01]  /*1a3d0*/  UMOV UR18, UR66 ;  /* 0x0000004200127c82 */ /* 0x000fe20008000000 */
[----:B----4-:R-:W-:-:S06]  /*1a3e0*/  UIADD3 UR8, UPT, UPT, UR24, 0x7c00, URZ ;  /* 0x00007c0018087890 */ /* 0x010fcc000fffe0ff */
[----:B------:R2:W-:Y:S01]  /*1a3f0*/  UTMASTG.5D [UR16], [UR4] ;  /* 0x00000010040073b5 */ /* 0x0005e20008020000 */
[----:B------:R-:W-:Y:S02]  /*1a400*/  UMOV UR10, UR58 ;  /* 0x0000003a000a7c82 */ /* 0x000fe40008000000 */
[----:B------:R2:W-:Y:S02]  /*1a410*/  UTMASTG.5D [UR8], [UR4] ;  /* 0x00000008040073b5 */ /* 0x0005e40008020000 */
[----:B--2---:R-:W-:Y:S01]  /*1a420*/  NOP ;  /* 0x0000000000007918 */ /* 0x004fe20000000000 */
.L_x_365:
[----:B------:R-:W-:Y:S05]  /*1a430*/  BSYNC.RECONVERGENT B0 ;  /* 0x0000000000007941 */ /* 0x000fea0003800200 */
.L_x_364:
[----:B------:R0:W-:Y:S01]  /*1a440*/  UTMACMDFLUSH ;  /* 0x00000000000079b7 */ /* 0x0001e20000000000 */
[----:B------:R-:W-:Y:S05]  /*1a450*/  BRA.U UP6, `(.L_x_366) ;  /* 0x0000000106047547 */ /* 0x000fea000b800000 */
[----:B------:R-:W-:Y:S05]  /*1a460*/  BPT.TRAP 0x1 ;  /* 0x000000040000795c */ /* 0x000fea0000300000 */
.L_x_366:
[----:B------:R-:W2:Y:S02]  /*1a470*/  SYNCS.PHASECHK.TRANS64.TRYWAIT P0, [UR24+0x280b8], R22 ;  /* 0x0280b816ff0075a7 */ /* 0x000ea40008001118 */
[----:B--2---:R-:W-:Y:S05]  /*1a480*/  @!P0 BRA `(.L_x_367) ;  /* 0x0000002400448947 */ /* 0x004fea0003800000 */
.L_x_463:
[----:B------:R-:W-:Y:S04]  /*1a490*/  BSSY.RECONVERGENT B0, `(.L_x_368) ;  /* 0x00000ea000007945 */ /* 0x000fe80003800200 */
[----:B------:R-:W-:Y:S05]  /*1a4a0*/  @!P1 BRA `(.L_x_369) ;  /* 0x0000000c00a09947 */ /* 0x000fea0003800000 */
[----:B------:R-:W2:Y:S01]  /*1a4b0*/  LDCU.64 UR4, c[0x0][0x348] ;  /* 0x00006900ff0477ac */ /* 0x000ea20008000a00 */
[----:B------:R-:W-:Y:S01]  /*1a4c0*/  IMAD.U32 R3, RZ, RZ, UR27 ;  /* 0x0000001bff037e24 */ /* 0x000fe2000f8e00ff */
[----:B------:R-:W-:Y:S01]  /*1a4d0*/  MOV.SPILL R28, UR29 ;  /* 0x0000001d001c7c02 */ /* 0x000fe20009000f00 */
[----:B------:R-:W-:Y:S01]  /*1a4e0*/  IMAD.U32 R2, RZ, RZ, UR28 ;  /* 0x0000001cff027e24 */ /* 0x000fe2000f8e00ff */
[----:B------:R-:W-:Y:S01]  /*1a4f0*/  UIADD3 UR66, UPT, UPT, UR26, 0xf0, URZ ;  /* 0x000000f01a427890 */ /* 0x000fe2000fffe0ff */
[----:B-1----:R-:W-:Y:S01]  /*1a500*/  IMAD.U32 R0, RZ, RZ, UR29 ;  /* 0x0000001dff007e24 */ /* 0x002fe2000f8e00ff */
[----:B------:R-:W-:Y:S01]  /*1a510*/  UIADD3 UR64, UPT, UPT, UR24, 0xf000, URZ ;  /* 0x0000f00018407890 */ /* 0x000fe2000fffe0ff */
[----:B------:R-:W-:Y:S01]  /*1a520*/  IMAD.U32 R13, RZ, RZ, UR27 ;  /* 0x0000001bff0d7e24 */ /* 0x000fe2000f8e00ff */
[----:B------:R-:W-:Y:S01]  /*1a530*/  UIADD3 UR18, UPT, UPT, UR26, 0x80, URZ ;  /* 0x000000801a127890 */ /* 0x000fe2000fffe0ff */
[----:B------:R-:W-:Y:S01]  /*1a540*/  IMAD.U32 R12, RZ, RZ, UR28 ;  /* 0x0000001cff0c7e24 */ /* 0x000fe2000f8e00ff */
[----:B------:R-:W-:Y:S01]  /*1a550*/  UIADD3 UR16, UPT, UPT, UR24, 0x8000, URZ ;  /* 0x0000800018107890 */ /* 0x000fe2000fffe0ff */
[----:B------:R-:W-:Y:S01]  /*1a560*/  MOV.SPILL R7, UR66 ;  /* 0x0000004200077c02 */ /* 0x000fe20009000f00 */
[----:B------:R-:W-:Y:S01]  /*1a570*/  UIADD3 UR34, UPT, UPT, UR26, 0x88, URZ ;  /* 0x000000881a227890 */ /* 0x000fe2000fffe0ff */
[----:B------:R-:W-:Y:S01]  /*1a580*/  MOV.SPILL R6, UR64 ;  /* 0x0000004000067c02 */ /* 0x000fe20009000f00 */
[----:B------:R-:W-:Y:S01]  /*1a590*/  UIADD3 UR32, UPT, UPT, UR24, 0x8800, URZ ;  /* 0x0000880018207890 */ /* 0x000fe2000fffe0ff */
[----:B------:R-:W-:Y:S01]  /*1a5a0*/  IMAD.U32 R11, RZ, RZ, UR29 ;  /* 0x0000001dff0b7e24 */ /* 0x000fe2000f8e00ff */
[----:B------:R-:W-:Y:S01]  /*1a5b0*/  UIADD3 UR58, UPT, UPT, UR26, 0x90, URZ ;  /* 0x000000901a3a7890 */ /* 0x000fe2000fffe0ff */
[----:B------:R-:W-:Y:S01]  /*1a5c0*/  MOV.SPILL R27, UR28 ;  /* 0x0000001c001b7c02 */ /* 0x000fe20009000f00 */
[----:B--2---:R-:W-:Y:S01]  /*1a5d0*/  UIADD3 UR4, UP0, UPT, UR4, 0x400, URZ ;  /* 0x0000040004047890 */ /* 0x004fe2000ff1e0ff */
[----:B------:R-:W-:Y:S01]  /*1a5e0*/  MOV.SPILL R19, UR34 ;  /* 0x0000002200137c02 */ /* 0x000fe20009000f00 */
[----:B------:R-:W-:Y:S01]  /*1a5f0*/  UIADD3 UR56, UPT, UPT, UR24, 0x9000, URZ ;  /* 0x0000900018387890 */ /* 0x000fe2000fffe0ff */
[----:B------:R-:W-:Y:S01]  /*1a600*/  MOV.SPILL R26, UR27 ;  /* 0x0000001b001a7c02 */ /* 0x000fe20009000f00 */
[----:B------:R-:W-:Y:S01]  /*1a610*/  UIADD3.X UR5, UPT, UPT, URZ, UR5, URZ, UP0, !UPT ;  /* 0x00000005ff057290 */ /* 0x000fe200087fe4ff */
[----:B------:R-:W-:Y:S01]  /*1a620*/  MOV.SPILL R25, UR26 ;  /* 0x0000001a00197c02 */ /* 0x000fe20009000f00 */
[----:B------:R-:W-:Y:S01]  /*1a630*/  UIADD3 UR50, UPT, UPT, UR26, 0x98, URZ ;  /* 0x000000981a327890 */ /* 0x000fe2000fffe0ff */
[----:B------:R-:W-:Y:S01]  /*1a640*/  MOV.SPILL R23, UR24 ;  /* 0x0000001800177c02 */ /* 0x000fe20009000f00 */
[----:B------:R-:W-:-:S02]  /*1a650*/  UIADD3 UR48, UPT, UPT, UR24, 0x9800, URZ ;  /* 0x0000980018307890 */ /* 0x000fc4000fffe0ff */
[----:B------:R-:W-:Y:S02]  /*1a660*/  UIADD3 UR42, UPT, UPT, UR26, 0xa0, URZ ;  /* 0x000000a01a2a7890 */ /* 0x000fe4000fffe0ff */
[----:B------:R-:W-:Y:S01]  /*1a670*/  UIADD3 UR40, UPT, UPT, UR24, 0xa000, URZ ;  /* 0x0000a00018287890 */ /* 0x000fe2000fffe0ff */
[----:B------:R-:W-:Y:S01]  /*1a680*/  MOV.SPILL R16, UR50 ;  /* 0x0000003200107c02 */ /* 0x000fe20009000f00 */
        /* <DEDUP_REMOVED lines=9> */
[----:B------:R-:W-:Y:S01]  /*1a720*/  UIADD3 UR9, UPT, UPT, UR26, 0xc8, URZ ;  /* 0x000000c81a097890 */ /* 0x000fe2000fffe0ff */
[----:B------:R-:W-:Y:S01]  /*1a730*/  UTMASTG.5D [UR16], [UR4] ;  /* 0x00000010040073b5 */ /* 0x000fe20008020000 */
[----:B------:R-:W-:Y:S01]  /*1a740*/  UIADD3 UR7, UPT, UPT, UR24, 0xc800, URZ ;  /* 0x0000c80018077890 */ /* 0x000fe2000fffe0ff */
[----:B------:R-:W-:Y:S01]  /*1a750*/  MOV.SPILL R22, UR37 ;  /* 0x0000002500167c02 */ /* 0x000fe20009000f00 */
[----:B------:R-:W-:Y:S01]  /*1a760*/  UMOV UR33, UR17 ;  /* 0x0000001100217c82 */ /* 0x000fe20008000000 */
        /* <DEDUP_REMOVED lines=18> */
[----:B------:R-:W-:Y:S01]  /*1a890*/  IMAD.U32 R15, RZ, RZ, UR9 ;  /* 0x00000009ff0f7e24 */ /* 0x000fe2000f8e00ff */
[----:B------:R-:W-:Y:S01]  /*1a8a0*/  UMOV UR23, UR66 ;  /* 0x0000004200177c82 */ /* 0x000fe20008000000 */
[----:B------:R-:W-:Y:S01]  /*1a8b0*/  IMAD.U32 R14, RZ, RZ, UR7 ;  /* 0x00000007ff0e7e24 */ /* 0x000fe2000f8e00ff */
[----:B------:R-:W-:Y:S01]  /*1a8c0*/  UIADD3 UR9, UPT, UPT, UR26, 0xd0, URZ ;  /* 0x000000d01a097890 */ /* 0x000fe2000fffe0ff */
[----:B------:R-:W-:Y:S01]  /*1a8d0*/  MOV.SPILL R10, UR69 ;  /* 0x00000045000a7c02 */ /* 0x000fe20009000f00 */
[----:B------:R3:W-:Y:S01]  /*1a8e0*/  UTMASTG.5D [UR48], [UR4] ;  /* 0x00000030040073b5 */ /* 0x0007e20008020000 */
[----:B------:R-:W-:Y:S01]  /*1a8f0*/  UIADD3 UR7, UPT, UPT, UR24, 0xd000, URZ ;  /* 0x0000d00018077890 */ /* 0x000fe2000fffe0ff */
[----:B------:R-:W-:Y:S01]  /*1a900*/  MOV.SPILL R9, UR68 ;  /* 0x0000004400097c02 */ /* 0x000fe20009000f00 */
[----:B------:R-:W-:Y:S01]  /*1a910*/  UMOV UR30, UR58 ;  /* 0x0000003a001e7c82 */ /* 0x000fe20008000000 */
[----:B------:R-:W-:Y:S01]  /*1a920*/  IMAD.U32 R5, RZ, RZ, UR9 ;  /* 0x00000009ff057e24 */ /* 0x000fe2000f8e00ff */
[----:B------:R-:W-:Y:S01]  /*1a930*/  UIADD3 UR10, UPT, UPT, UR26, 0xc0, URZ ;  /* 0x000000c01a0a7890 */ /* 0x000fe2000fffe0ff */
[----:B------:R-:W-:Y:S01]  /*1a940*/  MOV.SPILL R8, UR67 ;  /* 0x0000004300087c02 */ /* 0x000fe20009000f00 */
[----:B------:R-:W-:Y:S01]  /*1a950*/  IMAD.U32 R4, RZ, RZ, UR7 ;  /* 0x00000007ff047e24 */ /* 0x000fe2000f8e00ff */
[----:B------:R4:W-:Y:S01]  /*1a960*/  UTMASTG.5D [UR40], [UR4] ;  /* 0x00000028040073b5 */ /* 0x0009e20008020000 */
[----:B------:R-:W-:Y:S01]  /*1a970*/  UIADD3 UR8, UPT, UPT, UR24, 0xc000, URZ ;  /* 0x0000c00018087890 */ /* 0x000fe2000fffe0ff */
[----:B------:R-:W-:Y:S01]  /*1a980*/  MOV.SPILL R29, UR30 ;  /* 0x0000001e001d7c02 */ /* 0x000fe20009000f00 */
[----:B------:R-:W-:Y:S01]  /*1a990*/  UMOV UR11, UR27 ;  /* 0x0000001b000b7c82 */ /* 0x000fe20008000000 */
[----:B------:R-:W-:Y:S01]  /*1a9a0*/  UMOV UR12, UR28 ;  /* 0x0000001c000c7c82 */ /* 0x000fe20008000000 */
[----:B------:R-:W-:Y:S01]  /*1a9b0*/  UMOV UR13, UR29 ;  /* 0x0000001d000d7c82 */ /* 0x000fe20008000000 */
[----:B------:R-:W-:Y:S01]  /*1a9c0*/  UIADD3 UR74, UPT, UPT, UR26, 0xe8, URZ ;  /* 0x000000e81a4a7890 */ /* 0x000fe2000fffe0ff */
[----:B------:R-:W-:Y:S01]  /*1a9d0*/  MOV.SPILL R21, UR36 ;  /* 0x0000002400157c02 */ /* 0x000fe20009000f00 */
[----:B------:R5:W-:Y:S01]  /*1a9e0*/  UTMASTG.5D [UR64], [UR4] ;  /* 0x00000040040073b5 */ /* 0x000be20008020000 */
[----:B------:R-:W-:Y:S01]  /*1a9f0*/  UIADD3 UR72, UPT, UPT, UR24, 0xe800, URZ ;  /* 0x0000e80018487890 */ /* 0x000fe2000fffe0ff */
[----:B------:R-:W-:Y:S01]  /*1aa00*/  MOV.SPILL R20, UR35 ;  /* 0x0000002300147c02 */ /* 0x000fe20009000f00 */
[----:B------:R-:W-:Y:S01]  /*1aa10*/  UMOV UR75, UR27 ;  /* 0x0000001b004b7c82 */ /* 0x000fe20008000000 */
[----:B------:R-:W-:Y:S01]  /*1aa20*/  UMOV UR76, UR28 ;  /* 0x0000001c004c7c82 */ /* 0x000fe20008000000 */
[----:B-1----:R-:W-:Y:S01]  /*1aa30*/  UIADD3 UR32, UPT, UPT, UR24, 0x8c00, URZ ;  /* 0x00008c0018207890 */ /* 0x002fe2000fffe0ff */
[----:B------:R-:W-:Y:S01]  /*1aa40*/  R2UR UR27, R3 ;  /* 0x00000000031b72ca */ /* 0x000fe200000e0000 */
[----:B------:R-:W-:Y:S01]  /*1aa50*/  UMOV UR77, UR29 ;  /* 0x0000001d004d7c82 */ /* 0x000fe20008000000 */
[----:B------:R-:W-:Y:S01]  /*1aa60*/  UIADD3 UR34, UPT, UPT, UR26, 0xd8, URZ ;  /* 0x000000d81a227890 */ /* 0x000fe2000fffe0ff */
[----:B------:R-:W-:Y:S01]  /*1aa70*/  R2UR UR28, R2 ;  /* 0x00000000021c72ca */ /* 0x000fe200000e0000 */
[----:B------:R-:W-:Y:S01]  /*1aa80*/  UMOV UR25, UR42 ;  /* 0x0000002a00197c82 */ /* 0x000fe20008000000 */
[----:B------:R-:W-:Y:S01]  /*1aa90*/  MOV.SPILL R17, UR32 ;  /* 0x0000002000117c02 */ /* 0x000fe20009000f00 */
[----:B------:R-:W-:Y:S01]  /*1aaa0*/  UIADD3 UR32, UPT, UPT, UR24, 0xd800, URZ ;  /* 0x0000d80018207890 */ /* 0x000fe2000fffe0ff */
[----:B------:R-:W-:Y:S01]  /*1aab0*/  R2UR UR29, R0 ;  /* 0x00000000001d72ca */ /* 0x000fe200000e0000 */
[----:B--2---:R-:W-:Y:S01]  /*1aac0*/  UIADD3 UR58, UPT, UPT, UR26, 0xf8, URZ ;  /* 0x000000f81a3a7890 */ /* 0x004fe2000fffe0ff */
[----:B------:R-:W-:Y:S01]  /*1aad0*/  MOV.SPILL R24, UR25 ;  /* 0x0000001900187c02 */ /* 0x000fe20009000f00 */
[----:B------:R-:W-:Y:S01]  /*1aae0*/  UIADD3 UR56, UPT, UPT, UR24, 0xf800, URZ ;  /* 0x0000f80018387890 */ /* 0x000fe2000fffe0ff */
[----:B------:R-:W-:Y:S01]  /*1aaf0*/  R2UR.FILL UR30, R29 ;  /* 0x000000001d1e72ca */ /* 0x000fe200004e0000 */
[----:B------:R-:W-:Y:S01]  /*1ab00*/  UMOV UR25, UR17 ;  /* 0x0000001100197c82 */ /* 0x000fe20008000000 */
[----:B------:R-:W-:Y:S01]  /*1ab10*/  UMOV UR9, UR17 ;  /* 0x0000001100097c82 */ /* 0x000fe20008000000 */
[----:B------:R-:W-:Y:S01]  /*1ab20*/  MOV.SPILL R2, UR25 ;  /* 0x0000001900027c02 */ /* 0x000fe20009000f00 */
[----:B---3--:R-:W-:-:S02]  /*1ab30*/  UIADD3 UR48, UPT, UPT, UR24, 0xe000, URZ ;  /* 0x0000e00018307890 */ /* 0x008fc4000fffe0ff */
[----:B------:R-:W-:Y:S01]  /*1ab40*/  UIADD3 UR50, UPT, UPT, UR26, 0xe0, URZ ;  /* 0x000000e01a327890 */ /* 0x000fe2000fffe0ff */
[----:B------:R-:W-:Y:S01]  /*1ab50*/  UMOV UR33, 0x40 ;  /* 0x0000004000217882 */ /* 0x000fe20000000000 */
[----:B------:R-:W-:Y:S01]  /*1ab60*/  UMOV UR14, UR34 ;  /* 0x00000022000e7c82 */ /* 0x000fe20008000000 */
[----:B------:R-:W-:Y:S01]  /*1ab70*/  MOV.SPILL R18, UR33 ;  /* 0x0000002100127c02 */ /* 0x000fe20009000f00 */
[----:B------:R-:W-:Y:S01]  /*1ab80*/  UMOV UR33, UR17 ;  /* 0x0000001100217c82 */ /* 0x000fe20008000000 */
[----:B----4-:R-:W-:Y:S01]  /*1ab90*/  UIADD3 UR40, UPT, UPT, UR24, 0x8400, URZ ;  /* 0x0000840018287890 */ /* 0x010fe2000fffe0ff */
[----:B------:R-:W-:Y:S01]  /*1aba0*/  UMOV UR73, UR17 ;  /* 0x0000001100497c82 */ /* 0x000fe20008000000 */
[----:B------:R-:W-:Y:S01]  /*1abb0*/  UMOV UR7, UR50 ;  /* 0x0000003200077c82 */ /* 0x000fe20008000000 */
[----:B------:R-:W-:Y:S01]  /*1abc0*/  UMOV UR41, 0x40 ;  /* 0x0000004000297882 */ /* 0x000fe20000000000 */
[----:B------:R-:W-:Y:S01]  /*1abd0*/  UMOV UR42, UR18 ;  /* 0x00000012002a7c82 */ /* 0x000fe20008000000 */
[----:B------:R-:W-:Y:S01]  /*1abe0*/  UMOV UR17, 0x40 ;  /* 0x0000004000117882 */ /* 0x000fe20000000000 */
[----:B------:R-:W-:Y:S01]  /*1abf0*/  UMOV UR18, UR30 ;  /* 0x0000001e00127c82 */ /* 0x000fe20008000000 */
[----:B-----5:R-:W-:-:S02]  /*1ac00*/  UIADD3 UR64, UPT, UPT, UR24, 0xb000, URZ ;  /* 0x0000b00018407890 */ /* 0x020fc4000fffe0ff */
[----:B------:R-:W-:-:S07]  /*1ac10*/  UIADD3 UR66, UPT, UPT, UR26, 0xb0, URZ ;  /* 0x000000b01a427890 */ /* 0x000fce000fffe0ff */
[----:B------:R-:W-:Y:S02]  /*1ac20*/  UMOV UR22, UR66 ;  /* 0x0000004200167c82 */ /* 0x000fe40008000000 */
[----:B------:R1:W-:Y:S02]  /*1ac30*/  UTMASTG.5D [UR64], [UR4] ;  /* 0x00000040040073b5 */ /* 0x0003e40008020000 */
[----:B-1----:R-:W-:Y:S01]  /*1ac40*/  UIADD3 UR64, UPT, UPT, UR24, 0xb800, URZ ;  /* 0x0000b80018407890 */ /* 0x002fe2000fffe0ff */
[----:B------:R-:W-:Y:S01]  /*1ac50*/  R2UR UR24, R4 ;  /* 0x00000000041872ca */ /* 0x000fe200000e0000 */
[----:B------:R-:W-:Y:S01]  /*1ac60*/  UIADD3 UR66, UPT, UPT, UR26, 0xb8, URZ ;  /* 0x000000b81a427890 */ /* 0x000fe2000fffe0ff */
[----:B------:R-:W-:Y:S02]  /*1ac70*/  R2UR UR26, R5 ;  /* 0x00000000051a72ca */ /* 0x000fe400000e0000 */
[----:B------:R-:W-:Y:S02]  /*1ac80*/  MOV.SPILL R5, UR28 ;  /* 0x0000001c00057c02 */ /* 0x000fe40009000f00 */
[----:B------:R-:W-:-:S02]  /*1ac90*/  MOV.SPILL R4, UR27 ;  /* 0x0000001b00047c02 */ /* 0x000fc40009000f00 */
[----:B------:R-:W-:Y:S01]  /*1aca0*/  R2UR UR27, R13 ;  /* 0x000000000d1b72ca */ /* 0x000fe200000e0000 */
[----:B------:R-:W-:Y:S01]  /*1acb0*/  UMOV UR15, UR66 ;  /* 0x00000042000f7c82 */ /* 0x000fe20008000000 */
[----:B------:R1:W-:Y:S01]  /*1acc0*/  UTMASTG.5D [UR64], [UR4] ;  /* 0x00000040040073b5 */ /* 0x0003e20008020000 */
[----:B------:R-:W-:Y:S02]  /*1acd0*/  R2UR UR28, R12 ;  /* 0x000000000c1c72ca */ /* 0x000fe400000e0000 */
[----:B------:R-:W-:Y:S02]  /*1ace0*/  MOV.SPILL R0, UR24 ;  /* 0x0000001800007c02 */ /* 0x000fe40009000f00 */
[----:B------:R-:W-:Y:S02]  /*1acf0*/  MOV.SPILL R3, UR26 ;  /* 0x0000001a00037c02 */ /* 0x000fe40009000f00 */
[----:B------:R-:W-:Y:S01]  /*1ad00*/  R2UR UR24, R14 ;  /* 0x000000000e1872ca */ /* 0x000fe200000e0000 */
[----:B------:R2:W-:Y:S01]  /*1ad10*/  UTMASTG.5D [UR8], [UR4] ;  /* 0x00000008040073b5 */ /* 0x0005e20008020000 */
[----:B------:R-:W-:-:S02]  /*1ad20*/  R2UR UR26, R15 ;  /* 0x000000000f1a72ca */ /* 0x000fc400000e0000 */
[----:B-1----:R-:W-:Y:S02]  /*1ad30*/  R2UR.FILL UR64, R6 ;  /* 0x00000000064072ca */ /* 0x002fe400004e0000 */
[----:B------:R-:W-:Y:S02]  /*1ad40*/  MOV.SPILL R6, UR29 ;  /* 0x0000001d00067c02 */ /* 0x000fe40009000f00 */
[----:B------:R-:W-:Y:S02]  /*1ad50*/  R2UR UR29, R11 ;  /* 0x000000000b1d72ca */ /* 0x000fe400000e0000 */
[----:B------:R-:W-:-:S05]  /*1ad60*/  R2UR.FILL UR69, R10 ;  /* 0x000000000a4572ca */ /* 0x000fca00004e0000 */
[----:B--2---:R-:W-:Y:S01]  /*1ad70*/  UMOV UR8, UR26 ;  /* 0x0000001a00087c82 */ /* 0x004fe20008000000 */
[----:B------:R-:W-:Y:S01]  /*1ad80*/  R2UR.FILL UR68, R9 ;  /* 0x00000000094472ca */ /* 0x000fe200004e0000 */
[----:B------:R-:W-:Y:S01]  /*1ad90*/  UMOV UR9, 0x40 ;  /* 0x0000004000097882 */ /* 0x000fe20000000000 */
[----:B------:R-:W-:Y:S02]  /*1ada0*/  R2UR.FILL UR67, R8 ;  /* 0x00000000084372ca */ /* 0x000fe400004e0000 */
[----:B------:R-:W-:Y:S01]  /*1adb0*/  R2UR.FILL UR66, R7 ;  /* 0x00000000074272ca */ /* 0x000fe200004e0000 */
[----:B------:R1:W-:Y:S02]  /*1adc0*/  UTMASTG.5D [UR24], [UR4] ;  /* 0x00000018040073b5 */ /* 0x0003e40008020000 */
[----:B-1----:R-:W-:Y:S02]  /*1add0*/  R2UR.FILL UR29, R6 ;  /* 0x00000000061d72ca */ /* 0x002fe400004e0000 */
[----:B------:R-:W-:-:S02]  /*1ade0*/  R2UR.FILL UR28, R5 ;  /* 0x00000000051c72ca */ /* 0x000fc400004e0000 */
[----:B------:R-:W-:Y:S02]  /*1adf0*/  R2UR.FILL UR27, R4 ;  /* 0x00000000041b72ca */ /* 0x000fe400004e0000 */
[----:B------:R-:W-:Y:S02]  /*1ae00*/  R2UR.FILL UR26, R3 ;  /* 0x00000000031a72ca */ /* 0x000fe400004e0000 */
[----:B------:R-:W-:Y:S02]  /*1ae10*/  R2UR.FILL UR25, R2 ;  /* 0x00000000021972ca */ /* 0x000fe400004e0000 */
[----:B------:R-:W-:-:S09]  /*1ae20*/  R2UR.FILL UR24, R0 ;  /* 0x00000000001872ca */ /* 0x000fd200004e0000 */
[----:B------:R-:W-:-:S04]  /*1ae30*/  UMOV UR13, UR26 ;  /* 0x0000001a000d7c82 */ /* 0x000fc80008000000 */
[----:B------:R1:W-:Y:S01]  /*1ae40*/  UTMASTG.5D [UR24], [UR4] ;  /* 0x00000018040073b5 */ /* 0x0003e20008020000 */
[----:B------:R2:W-:Y:S01]  /*1ae50*/  UTMASTG.5D [UR32], [UR4] ;  /* 0x00000020040073b5 */ /* 0x0005e20008020000 */
[----:B------:R3:W-:Y:S01]  /*1ae60*/  UTMASTG.5D [UR48], [UR4] ;  /* 0x00000030040073b5 */ /* 0x0007e20008020000 */
[----:B------:R-:W-:Y:S01]  /*1ae70*/  UTMASTG.5D [UR72], [UR4] ;  /* 0x00000048040073b5 */ /* 0x000fe20008020000 */
[----:B------:R-:W-:Y:S01]  /*1ae80*/  UTMASTG.5D [UR64], [UR4] ;  /* 0x00000040040073b5 */ /* 0x000fe20008020000 */
[----:B-1----:R-:W-:Y:S02]  /*1ae90*/  R2UR.FILL UR24, R23 ;  /* 0x00000000171872ca */ /* 0x002fe400004e0000 */
[----:B------:R-:W-:Y:S01]  /*1aea0*/  R2UR.FILL UR29, R28 ;  /* 0x000000001c1d72ca */ /* 0x000fe200004e0000 */
[----:B------:R-:W-:Y:S01]  /*1aeb0*/  UTMASTG.5D [UR56], [UR4] ;  /* 0x00000038040073b5 */ /* 0x000fe20008020000 */
[----:B------:R-:W-:Y:S02]  /*1aec0*/  R2UR.FILL UR28, R27 ;  /* 0x000000001b1c72ca */ /* 0x000fe400004e0000 */
[----:B------:R-:W-:-:S02]  /*1aed0*/  R2UR.FILL UR27, R26 ;  /* 0x000000001a1b72ca */ /* 0x000fc400004e0000 */
[----:B--2---:R-:W-:Y:S02]  /*1aee0*/  R2UR.FILL UR37, R22 ;  /* 0x00000000162572ca */ /* 0x004fe400004e0000 */
[----:B------:R-:W-:Y:S01]  /*1aef0*/  R2UR.FILL UR36, R21 ;  /* 0x00000000152472ca */ /* 0x000fe200004e0000 */
[----:B------:R1:W-:Y:S01]  /*1af00*/  UTMASTG.5D [UR40], [UR4] ;  /* 0x00000028040073b5 */ /* 0x0003e20008020000 */
[----:B------:R-:W-:Y:S01]  /*1af10*/  R2UR.FILL UR35, R20 ;  /* 0x00000000142372ca */ /* 0x000fe200004e0000 */
[----:B------:R-:W-:Y:S01]  /*1af20*/  UIADD3 UR16, UPT, UPT, UR24, 0x9400, URZ ;  /* 0x0000940018107890 */ /* 0x000fe2000fffe0ff */
[----:B------:R-:W-:Y:S01]  /*1af30*/  R2UR.FILL UR34, R19 ;  /* 0x00000000132272ca */ /* 0x000fe200004e0000 */
[----:B------:R-:W-:Y:S01]  /*1af40*/  UMOV UR21, UR29 ;  /* 0x0000001d00157c82 */ /* 0x000fe20008000000 */
[----:B------:R-:W-:Y:S01]  /*1af50*/  R2UR.FILL UR33, R18 ;  /* 0x00000000122172ca */ /* 0x000fe200004e0000 */
[----:B------:R-:W-:Y:S01]  /*1af60*/  UMOV UR20, UR28 ;  /* 0x0000001c00147c82 */ /* 0x000fe20008000000 */
[----:B------:R-:W-:Y:S01]  /*1af70*/  R2UR.FILL UR32, R17 ;  /* 0x00000000112072ca */ /* 0x000fe200004e0000 */
[----:B------:R-:W-:Y:S01]  /*1af80*/  UMOV UR19, UR27 ;  /* 0x0000001b00137c82 */ /* 0x000fe20008000000 */
[----:B------:R-:W-:Y:S01]  /*1af90*/  R2UR.FILL UR25, R24 ;  /* 0x00000000181972ca */ /* 0x000fe200004e0000 */
[----:B---3--:R-:W-:Y:S01]  /*1afa0*/  UIADD3 UR48, UPT, UPT, UR24, 0x9c00, URZ ;  /* 0x00009c0018307890 */ /* 0x008fe2000fffe0ff */
[----:B------:R-:W-:Y:S01]  /*1afb0*/  R2UR.FILL UR50, R16 ;  /* 0x00000000103272ca */ /* 0x000fe200004e0000 */
[----:B------:R-:W-:Y:S01]  /*1afc0*/  UMOV UR49, 0x40 ;  /* 0x0000004000317882 */ /* 0x000fe20000000000 */
[----:B------:R-:W-:Y:S01]  /*1afd0*/  UMOV UR51, UR27 ;  /* 0x0000001b00337c82 */ /* 0x000fe20008000000 */
[----:B------:R-:W-:Y:S01]  /*1afe0*/  UMOV UR52, UR28 ;  /* 0x0000001c00347c82 */ /* 0x000fe20008000000 */
[----:B------:R-:W-:Y:S01]  /*1aff0*/  UMOV UR53, UR29 ;  /* 0x0000001d00357c82 */ /* 0x000fe20008000000 */
[----:B------:R-:W-:Y:S01]  /*1b000*/  UMOV UR11, UR27 ;  /* 0x0000001b000b7c82 */ /* 0x000fe20008000000 */
[----:B------:R-:W-:Y:S01]  /*1b010*/  UMOV UR12, UR28 ;  /* 0x0000001c000c7c82 */ /* 0x000fe20008000000 */
[----:B------:R-:W-:-:S02]  /*1b020*/  R2UR.FILL UR26, R25 ;  /* 0x00000000191a72ca */ /* 0x000fc400004e0000 */
[----:B------:R2:W-:Y:S01]  /*1b030*/  UTMASTG.5D [UR32], [UR4] ;  /* 0x00000020040073b5 */ /* 0x0005e20008020000 */
[----:B------:R3:W-:Y:S03]  /*1b040*/  UTMASTG.5D [UR16], [UR4] ;  /* 0x00000010040073b5 */ /* 0x0007e60008020000 */
[----:B------:R4:W-:Y:S01]  /*1b050*/  UTMASTG.5D [UR48], [UR4] ;  /* 0x00000030040073b5 */ /* 0x0009e20008020000 */
[----:B-1----:R-:W-:Y:S01]  /*1b060*/  UIADD3 UR40, UPT, UPT, UR24, 0xa400, URZ ;  /* 0x0000a40018287890 */ /* 0x002fe2000fffe0ff */
[----:B------:R-:W-:Y:S01]  /*1b070*/  UMOV UR43, UR27 ;  /* 0x0000001b002b7c82 */ /* 0x000fe20008000000 */
[----:B------:R-:W-:Y:S01]  /*1b080*/  UMOV UR44, UR28 ;  /* 0x0000001c002c7c82 */ /* 0x000fe20008000000 */
[----:B------:R-:W-:Y:S01]  /*1b090*/  UMOV UR45, UR29 ;  /* 0x0000001d002d7c82 */ /* 0x000fe20008000000 */
[----:B------:R-:W-:-:S05]  /*1b0a0*/  UMOV UR42, UR25 ;  /* 0x00000019002a7c82 */ /* 0x000fca0008000000 */
[----:B------:R1:W-:Y:S01]  /*1b0b0*/  UTMASTG.5D [UR40], [UR4] ;  /* 0x00000028040073b5 */ /* 0x0003e20008020000 */
[----:B--2---:R-:W-:Y:S01]  /*1b0c0*/  UIADD3 UR32, UPT, UPT, UR24, 0xac00, URZ ;  /* 0x0000ac0018207890 */ /* 0x004fe2000fffe0ff */
[----:B------:R-:W-:Y:S01]  /*1b0d0*/  UMOV UR33, 0x40 ;  /* 0x0000004000217882 */ /* 0x000fe20000000000 */
[----:B------:R-:W-:Y:S01]  /*1b0e0*/  UMOV UR35, UR27 ;  /* 0x0000001b00237c82 */ /* 0x000fe20008000000 */
[----:B------:R-:W-:Y:S01]  /*1b0f0*/  UMOV UR36, UR28 ;  /* 0x0000001c00247c82 */ /* 0x000fe20008000000 */
[----:B------:R-:W-:Y:S01]  /*1b100*/  UMOV UR37, UR29 ;  /* 0x0000001d00257c82 */ /* 0x000fe20008000000 */
[----:B------:R-:W-:Y:S01]  /*1b110*/  UMOV UR34, UR23 ;  /* 0x0000001700227c82 */ /* 0x000fe20008000000 */
[----:B---3--:R-:W-:-:S03]  /*1b120*/  UIADD3 UR16, UPT, UPT, UR24, 0xb400, URZ ;  /* 0x0000b40018107890 */ /* 0x008fc6000fffe0ff */
[----:B------:R2:W-:Y:S01]  /*1b130*/  UTMASTG.5D [UR32], [UR4] ;  /* 0x00000020040073b5 */ /* 0x0005e20008020000 */
[----:B------:R-:W-:Y:S01]  /*1b140*/  UMOV UR18, UR22 ;  /* 0x0000001600127c82 */ /* 0x000fe20008000000 */
[----:B----4-:R-:W-:-:S04]  /*1b150*/  UIADD3 UR48, UPT, UPT, UR24, 0xbc00, URZ ;  /* 0x0000bc0018307890 */ /* 0x010fc8000fffe0ff */
[----:B------:R3:W-:Y:S01]  /*1b160*/  UTMASTG.5D [UR16], [UR4] ;  /* 0x00000010040073b5 */ /* 0x0007e20008020000 */
[----:B------:R-:W-:-:S04]  /*1b170*/  UMOV UR50, UR15 ;  /* 0x0000000f00327c82 */ /* 0x000fc80008000000 */
[----:B------:R-:W-:Y:S01]  /*1b180*/  UTMASTG.5D [UR48], [UR4] ;  /* 0x00000030040073b5 */ /* 0x000fe20008020000 */
[----:B-1----:R-:W-:Y:S01]  /*1b190*/  UIADD3 UR40, UPT, UPT, UR24, 0xc400, URZ ;  /* 0x0000c40018287890 */ /* 0x002fe2000fffe0ff */
[----:B------:R-:W-:Y:S01]  /*1b1a0*/  UMOV UR42, UR10 ;  /* 0x0000000a002a7c82 */ /* 0x000fe20008000000 */
[----:B------:R-:W-:-:S07]  /*1b1b0*/  UMOV UR10, UR14 ;  /* 0x0000000e000a7c82 */ /* 0x000fce0008000000 */
[----:B------:R1:W-:Y:S01]  /*1b1c0*/  UTMASTG.5D [UR40], [UR4] ;  /* 0x00000028040073b5 */ /* 0x0003e20008020000 */
[----:B--2---:R-:W-:Y:S01]  /*1b1d0*/  UIADD3 UR32, UPT, UPT, UR24, 0xcc00, URZ ;  /* 0x0000cc0018207890 */ /* 0x004fe2000fffe0ff */
[----:B------:R-:W-:Y:S01]  /*1b1e0*/  UMOV UR34, UR8 ;  /* 0x0000000800227c82 */ /* 0x000fe20008000000 */
[----:B------:R-:W-:Y:S02]  /*1b1f0*/  UIADD3 UR8, UPT, UPT, UR24, 0xdc00, URZ ;  /* 0x0000dc0018087890 */ /* 0x000fe4000fffe0ff */
[----:B---3--:R-:W-:-:S05]  /*1b200*/  UIADD3 UR16, UPT, UPT, UR24, 0xd400, URZ ;  /* 0x0000d40018107890 */ /* 0x008fca000fffe0ff */
[----:B------:R2:W-:Y:S01]  /*1b210*/  UTMASTG.5D [UR32], [UR4] ;  /* 0x00000020040073b5 */ /* 0x0005e20008020000 */
[----:B------:R-:W-:Y:S01]  /*1b220*/  UMOV UR18, UR13 ;  /* 0x0000000d00127c82 */ /* 0x000fe20008000000 */
[----:B------:R-:W-:Y:S02]  /*1b230*/  UMOV UR13, UR29 ;  /* 0x0000001d000d7c82 */ /* 0x000fe40008000000 */
[----:B------:R3:W-:Y:S01]  /*1b240*/  UTMASTG.5D [UR16], [UR4] ;  /* 0x00000010040073b5 */ /* 0x0007e20008020000 */
[----:B------:R4:W-:Y:S01]  /*1b250*/  UTMASTG.5D [UR8], [UR4] ;  /* 0x00000008040073b5 */ /* 0x0009e20008020000 */
[----:B-1----:R-:W-:Y:S01]  /*1b260*/  UIADD3 UR40, UPT, UPT, UR24, 0xe400, URZ ;  /* 0x0000e40018287890 */ /* 0x002fe2000fffe0ff */
[----:B------:R-:W-:-:S08]  /*1b270*/  UMOV UR42, UR7 ;  /* 0x00000007002a7c82 */ /* 0x000fd00008000000 */
[----:B------:R1:W-:Y:S01]  /*1b280*/  UTMASTG.5D [UR40], [UR4] ;  /* 0x00000028040073b5 */ /* 0x0003e20008020000 */
[----:B--2---:R-:W-:Y:S01]  /*1b290*/  UIADD3 UR32, UPT, UPT, UR24, 0xec00, URZ ;  /* 0x0000ec0018207890 */ /* 0x004fe2000fffe0ff */
[----:B------:R-:W-:Y:S01]  /*1b2a0*/  UMOV UR34, UR74 ;  /* 0x0000004a00227c82 */ /* 0x000fe20008000000 */
[----:B---3--:R-:W-:-:S07]  /*1b2b0*/  UIADD3 UR16, UPT, UPT, UR24, 0xf400, URZ ;  /* 0x0000f40018107890 */ /* 0x008fce000fffe0ff */
[----:B------:R1:W-:Y:S01]  /*1b2c0*/  UTMASTG.5D [UR32], [UR4] ;  /* 0x00000020040073b5 */ /* 0x0003e20008020000 */
[----:B------:R-:W-:Y:S01]  /*1b2d0*/  UMOV UR18, UR66 ;  /* 0x0000004200127c82 */ /* 0x000fe20008000000 */
[----:B----4-:R-:W-:Y:S01]  /*1b2e0*/  UIADD3 UR8, UPT, UPT, UR24, 0xfc00, URZ ;  /* 0x0000fc0018087890 */ /* 0x010fe2000fffe0ff */
[----:B------:R1:W-:Y:S01]  /*1b2f0*/  UTMASTG.5D [UR16], [UR4] ;  /* 0x00000010040073b5 */ /* 0x0003e20008020000 */
[----:B------:R-:W-:-:S07]  /*1b300*/  UMOV UR10, UR58 ;  /* 0x0000003a000a7c82 */ /* 0x000fce0008000000 */
[----:B------:R1:W-:Y:S02]  /*1b310*/  UTMASTG.5D [UR8], [UR4] ;  /* 0x00000008040073b5 */ /* 0x0003e40008020000 */
[----:B-1----:R-:W-:Y:S01]  /*1b320*/  NOP ;  /* 0x0000000000007918 */ /* 0x002fe20000000000 */
.L_x_369:
[----:B------:R-:W-:Y:S05]  /*1b330*/  BSYNC.RECONVERGENT B0 ;  /* 0x0000000000007941 */ /* 0x000fea0003800200 */
.L_x_368:
[----:B------:R0:W-:Y:S01]  /*1b340*/  UTMACMDFLUSH ;  /* 0x00000000000079b7 */ /* 0x0001e20000000000 */
[----:B------:R-:W-:-:S04]  /*1b350*/  DEPBAR.LE SB0, 0x1 ;  /* 0x000080400000791a */ /* 0x000fc80000000000 */
[----:B------:R-:W-:Y:S05]  /*1b360*/  BRA.U UP6, `(.L_x_370) ;  /* 0x0000000106047547 */ /* 0x000fea000b800000 */
[----:B------:R-:W-:Y:S05]  /*1b370*/  BPT.TRAP 0x1 ;  /* 0x000000040000795c */ /* 0x000fea0000300000 */
.L_x_370:
[----:B------:R-:W-:-:S04]  /*1b380*/  UIADD3 UR4, UPT, UPT, UR24, 0x280c0, URZ ;  /* 0x000280c018047890 */ /* 0x000fc8000fffe0ff */
[----:B------:R-:W-:-:S09]  /*1b390*/  UPRMT UR4, UR6, 0x654, UR4 ;  /* 0x0000065406047896 */ /* 0x000fd20008000004 */
[----:B------:R-:W-:Y:S01]  /*1b3a0*/  SYNCS.ARRIVE.TRANS64.RED.A1T0 RZ, [UR4], RZ ;  /* 0x000000ffffff79a7 */ /* 0x000fe20008100404 */
[----:B------:R-:W-:-:S04]  /*1b3b0*/  DEPBAR.LE SB0, 0x0 ;  /* 0x000080000000791a */ /* 0x000fc80000000000 */
[----:B------:R-:W-:Y:S05]  /*1b3c0*/  BRA.U UP6, `(.L_x_371) ;  /* 0x0000000106047547 */ /* 0x000fea000b800000 */
[----:B------:R-:W-:Y:S05]  /*1b3d0*/  BPT.TRAP 0x1 ;  /* 0x000000040000795c */ /* 0x000fea0000300000 */
.L_x_371:
[----:B------:R-:W-:Y:S01]  /*1b3e0*/  UIADD3 UR4, UPT, UPT, UR24, 0x280c8, URZ ;  /* 0x000280c818047890 */ /* 0x000fe2000fffe0ff */
[----:B------:R-:W-:-:S03]  /*1b3f0*/  IMAD.MOV.U32 R3, RZ, RZ, 0xffff ;  /* 0x0000ffffff037424 */ /* 0x000fc600078e00ff */
[----:B------:R-:W-:-:S09]  /*1b400*/  UPRMT UR4, UR6, 0x654, UR4 ;  /* 0x0000065406047896 */ /* 0x000fd20008000004 */
[----:B------:R-:W-:Y:S01]  /*1b410*/  SYNCS.ARRIVE.TRANS64.RED.A1T0 RZ, [UR4], RZ ;  /* 0x000000ffffff79a7 */ /* 0x000fe20008100404 */
[----:B-1----:R-:W1:Y:S01]  /*1b420*/  LDS R0, [UR24+0x280e0] ;  /* 0x0280e018ff007984 */ /* 0x002e620008000800 */
[----:B------:R-:W-:Y:S02]  /*1b430*/  UMOV UR4, 0x40 ;  /* 0x0000004000047882 */ /* 0x000fe40000000000 */
[----:B------:R-:W-:Y:S01]  /*1b440*/  ULEA UR5, UR6, UR4, 0x18 ;  /* 0x0000000406057291 */ /* 0x000fe2000f8ec0ff */
[----:B------:R-:W-:-:S08]  /*1b450*/  NOP ;  /* 0x0000000000007918 */ /* 0x000fd00000000000 */
[----:B------:R-:W2:Y:S01]  /*1b460*/  LDS R2, [UR5+0x14] ;  /* 0x00001405ff027984 */ /* 0x000ea20008000800 */
[----:B-1----:R-:W-:-:S04]  /*1b470*/  LOP3.LUT R0, R0, 0xffff, RZ, 0xc0, !PT ;  /* 0x0000ffff00007812 */ /* 0x002fc800078ec0ff */
[----:B------:R-:W-:-:S04]  /*1b480*/  SHF.R.U32.HI R4, RZ, 0x5, R0 ;  /* 0x00000005ff047819 */ /* 0x000fc80000011600 */
[----:B------:R-:W-:-:S04]  /*1b490*/  SHF.L.U32 R3, R3, R4, RZ ;  /* 0x0000000403037219 */ /* 0x000fc800000006ff */
[----:B--2---:R-:W-:Y:S01]  /*1b4a0*/  LOP3.LUT R0, R2, R3, RZ, 0xc0, !PT ;  /* 0x0000000302007212 */ /* 0x004fe200078ec0ff */
[----:B------:R-:W-:-:S03]  /*1b4b0*/  IMAD.MOV.U32 R2, RZ, RZ, 0x1 ;  /* 0x00000001ff027424 */ /* 0x000fc600078e00ff */
[----:B------:R-:W-:Y:S02]  /*1b4c0*/  ISETP.NE.AND P0, PT, R0, R3, PT ;  /* 0x000000030000720c */ /* 0x000fe40003f05270 */
[----:B------:R-:W-:-:S11]  /*1b4d0*/  SHF.L.U32 R2, R2, R4, RZ ;  /* 0x0000000402027219 */ /* 0x000fd600000006ff */
[----:B------:R-:W-:Y:S05]  /*1b4e0*/  @P0 BRA `(.L_x_372) ;  /* 0x00000000005c0947 */ /* 0x000fea0003800000 */
[----:B------:R-:W1:Y:S02]  /*1b4f0*/  LDS R0, [UR5+0x18] ;  /* 0x00001805ff007984 */ /* 0x000e640008000800 */
[----:B-1----:R-:W-:-:S04]  /*1b500*/  LOP3.LUT R0, R0, R2, RZ, 0xc0, !PT ;  /* 0x0000000200007212 */ /* 0x002fc800078ec0ff */
[----:B------:R-:W-:-:S13]  /*1b510*/  ISETP.NE.AND P0, PT, R0, R2, PT ;  /* 0x000000020000720c */ /* 0x000fda0003f05270 */
[----:B------:R-:W-:Y:S05]  /*1b520*/  @P0 BRA `(.L_x_373) ;  /* 0x0000000000400947 */ /* 0x000fea0003800000 */
[----:B------:R-:W-:Y:S02]  /*1b530*/  R2UR UR4, R3 ;  /* 0x00000000030472ca */ /* 0x000fe400000e0000 */
[----:B------:R-:W1:Y:S01]  /*1b540*/  S2R R3, SR_LANEID ;  /* 0x0000000000037919 */ /* 0x000e620000000000 */
[----:B------:R-:W-:-:S04]  /*1b550*/  LOP3.LUT R2, RZ, R2, RZ, 0x33, !PT ;  /* 0x00000002ff027212 */ /* 0x000fc800078e33ff */
[----:B------:R-:W2:Y:S06]  /*1b560*/  REDUX UR7, R2 ;  /* 0x00000000020773c4 */ /* 0x000eac0000000000 */
[----:B------:R-:W-:-:S03]  /*1b570*/  ULOP3.LUT UR6, URZ, UR4, URZ, 0x33, !UPT ;  /* 0x00000004ff067292 */ /* 0x000fc6000f8e33ff */
[----:B------:R-:W-:Y:S02]  /*1b580*/  VOTEU.ANY UR4, UPT, PT ;  /* 0x0000000000047886 */ /* 0x000fe400038e0100 */
[----:B------:R-:W-:Y:S01]  /*1b590*/  UFLO.U32 UR4, UR4 ;  /* 0x00000004000472bd */ /* 0x000fe200080e0000 */
[----:B------:R-:W-:-:S04]  /*1b5a0*/  IMAD.U32 R0, RZ, RZ, UR6 ;  /* 0x00000006ff007e24 */ /* 0x000fc8000f8e00ff */
[----:B------:R2:W3:Y:S02]  /*1b5b0*/  REDUX UR8, R0 ;  /* 0x00000000000873c4 */ /* 0x0004e40000000000 */
[----:B------:R4:W-:Y:S01]  /*1b5c0*/  UTCATOMSWS.AND URZ, UR6 ;  /* 0x0000000600ff79e3 */ /* 0x0009e20008000000 */
[----:B-1----:R-:W-:Y:S01]  /*1b5d0*/  ISETP.EQ.U32.AND P0, PT, R3, UR4, PT ;  /* 0x0000000403007c0c */ /* 0x002fe2000bf02070 */
[----:B--2---:R-:W-:Y:S02]  /*1b5e0*/  IMAD.U32 R0, RZ, RZ, UR7 ;  /* 0x00000007ff007e24 */ /* 0x004fe4000f8e00ff */
[----:B---3--:R-:W-:-:S10]  /*1b5f0*/  IMAD.U32 R2, RZ, RZ, UR8 ;  /* 0x00000008ff027e24 */ /* 0x008fd4000f8e00ff */
[----:B------:R4:W-:Y:S04]  /*1b600*/  @P0 ATOMS.AND RZ, [UR5+0x14], R2 ;  /* 0x00001402ffff098c */ /* 0x0009e8000a800005 */
[----:B------:R4:W-:Y:S01]  /*1b610*/  @P0 ATOMS.AND RZ, [UR5+0x18], R0 ;  /* 0x00001800ffff098c */ /* 0x0009e2000a800005 */
[----:B------:R-:W-:Y:S05]  /*1b620*/  BRA `(.L_x_374) ;  /* 0x0000000000147947 */ /* 0x000fea0003800000 */
.L_x_373:
[----:B------:R-:W-:Y:S02]  /*1b630*/  MOV R2, 0x1b650 ;  /* 0x0001b65000027802 */ /* 0x000fe40000000f00 */
[----:B------:R-:W-:Y:S05]  /*1b640*/  CALL.REL.NOINC `($__internal_0_$__cuda_sm10x_tcgen05_guardrail_trap_col_being_dealloced_not_returned_by_alloc) ;  /* 0x0000001000ec7944 */ /* 0x000fea0003c00000 */
[----:B------:R-:W-:Y:S05]  /*1b650*/  BRA `(.L_x_374) ;  /* 0x0000000000087947 */ /* 0x000fea0003800000 */
.L_x_372:
[----:B------:R-:W-:Y:S02]  /*1b660*/  MOV R2, 0x1b680 ;  /* 0x0001b68000027802 */ /* 0x000fe40000000f00 */
[----:B------:R-:W-:Y:S05]  /*1b670*/  CALL.REL.NOINC `($__internal_2_$__cuda_sm10x_tcgen05_guardrail_trap_unallocated_columns_being_dealloced) ;  /* 0x0000001000f87944 */ /* 0x000fea0003c00000 */
.L_x_374:
[----:B------:R-:W-:Y:S01]  /*1b680*/  NOP ;  /* 0x0000000000007918 */ /* 0x000fe20000000000 */
[----:B----4-:R-:W-:Y:S05]  /*1b690*/  EXIT ;  /* 0x000000000000794d */ /* 0x010fea0003800000 */
.L_x_35:
[----:B------:R-:W-:-:S07]  /*1b6a0*/  MOV R0, UR20 ;  /* 0x0000001400007c02 */ /* 0x000fce0008000f00 */
.L_x_375:
[----:B-1----:R1:W2:Y:S02]  /*1b6b0*/  SYNCS.PHASECHK.TRANS64.TRYWAIT P0, [R0+URZ+0x28000], R3 ;  /* 0x02800003000075a7 */ /* 0x0022a400080011ff */
[----:B--2---:R-:W-:Y:S05]  /*1b6c0*/  @!P0 NANOSLEEP.SYNCS 0x989680 ;  /* 0x009896800000895d */ /* 0x004fea0003900000 */
[----:B------:R-:W2:Y:S02]  /*1b6d0*/  @!P0 SYNCS.PHASECHK.TRANS64 P0, [R0+URZ+0x28000], R3 ;  /* 0x02800003000085a7 */ /* 0x000ea400080010ff */
[----:B--2---:R-:W-:Y:S05]  /*1b6e0*/  @!P0 BRA `(.L_x_375) ;  /* 0xfffffffc00f08947 */ /* 0x004fea000383ffff */
[----:B------:R-:W-:Y:S05]  /*1b6f0*/  BRA `(.L_x_376) ;  /* 0xfffffe6400107947 */ /* 0x000fea000383ffff */
.L_x_37:
[----:B-1----:R-:W-:-:S07]  /*1b700*/  MOV R0, UR20 ;  /* 0x0000001400007c02 */ /* 0x002fce0008000f00 */
.L_x_377:
[----:B-1----:R1:W2:Y:S02]  /*1b710*/  SYNCS.PHASECHK.TRANS64.TRYWAIT P0, [R0+URZ+0x28020], R3 ;  /* 0x02802003000075a7 */ /* 0x0022a400080011ff */
[----:B--2---:R-:W-:Y:S05]  /*1b720*/  @!P0 NANOSLEEP.SYNCS 0x989680 ;  /* 0x009896800000895d */ /* 0x004fea0003900000 */
[----:B------:R-:W2:Y:S02]  /*1b730*/  @!P0 SYNCS.PHASECHK.TRANS64 P0, [R0+URZ+0x28020], R3 ;  /* 0x02802003000085a7 */ /* 0x000ea400080010ff */
[----:B--2---:R-:W-:Y:S05]  /*1b740*/  @!P0 BRA `(.L_x_377) ;  /* 0xfffffffc00f08947 */ /* 0x004fea000383ffff */
[----:B------:R-:W-:Y:S05]  /*1b750*/  BRA `(.L_x_378) ;  /* 0xfffffe64000c7947 */ /* 0x000fea000383ffff */
.L_x_39:
[----:B-1----:R-:W-:-:S07]  /*1b760*/  MOV R0, UR20 ;  /* 0x0000001400007c02 */ /* 0x002fce0008000f00 */
.L_x_379:
[----:B-1----:R1:W2:Y:S02]  /*1b770*/  SYNCS.PHASECHK.TRANS64.TRYWAIT P0, [R0+URZ+0x28058], R2 ;  /* 0x02805802000075a7 */ /* 0x0022a400080011ff */
[----:B--2---:R-:W-:Y:S05]  /*1b780*/  @!P0 NANOSLEEP.SYNCS 0x989680 ;  /* 0x009896800000895d */ /* 0x004fea0003900000 */
[----:B------:R-:W2:Y:S02]  /*1b790*/  @!P0 SYNCS.PHASECHK.TRANS64 P0, [R0+URZ+0x28058], R2 ;  /* 0x02805802000085a7 */ /* 0x000ea400080010ff */
[----:B--2---:R-:W-:Y:S05]  /*1b7a0*/  @!P0 BRA `(.L_x_379) ;  /* 0xfffffffc00f08947 */ /* 0x004fea000383ffff */
[----:B------:R-:W-:Y:S05]  /*1b7b0*/  BRA `(.L_x_380) ;  /* 0xfffffe6400187947 */ /* 0x000fea000383ffff */
.L_x_43:
[----:B------:R-:W-:-:S07]  /*1b7c0*/  MOV R0, UR20 ;  /* 0x0000001400007c02 */ /* 0x000fce0008000f00 */
.L_x_381:
[----:B-1----:R1:W2:Y:S02]  /*1b7d0*/  SYNCS.PHASECHK.TRANS64.TRYWAIT P0, [R0+URZ+0x28008], R3 ;  /* 0x02800803000075a7 */ /* 0x0022a400080011ff */
[----:B--2---:R-:W-:Y:S05]  /*1b7e0*/  @!P0 NANOSLEEP.SYNCS 0x989680 ;  /* 0x009896800000895d */ /* 0x004fea0003900000 */
[----:B------:R-:W2:Y:S02]  /*1b7f0*/  @!P0 SYNCS.PHASECHK.TRANS64 P0, [R0+URZ+0x28008], R3 ;  /* 0x02800803000085a7 */ /* 0x000ea400080010ff */
[----:B--2---:R-:W-:Y:S05]  /*1b800*/  @!P0 BRA `(.L_x_381) ;  /* 0xfffffffc00f08947 */ /* 0x004fea000383ffff */
[----:B------:R-:W-:Y:S05]  /*1b810*/  BRA `(.L_x_382) ;  /* 0xfffffe68002c7947 */ /* 0x000fea000383ffff */
.L_x_45:
[----:B-1----:R-:W-:-:S07]  /*1b820*/  MOV R0, UR20 ;  /* 0x0000001400007c02 */ /* 0x002fce0008000f00 */
.L_x_383:
[----:B-1----:R1:W2:Y:S02]  /*1b830*/  SYNCS.PHASECHK.TRANS64.TRYWAIT P0, [R0+URZ+0x28068], R2 ;  /* 0x02806802000075a7 */ /* 0x0022a400080011ff */
[----:B--2---:R-:W-:Y:S05]  /*1b840*/  @!P0 NANOSLEEP.SYNCS 0x989680 ;  /* 0x009896800000895d */ /* 0x004fea0003900000 */
[----:B------:R-:W2:Y:S02]  /*1b850*/  @!P0 SYNCS.PHASECHK.TRANS64 P0, [R0+URZ+0x28068], R2 ;  /* 0x02806802000085a7 */ /* 0x000ea400080010ff */
[----:B--2---:R-:W-:Y:S05]  /*1b860*/  @!P0 BRA `(.L_x_383) ;  /* 0xfffffffc00f08947 */ /* 0x004fea000383ffff */
[----:B------:R-:W-:Y:S05]  /*1b870*/  BRA `(.L_x_384) ;  /* 0xfffffe6800347947 */ /* 0x000fea000383ffff */
.L_x_49:
[----:B------:R-:W-:-:S07]  /*1b880*/  MOV R0, UR20 ;  /* 0x0000001400007c02 */ /* 0x000fce0008000f00 */
.L_x_385:
[----:B--2---:R2:W3:Y:S02]  /*1b890*/  SYNCS.PHASECHK.TRANS64.TRYWAIT P0, [R0+URZ+0x28028], R3 ;  /* 0x02802803000075a7 */ /* 0x0044e400080011ff */
[----:B---3--:R-:W-:Y:S05]  /*1b8a0*/  @!P0 NANOSLEEP.SYNCS 0x989680 ;  /* 0x009896800000895d */ /* 0x008fea0003900000 */
[----:B------:R-:W3:Y:S02]  /*1b8b0*/  @!P0 SYNCS.PHASECHK.TRANS64 P0, [R0+URZ+0x28028], R3 ;  /* 0x02802803000085a7 */ /* 0x000ee400080010ff */
[----:B---3--:R-:W-:Y:S05]  /*1b8c0*/  @!P0 BRA `(.L_x_385) ;  /* 0xfffffffc00f08947 */ /* 0x008fea000383ffff */
[----:B------:R-:W-:Y:S05]  /*1b8d0*/  BRA `(.L_x_386) ;  /* 0xfffffe6c00487947 */ /* 0x000fea000383ffff */
.L_x_51:
[----:B--2---:R-:W-:-:S07]  /*1b8e0*/  MOV R0, UR20 ;  /* 0x0000001400007c02 */ /* 0x004fce0008000f00 */
.L_x_387:
[----:B--2---:R2:W3:Y:S02]  /*1b8f0*/  SYNCS.PHASECHK.TRANS64.TRYWAIT P0, [R0+URZ+0x280a0], R2 ;  /* 0x0280a002000075a7 */ /* 0x0044e400080011ff */
[----:B---3--:R-:W-:Y:S05]  /*1b900*/  @!P0 NANOSLEEP.SYNCS 0x989680 ;  /* 0x009896800000895d */ /* 0x008fea0003900000 */
[----:B------:R-:W3:Y:S02]  /*1b910*/  @!P0 SYNCS.PHASECHK.TRANS64 P0, [R0+URZ+0x280a0], R2 ;  /* 0x0280a002000085a7 */ /* 0x000ee400080010ff */
[----:B---3--:R-:W-:Y:S05]  /*1b920*/  @!P0 BRA `(.L_x_387) ;  /* 0xfffffffc00f08947 */ /* 0x008fea000383ffff */
[----:B------:R-:W-:Y:S05]  /*1b930*/  BRA `(.L_x_388) ;  /* 0xfffffe6c00407947 */ /* 0x000fea000383ffff */
.L_x_53:
[----:B--2---:R-:W-:-:S07]  /*1b940*/  MOV R0, UR20 ;  /* 0x0000001400007c02 */ /* 0x004fce0008000f00 */
.L_x_389:
[----:B--2---:R2:W3:Y:S02]  /*1b950*/  SYNCS.PHASECHK.TRANS64.TRYWAIT P0, [R0+URZ+0x28058], R3 ;  /* 0x02805803000075a7 */ /* 0x0044e400080011ff */
[----:B---3--:R-:W-:Y:S05]  /*1b960*/  @!P0 NANOSLEEP.SYNCS 0x989680 ;  /* 0x009896800000895d */ /* 0x008fea0003900000 */
[----:B------:R-:W3:Y:S02]  /*1b970*/  @!P0 SYNCS.PHASECHK.TRANS64 P0, [R0+URZ+0x28058], R3 ;  /* 0x02805803000085a7 */ /* 0x000ee400080010ff */
[----:B---3--:R-:W-:Y:S05]  /*1b980*/  @!P0 BRA `(.L_x_389) ;  /* 0xfffffffc00f08947 */ /* 0x008fea000383ffff */
[----:B------:R-:W-:Y:S05]  /*1b990*/  BRA `(.L_x_390) ;  /* 0xfffffe6c00407947 */ /* 0x000fea000383ffff */
.L_x_57:
[----:B------:R-:W-:Y:S07]  /*1b9a0*/  MOV R6, UR5 ;  /* 0x0000000500067c02 */ /* 0x000fee0008000f00 */
.L_x_391:
[----:B-1----:R1:W2:Y:S02]  /*1b9b0*/  SYNCS.PHASECHK.TRANS64.TRYWAIT P0, [R6+URZ+0x28020], R5 ;  /* 0x02802005060075a7 */ /* 0x0022a400080011ff */
[----:B--2---:R-:W-:Y:S05]  /*1b9c0*/  @!P0 NANOSLEEP.SYNCS 0x989680 ;  /* 0x009896800000895d */ /* 0x004fea0003900000 */
[----:B------:R-:W2:Y:S02]  /*1b9d0*/  @!P0 SYNCS.PHASECHK.TRANS64 P0, [R6+URZ+0x28020], R5 ;  /* 0x02802005060085a7 */ /* 0x000ea400080010ff */
[----:B--2---:R-:W-:Y:S05]  /*1b9e0*/  @!P0 BRA `(.L_x_391) ;  /* 0xfffffffc00f08947 */ /* 0x004fea000383ffff */
[----:B------:R-:W-:Y:S05]  /*1b9f0*/  BRA `(.L_x_392) ;  /* 0xfffffe7000bc7947 */ /* 0x000fea000383ffff */
.L_x_60:
[----:B------:R-:W-:Y:S07]  /*1ba00*/  MOV R6, UR24 ;  /* 0x0000001800067c02 */ /* 0x000fee0008000f00 */
.L_x_393:
[----:B--2---:R2:W3:Y:S02]  /*1ba10*/  SYNCS.PHASECHK.TRANS64.TRYWAIT P0, [R6+URZ+0x280a8], R5 ;  /* 0x0280a805060075a7 */ /* 0x0044e400080011ff */
[----:B---3--:R-:W-:Y:S05]  /*1ba20*/  @!P0 NANOSLEEP.SYNCS 0x989680 ;  /* 0x009896800000895d */ /* 0x008fea0003900000 */
[----:B------:R-:W3:Y:S02]  /*1ba30*/  @!P0 SYNCS.PHASECHK.TRANS64 P0, [R6+URZ+0x280a8], R5 ;  /* 0x0280a805060085a7 */ /* 0x000ee400080010ff */
[----:B---3--:R-:W-:Y:S05]  /*1ba40*/  @!P0 BRA `(.L_x_393) ;  /* 0xfffffffc00f08947 */ /* 0x008fea000383ffff */
[----:B------:R-:W-:Y:S05]  /*1ba50*/  BRA `(.L_x_394) ;  /* 0xfffffe7400f07947 */ /* 0x000fea000383ffff */
.L_x_62:
[----:B------:R-:W-:Y:S07]  /*1ba60*/  MOV R6, UR24 ;  /* 0x0000001800067c02 */ /* 0x000fee0008000f00 */
.L_x_395:
[----:B--2---:R2:W3:Y:S02]  /*1ba70*/  SYNCS.PHASECHK.TRANS64.TRYWAIT P0, [R6+URZ+0x28068], R5 ;  /* 0x02806805060075a7 */ /* 0x0044e400080011ff */
[----:B---3--:R-:W-:Y:S05]  /*1ba80*/  @!P0 NANOSLEEP.SYNCS 0x989680 ;  /* 0x009896800000895d */ /* 0x008fea0003900000 */
[----:B------:R-:W3:Y:S02]  /*1ba90*/  @!P0 SYNCS.PHASECHK.TRANS64 P0, [R6+URZ+0x28068], R5 ;  /* 0x02806805060085a7 */ /* 0x000ee400080010ff */
[----:B---3--:R-:W-:Y:S05]  /*1baa0*/  @!P0 BRA `(.L_x_395) ;  /* 0xfffffffc00f08947 */ /* 0x008fea000383ffff */
[----:B------:R-:W-:Y:S05]  /*1bab0*/  BRA `(.L_x_396) ;  /* 0xfffffe7400f47947 */ /* 0x000fea000383ffff */
.L_x_68:
[----:B------:R-:W-:Y:S07]  /*1bac0*/  MOV R6, UR4 ;  /* 0x0000000400067c02 */ /* 0x000fee0008000f00 */
.L_x_397:
[----:B--2---:R2:W3:Y:S02]  /*1bad0*/  SYNCS.PHASECHK.TRANS64.TRYWAIT P0, [R6+URZ+0x28020], R5 ;  /* 0x02802005060075a7 */ /* 0x0044e400080011ff */
[----:B---3--:R-:W-:Y:S05]  /*1bae0*/  @!P0 NANOSLEEP.SYNCS 0x989680 ;  /* 0x009896800000895d */ /* 0x008fea0003900000 */
[----:B------:R-:W3:Y:S02]  /*1baf0*/  @!P0 SYNCS.PHASECHK.TRANS64 P0, [R6+URZ+0x28020], R5 ;  /* 0x02802005060085a7 */ /* 0x000ee400080010ff */
[----:B---3--:R-:W-:Y:S05]  /*1bb00*/  @!P0 BRA `(.L_x_397) ;  /* 0xfffffffc00f08947 */ /* 0x008fea000383ffff */
[----:B------:R-:W-:Y:S05]  /*1bb10*/  BRA `(.L_x_398) ;  /* 0xfffffe8000807947 */ /* 0x000fea000383ffff */
.L_x_70:
[----:B------:R-:W-:Y:S07]  /*1bb20*/  MOV R6, UR24 ;  /* 0x0000001800067c02 */ /* 0x000fee0008000f00 */
.L_x_399:
[----:B--2---:R2:W3:Y:S02]  /*1bb30*/  SYNCS.PHASECHK.TRANS64.TRYWAIT P0, [R6+URZ+0x280a0], R5 ;  /* 0x0280a005060075a7 */ /* 0x0044e400080011ff */
[----:B---3--:R-:W-:Y:S05]  /*1bb40*/  @!P0 NANOSLEEP.SYNCS 0x989680 ;  /* 0x009896800000895d */ /* 0x008fea0003900000 */
[----:B------:R-:W3:Y:S02]  /*1bb50*/  @!P0 SYNCS.PHASECHK.TRANS64 P0, [R6+URZ+0x280a0], R5 ;  /* 0x0280a005060085a7 */ /* 0x000ee400080010ff */
[----:B---3--:R-:W-:Y:S05]  /*1bb60*/  @!P0 BRA `(.L_x_399) ;  /* 0xfffffffc00f08947 */ /* 0x008fea000383ffff */
[----:B------:R-:W-:Y:S05]  /*1bb70*/  BRA `(.L_x_400) ;  /* 0xfffffe80007c7947 */ /* 0x000fea000383ffff */
.L_x_72:
[----:B------:R-:W-:Y:S07]  /*1bb80*/  MOV R6, UR24 ;  /* 0x0000001800067c02 */ /* 0x000fee0008000f00 */
.L_x_401:
[----:B--2---:R2:W3:Y:S02]  /*1bb90*/  SYNCS.PHASECHK.TRANS64.TRYWAIT P0, [R6+URZ+0x28058], R5 ;  /* 0x02805805060075a7 */ /* 0x0044e400080011ff */
[----:B---3--:R-:W-:Y:S05]  /*1bba0*/  @!P0 NANOSLEEP.SYNCS 0x989680 ;  /* 0x009896800000895d */ /* 0x008fea0003900000 */
[----:B------:R-:W3:Y:S02]  /*1bbb0*/  @!P0 SYNCS.PHASECHK.TRANS64 P0, [R6+URZ+0x28058], R5 ;  /* 0x02805805060085a7 */ /* 0x000ee400080010ff */
[----:B---3--:R-:W-:Y:S05]  /*1bbc0*/  @!P0 BRA `(.L_x_401) ;  /* 0xfffffffc00f08947 */ /* 0x008fea000383ffff */
[----:B------:R-:W-:Y:S05]  /*1bbd0*/  BRA `(.L_x_402) ;  /* 0xfffffe8000807947 */ /* 0x000fea000383ffff */
.L_x_80:
[----:B------:R-:W-:-:S07]  /*1bbe0*/  MOV R3, UR21 ;  /* 0x0000001500037c02 */ /* 0x000fce0008000f00 */
.L_x_403:
[----:B-1----:R1:W2:Y:S02]  /*1bbf0*/  SYNCS.PHASECHK.TRANS64.TRYWAIT P0, [R3+URZ+0x280a8], R0 ;  /* 0x0280a800030075a7 */ /* 0x0022a400080011ff */
[----:B--2---:R-:W-:Y:S05]  /*1bc00*/  @!P0 NANOSLEEP.SYNCS 0x989680 ;  /* 0x009896800000895d */ /* 0x004fea0003900000 */
[----:B------:R-:W2:Y:S02]  /*1bc10*/  @!P0 SYNCS.PHASECHK.TRANS64 P0, [R3+URZ+0x280a8], R0 ;  /* 0x0280a800030085a7 */ /* 0x000ea400080010ff */
[----:B--2---:R-:W-:Y:S05]  /*1bc20*/  @!P0 BRA `(.L_x_403) ;  /* 0xfffffffc00f08947 */ /* 0x004fea000383ffff */
[----:B------:R-:W-:Y:S05]  /*1bc30*/  BRA `(.L_x_404) ;  /* 0xfffffe88001c7947 */ /* 0x000fea000383ffff */
.L_x_82:
[----:B------:R-:W-:-:S07]  /*1bc40*/  MOV R0, UR21 ;  /* 0x0000001500007c02 */ /* 0x000fce0008000f00 */
.L_x_405:
[----:B-1----:R1:W2:Y:S02]  /*1bc50*/  SYNCS.PHASECHK.TRANS64.TRYWAIT P0, [R0+URZ+0x28068], R2 ;  /* 0x02806802000075a7 */ /* 0x0022a400080011ff */
[----:B--2---:R-:W-:Y:S05]  /*1bc60*/  @!P0 NANOSLEEP.SYNCS 0x989680 ;  /* 0x009896800000895d */ /* 0x004fea0003900000 */
[----:B------:R-:W2:Y:S02]  /*1bc70*/  @!P0 SYNCS.PHASECHK.TRANS64 P0, [R0+URZ+0x28068], R2 ;  /* 0x02806802000085a7 */ /* 0x000ea400080010ff */
[----:B--2---:R-:W-:Y:S05]  /*1bc80*/  @!P0 BRA `(.L_x_405) ;  /* 0xfffffffc00f08947 */ /* 0x004fea000383ffff */
[----:B------:R-:W-:Y:S05]  /*1bc90*/  BRA `(.L_x_406) ;  /* 0xfffffe8800207947 */ /* 0x000fea000383ffff */
.L_x_89:
[----:B-1----:R-:W1:Y:S01]  /*1bca0*/  S2R R4, SR_CgaCtaId ;  /* 0x0000000000047919 */ /* 0x002e620000008800 */
[----:B------:R-:W-:-:S04]  /*1bcb0*/  MOV R3, 0x400 ;  /* 0x0000040000037802 */ /* 0x000fc80000000f00 */
[----:B-1----:R-:W-:-:S04]  /*1bcc0*/  LEA R3, R4, R3, 0x18 ;  /* 0x0000000304037211 */ /* 0x002fc800078ec0ff */
[----:B------:R1:W2:Y:S03]  /*1bcd0*/  SYNCS.PHASECHK.TRANS64.TRYWAIT P0, [R3+URZ+0x280c0], R0 ;  /* 0x0280c000030075a7 */ /* 0x0002a600080011ff */
[----:B--2---:R-:W-:Y:S05]  /*1bce0*/  @!P0 NANOSLEEP.SYNCS 0x989680 ;  /* 0x009896800000895d */ /* 0x004fea0003900000 */
[----:B------:R-:W2:Y:S02]  /*1bcf0*/  @!P0 SYNCS.PHASECHK.TRANS64 P0, [R3+URZ+0x280c0], R0 ;  /* 0x0280c000030085a7 */ /* 0x000ea400080010ff */
[----:B--2---:R-:W-:Y:S05]  /*1bd00*/  @!P0 BRA `(.L_x_89) ;  /* 0xfffffffc00e48947 */ /* 0x004fea000383ffff */
[----:B------:R-:W-:Y:S05]  /*1bd10*/  BRA `(.L_x_407) ;  /* 0xfffffe8c00bc7947 */ /* 0x000fea000383ffff */
.L_x_155:
        /* <DEDUP_REMOVED lines=8> */
.L_x_160:
[----:B-1----:R-:W-:-:S04]  /*1bda0*/  MOV R3, UR36 ;  /* 0x0000002400037c02 */ /* 0x002fc80008000f00 */
[----:B------:R1:W2:Y:S03]  /*1bdb0*/  SYNCS.PHASECHK.TRANS64.TRYWAIT P0, [R3+URZ+0x28070], R0 ;  /* 0x02807000030075a7 */ /* 0x0002a600080011ff */
[----:B--2---:R-:W-:Y:S05]  /*1bdc0*/  @!P0 NANOSLEEP.SYNCS 0x989680 ;  /* 0x009896800000895d */ /* 0x004fea0003900000 */
[----:B------:R-:W2:Y:S02]  /*1bdd0*/  @!P0 SYNCS.PHASECHK.TRANS64 P0, [R3+URZ+0x28070], R0 ;  /* 0x02807000030085a7 */ /* 0x000ea400080010ff */
[----:B--2---:R-:W-:Y:S05]  /*1bde0*/  @!P0 BRA `(.L_x_160) ;  /* 0xfffffffc00ec8947 */ /* 0x004fea000383ffff */
[----:B------:R-:W-:Y:S05]  /*1bdf0*/  BRA `(.L_x_409) ;  /* 0xfffffee000fc7947 */ /* 0x000fea000383ffff */
.L_x_163:
[----:B--2---:R-:W-:-:S04]  /*1be00*/  MOV R2, UR36 ;  /* 0x0000002400027c02 */ /* 0x004fc80008000f00 */
[----:B------:R2:W3:Y:S03]  /*1be10*/  SYNCS.PHASECHK.TRANS64.TRYWAIT P0, [R2+URZ+0x28080], R0 ;  /* 0x02808000020075a7 */ /* 0x0004e600080011ff */
[----:B---3--:R-:W-:Y:S05]  /*1be20*/  @!P0 NANOSLEEP.SYNCS 0x989680 ;  /* 0x009896800000895d */ /* 0x008fea0003900000 */
[----:B------:R-:W3:Y:S02]  /*1be30*/  @!P0 SYNCS.PHASECHK.TRANS64 P0, [R2+URZ+0x28080], R0 ;  /* 0x02808000020085a7 */ /* 0x000ee400080010ff */
[----:B---3--:R-:W-:Y:S05]  /*1be40*/  @!P0 BRA `(.L_x_163) ;  /* 0xfffffffc00ec8947 */ /* 0x008fea000383ffff */
[----:B------:R-:W-:Y:S05]  /*1be50*/  BRA `(.L_x_410) ;  /* 0xfffffee400147947 */ /* 0x000fea000383ffff */
.L_x_166:
[----:B-1----:R-:W-:-:S04]  /*1be60*/  MOV R2, UR36 ;  /* 0x0000002400027c02 */ /* 0x002fc80008000f00 */
[----:B------:R1:W2:Y:S03]  /*1be70*/  SYNCS.PHASECHK.TRANS64.TRYWAIT P0, [R2+URZ+0x28070], R0 ;  /* 0x02807000020075a7 */ /* 0x0002a600080011ff */
[----:B--2---:R-:W-:Y:S05]  /*1be80*/  @!P0 NANOSLEEP.SYNCS 0x989680 ;  /* 0x009896800000895d */ /* 0x004fea0003900000 */
[----:B------:R-:W2:Y:S02]  /*1be90*/  @!P0 SYNCS.PHASECHK.TRANS64 P0, [R2+URZ+0x28070], R0 ;  /* 0x02807000020085a7 */ /* 0x000ea400080010ff */
[----:B--2---:R-:W-:Y:S05]  /*1bea0*/  @!P0 BRA `(.L_x_166) ;  /* 0xfffffffc00ec8947 */ /* 0x004fea000383ffff */
[----:B------:R-:W-:Y:S05]  /*1beb0*/  BRA `(.L_x_411) ;  /* 0xfffffee400e07947 */ /* 0x000fea000383ffff */
.L_x_168:
[----:B-1----:R-:W-:-:S04]  /*1bec0*/  MOV R2, UR36 ;  /* 0x0000002400027c02 */ /* 0x002fc80008000f00 */
[----:B------:R1:W2:Y:S03]  /*1bed0*/  SYNCS.PHASECHK.TRANS64.TRYWAIT P0, [R2+URZ+0x28090], R0 ;  /* 0x02809000020075a7 */ /* 0x0002a600080011ff */
[----:B--2---:R-:W-:Y:S05]  /*1bee0*/  @!P0 NANOSLEEP.SYNCS 0x989680 ;  /* 0x009896800000895d */ /* 0x004fea0003900000 */
[----:B------:R-:W2:Y:S02]  /*1bef0*/  @!P0 SYNCS.PHASECHK.TRANS64 P0, [R2+URZ+0x28090], R0 ;  /* 0x02809000020085a7 */ /* 0x000ea400080010ff */
[----:B--2---:R-:W-:Y:S05]  /*1bf00*/  @!P0 BRA `(.L_x_168) ;  /* 0xfffffffc00ec8947 */ /* 0x004fea000383ffff */
[----:B------:R-:W-:Y:S05]  /*1bf10*/  BRA `(.L_x_412) ;  /* 0xfffffee800207947 */ /* 0x000fea000383ffff */
.L_x_189:
[----:B-1----:R-:W-:-:S04]  /*1bf20*/  MOV R2, UR36 ;  /* 0x0000002400027c02 */ /* 0x002fc80008000f00 */
[----:B------:R1:W4:Y:S03]  /*1bf30*/  SYNCS.PHASECHK.TRANS64.TRYWAIT P1, [R2+URZ+0x28080], R0 ;  /* 0x02808000020075a7 */ /* 0x00032600080211ff */
[----:B----4-:R-:W-:Y:S05]  /*1bf40*/  @!P1 NANOSLEEP.SYNCS 0x989680 ;  /* 0x009896800000995d */ /* 0x010fea0003900000 */
[----:B------:R-:W4:Y:S02]  /*1bf50*/  @!P1 SYNCS.PHASECHK.TRANS64 P1, [R2+URZ+0x28080], R0 ;  /* 0x02808000020095a7 */ /* 0x000f2400080210ff */
[----:B----4-:R-:W-:Y:S05]  /*1bf60*/  @!P1 BRA `(.L_x_189) ;  /* 0xfffffffc00ec9947 */ /* 0x010fea000383ffff */
[----:B------:R-:W-:Y:S05]  /*1bf70*/  BRA `(.L_x_413) ;  /* 0xffffff0000d07947 */ /* 0x000fea000383ffff */
.L_x_192:
[----:B-1----:R-:W-:-:S04]  /*1bf80*/  MOV R2, UR36 ;  /* 0x0000002400027c02 */ /* 0x002fc80008000f00 */
[----:B------:R1:W4:Y:S03]  /*1bf90*/  SYNCS.PHASECHK.TRANS64.TRYWAIT P0, [R2+URZ+0x28098], R0 ;  /* 0x02809800020075a7 */ /* 0x00032600080011ff */
[----:B----4-:R-:W-:Y:S05]  /*1bfa0*/  @!P0 NANOSLEEP.SYNCS 0x989680 ;  /* 0x009896800000895d */ /* 0x010fea0003900000 */
[----:B------:R-:W4:Y:S02]  /*1bfb0*/  @!P0 SYNCS.PHASECHK.TRANS64 P0, [R2+URZ+0x28098], R0 ;  /* 0x02809800020085a7 */ /* 0x000f2400080010ff */
[----:B----4-:R-:W-:Y:S05]  /*1bfc0*/  @!P0 BRA `(.L_x_192) ;  /* 0xfffffffc00ec8947 */ /* 0x010fea000383ffff */
[----:B------:R-:W-:Y:S05]  /*1bfd0*/  BRA `(.L_x_414) ;  /* 0xffffff0400587947 */ /* 0x000fea000383ffff */
.L_x_215:
[----:B-1----:R1:W2:Y:S02]  /*1bfe0*/  SYNCS.PHASECHK.TRANS64.TRYWAIT P0, [R36+URZ+0x28070], R0 ;  /* 0x02807000240075a7 */ /* 0x0022a400080011ff */
[----:B--2---:R-:W-:Y:S05]  /*1bff0*/  @!P0 NANOSLEEP.SYNCS 0x989680 ;  /* 0x009896800000895d */ /* 0x004fea0003900000 */
[----:B------:R-:W2:Y:S02]  /*1c000*/  @!P0 SYNCS.PHASECHK.TRANS64 P0, [R36+URZ+0x28070], R0 ;  /* 0x02807000240085a7 */ /* 0x000ea400080010ff */
[----:B--2---:R-:W-:Y:S05]  /*1c010*/  @!P0 BRA `(.L_x_215) ;  /* 0xfffffffc00f08947 */ /* 0x004fea000383ffff */
[----:B------:R-:W-:Y:S05]  /*1c020*/  BRA `(.L_x_415) ;  /* 0xffffff2000387947 */ /* 0x000fea000383ffff */
.L_x_218:
[----:B-1----:R1:W2:Y:S02]  /*1c030*/  SYNCS.PHASECHK.TRANS64.TRYWAIT P0, [R36+URZ+0x28090], R0 ;  /* 0x02809000240075a7 */ /* 0x0022a400080011ff */
[----:B--2---:R-:W-:Y:S05]  /*1c040*/  @!P0 NANOSLEEP.SYNCS 0x989680 ;  /* 0x009896800000895d */ /* 0x004fea0003900000 */
[----:B------:R-:W2:Y:S02]  /*1c050*/  @!P0 SYNCS.PHASECHK.TRANS64 P0, [R36+URZ+0x28090], R0 ;  /* 0x02809000240085a7 */ /* 0x000ea400080010ff */
[----:B--2---:R-:W-:Y:S05]  /*1c060*/  @!P0 BRA `(.L_x_218) ;  /* 0xfffffffc00f08947 */ /* 0x004fea000383ffff */
[----:B------:R-:W-:Y:S05]  /*1c070*/  BRA `(.L_x_416) ;  /* 0xffffff2000587947 */ /* 0x000fea000383ffff */
.L_x_220:
[----:B-1----:R1:W2:Y:S02]  /*1c080*/  SYNCS.PHASECHK.TRANS64.TRYWAIT P0, [R36+URZ+0x280c0], R2 ;  /* 0x0280c002240075a7 */ /* 0x0022a400080011ff */
[----:B--2---:R-:W-:Y:S05]  /*1c090*/  @!P0 NANOSLEEP.SYNCS 0x989680 ;  /* 0x009896800000895d */ /* 0x004fea0003900000 */
[----:B------:R-:W2:Y:S02]  /*1c0a0*/  @!P0 SYNCS.PHASECHK.TRANS64 P0, [R36+URZ+0x280c0], R2 ;  /* 0x0280c002240085a7 */ /* 0x000ea400080010ff */
[----:B--2---:R-:W-:Y:S05]  /*1c0b0*/  @!P0 BRA `(.L_x_220) ;  /* 0xfffffffc00f08947 */ /* 0x004fea000383ffff */
[----:B------:R-:W-:Y:S05]  /*1c0c0*/  BRA `(.L_x_417) ;  /* 0xffffff2000647947 */ /* 0x000fea000383ffff */
.L_x_236:
[----:B-1----:R1:W2:Y:S02]  /*1c0d0*/  SYNCS.PHASECHK.TRANS64.TRYWAIT P1, [R36+URZ+0x28080], R0 ;  /* 0x02808000240075a7 */ /* 0x0022a400080211ff */
[----:B--2---:R-:W-:Y:S05]  /*1c0e0*/  @!P1 NANOSLEEP.SYNCS 0x989680 ;  /* 0x009896800000995d */ /* 0x004fea0003900000 */
[----:B------:R-:W2:Y:S02]  /*1c0f0*/  @!P1 SYNCS.PHASECHK.TRANS64 P1, [R36+URZ+0x28080], R0 ;  /* 0x02808000240095a7 */ /* 0x000ea400080210ff */
[----:B--2---:R-:W-:Y:S05]  /*1c100*/  @!P1 BRA `(.L_x_236) ;  /* 0xfffffffc00f09947 */ /* 0x004fea000383ffff */
[----:B------:R-:W-:Y:S05]  /*1c110*/  BRA `(.L_x_418) ;  /* 0xffffff4000607947 */ /* 0x000fea000383ffff */
.L_x_240:
[----:B-1----:R1:W2:Y:S02]  /*1c120*/  SYNCS.PHASECHK.TRANS64.TRYWAIT P0, [R36+URZ+0x28098], R0 ;  /* 0x02809800240075a7 */ /* 0x0022a400080011ff */
[----:B--2---:R-:W-:Y:S05]  /*1c130*/  @!P0 NANOSLEEP.SYNCS 0x989680 ;  /* 0x009896800000895d */ /* 0x004fea0003900000 */
[----:B------:R-:W2:Y:S02]  /*1c140*/  @!P0 SYNCS.PHASECHK.TRANS64 P0, [R36+URZ+0x28098], R0 ;  /* 0x02809800240085a7 */ /* 0x000ea400080010ff */
[----:B--2---:R-:W-:Y:S05]  /*1c150*/  @!P0 BRA `(.L_x_240) ;  /* 0xfffffffc00f08947 */ /* 0x004fea000383ffff */
[----:B------:R-:W-:Y:S05]  /*1c160*/  BRA `(.L_x_419) ;  /* 0xffffff4000cc7947 */ /* 0x000fea000383ffff */
.L_x_242:
[----:B-1----:R1:W2:Y:S02]  /*1c170*/  SYNCS.PHASECHK.TRANS64.TRYWAIT P0, [R36+URZ+0x280c8], R2 ;  /* 0x0280c802240075a7 */ /* 0x0022a400080011ff */
[----:B--2---:R-:W-:Y:S05]  /*1c180*/  @!P0 NANOSLEEP.SYNCS 0x989680 ;  /* 0x009896800000895d */ /* 0x004fea0003900000 */
[----:B------:R-:W2:Y:S02]  /*1c190*/  @!P0 SYNCS.PHASECHK.TRANS64 P0, [R36+URZ+0x280c8], R2 ;  /* 0x0280c802240085a7 */ /* 0x000ea400080010ff */
[----:B--2---:R-:W-:Y:S05]  /*1c1a0*/  @!P0 BRA `(.L_x_242) ;  /* 0xfffffffc00f08947 */ /* 0x004fea000383ffff */
[----:B------:R-:W-:Y:S05]  /*1c1b0*/  BRA `(.L_x_420) ;  /* 0xffffff4000d87947 */ /* 0x000fea000383ffff */
.L_x_258:
[----:B------:R-:W-:-:S07]  /*1c1c0*/  MOV R0, UR5 ;  /* 0x0000000500007c02 */ /* 0x000fce0008000f00 */
.L_x_421:
[----:B-1----:R1:W2:Y:S02]  /*1c1d0*/  SYNCS.PHASECHK.TRANS64.TRYWAIT P0, [R0+URZ], R2 ;  /* 0x00000002000075a7 */ /* 0x0022a400080011ff */
[----:B--2---:R-:W-:Y:S05]  /*1c1e0*/  @!P0 NANOSLEEP.SYNCS 0x989680 ;  /* 0x009896800000895d */ /* 0x004fea0003900000 */
[----:B------:R-:W2:Y:S02]  /*1c1f0*/  @!P0 SYNCS.PHASECHK.TRANS64 P0, [R0+URZ], R2 ;  /* 0x00000002000085a7 */ /* 0x000ea400080010ff */
[----:B--2---:R-:W-:Y:S05]  /*1c200*/  @!P0 BRA `(.L_x_421) ;  /* 0xfffffffc00f08947 */ /* 0x004fea000383ffff */
[----:B------:R-:W-:Y:S05]  /*1c210*/  BRA `(.L_x_422) ;  /* 0xffffff6000e07947 */ /* 0x000fea000383ffff */
.L_x_261:
[----:B------:R-:W-:-:S07]  /*1c220*/  MOV R2, UR4 ;  /* 0x0000000400027c02 */ /* 0x000fce0008000f00 */
.L_x_423:
[----:B-1----:R1:W3:Y:S02]  /*1c230*/  SYNCS.PHASECHK.TRANS64.TRYWAIT P1, [R2+URZ], R0 ;  /* 0x00000000020075a7 */ /* 0x0022e400080211ff */
[----:B---3--:R-:W-:Y:S05]  /*1c240*/  @!P1 NANOSLEEP.SYNCS 0x989680 ;  /* 0x009896800000995d */ /* 0x008fea0003900000 */
[----:B------:R-:W3:Y:S02]  /*1c250*/  @!P1 SYNCS.PHASECHK.TRANS64 P1, [R2+URZ], R0 ;  /* 0x00000000020095a7 */ /* 0x000ee400080210ff */
[----:B---3--:R-:W-:Y:S05]  /*1c260*/  @!P1 BRA `(.L_x_423) ;  /* 0xfffffffc00f09947 */ /* 0x008fea000383ffff */
[----:B------:R-:W-:Y:S05]  /*1c270*/  BRA `(.L_x_424) ;  /* 0xffffff64008c7947 */ /* 0x000fea000383ffff */
.L_x_268:
[----:B--23--:R-:W-:-:S04]  /*1c280*/  MOV R3, UR49 ;  /* 0x0000003100037c02 */ /* 0x00cfc80008000f00 */
[----:B------:R2:W3:Y:S03]  /*1c290*/  SYNCS.PHASECHK.TRANS64.TRYWAIT P5, [R3+URZ], R2 ;  /* 0x00000002030075a7 */ /* 0x0004e600080a11ff */
[----:B---3--:R-:W-:Y:S05]  /*1c2a0*/  @!P5 NANOSLEEP.SYNCS 0x989680 ;  /* 0x009896800000d95d */ /* 0x008fea0003900000 */
[----:B------:R-:W3:Y:S02]  /*1c2b0*/  @!P5 SYNCS.PHASECHK.TRANS64 P5, [R3+URZ], R2 ;  /* 0x000000020300d5a7 */ /* 0x000ee400080a10ff */
[----:B---3--:R-:W-:Y:S05]  /*1c2c0*/  @!P5 BRA `(.L_x_268) ;  /* 0xfffffffc00ecd947 */ /* 0x008fea000383ffff */
[----:B------:R-:W-:Y:S05]  /*1c2d0*/  BRA `(.L_x_425) ;  /* 0xffffff7000d47947 */ /* 0x000fea000383ffff */
.L_x_273:
[----:B------:R-:W-:-:S07]  /*1c2e0*/  MOV R2, UR4 ;  /* 0x0000000400027c02 */ /* 0x000fce0008000f00 */
.L_x_426:
[----:B-1----:R1:W2:Y:S02]  /*1c2f0*/  SYNCS.PHASECHK.TRANS64.TRYWAIT P2, [R2+URZ], R0 ;  /* 0x00000000020075a7 */ /* 0x0022a400080411ff */
[----:B--2---:R-:W-:Y:S05]  /*1c300*/  @!P2 NANOSLEEP.SYNCS 0x989680 ;  /* 0x009896800000a95d */ /* 0x004fea0003900000 */
[----:B------:R-:W2:Y:S02]  /*1c310*/  @!P2 SYNCS.PHASECHK.TRANS64 P2, [R2+URZ], R0 ;  /* 0x000000000200a5a7 */ /* 0x000ea400080410ff */
[----:B--2---:R-:W-:Y:S05]  /*1c320*/  @!P2 BRA `(.L_x_426) ;  /* 0xfffffffc00f0a947 */ /* 0x004fea000383ffff */
[----:B------:R-:W-:Y:S05]  /*1c330*/  BRA `(.L_x_427) ;  /* 0xffffffa000b47947 */ /* 0x000fea000383ffff */
.L_x_278:
[----:B------:R-:W-:-:S07]  /*1c340*/  MOV R2, UR4 ;  /* 0x0000000400027c02 */ /* 0x000fce0008000f00 */
.L_x_428:
[----:B-1----:R1:W2:Y:S02]  /*1c350*/  SYNCS.PHASECHK.TRANS64.TRYWAIT P1, [R2+URZ], R0 ;  /* 0x00000000020075a7 */ /* 0x0022a400080211ff */
[----:B--2---:R-:W-:Y:S05]  /*1c360*/  @!P1 NANOSLEEP.SYNCS 0x989680 ;  /* 0x009896800000995d */ /* 0x004fea0003900000 */
[----:B------:R-:W2:Y:S02]  /*1c370*/  @!P1 SYNCS.PHASECHK.TRANS64 P1, [R2+URZ], R0 ;  /* 0x00000000020095a7 */ /* 0x000ea400080210ff */
[----:B--2---:R-:W-:Y:S05]  /*1c380*/  @!P1 BRA `(.L_x_428) ;  /* 0xfffffffc00f09947 */ /* 0x004fea000383ffff */
[----:B------:R-:W-:Y:S05]  /*1c390*/  BRA `(.L_x_429) ;  /* 0xffffffa400fc7947 */ /* 0x000fea000383ffff */
.L_x_283:
[----:B------:R-:W-:-:S07]  /*1c3a0*/  MOV R2, UR4 ;  /* 0x0000000400027c02 */ /* 0x000fce0008000f00 */
.L_x_430:
[----:B-1----:R1:W3:Y:S02]  /*1c3b0*/  SYNCS.PHASECHK.TRANS64.TRYWAIT P0, [R2+URZ], R0 ;  /* 0x00000000020075a7 */ /* 0x0022e400080011ff */
[----:B---3--:R-:W-:Y:S05]  /*1c3c0*/  @!P0 NANOSLEEP.SYNCS 0x989680 ;  /* 0x009896800000895d */ /* 0x008fea0003900000 */
[----:B------:R-:W3:Y:S02]  /*1c3d0*/  @!P0 SYNCS.PHASECHK.TRANS64 P0, [R2+URZ], R0 ;  /* 0x00000000020085a7 */ /* 0x000ee400080010ff */
[----:B---3--:R-:W-:Y:S05]  /*1c3e0*/  @!P0 BRA `(.L_x_430) ;  /* 0xfffffffc00f08947 */ /* 0x008fea000383ffff */
[----:B------:R-:W-:Y:S05]  /*1c3f0*/  BRA `(.L_x_431) ;  /* 0xffffffa800b07947 */ /* 0x000fea000383ffff */
.L_x_287:
[----:B------:R-:W-:-:S07]  /*1c400*/  MOV R2, UR8 ;  /* 0x0000000800027c02 */ /* 0x000fce0008000f00 */
.L_x_432:
[----:B-1----:R1:W2:Y:S02]  /*1c410*/  SYNCS.PHASECHK.TRANS64.TRYWAIT P1, [R2+URZ+0x28010], R4 ;  /* 0x02801004020075a7 */ /* 0x0022a400080211ff */
[----:B--2---:R-:W-:Y:S05]  /*1c420*/  @!P1 NANOSLEEP.SYNCS 0x989680 ;  /* 0x009896800000995d */ /* 0x004fea0003900000 */
[----:B------:R-:W2:Y:S02]  /*1c430*/  @!P1 SYNCS.PHASECHK.TRANS64 P1, [R2+URZ+0x28010], R4 ;  /* 0x02801004020095a7 */ /* 0x000ea400080210ff */
[----:B--2---:R-:W-:Y:S05]  /*1c440*/  @!P1 BRA `(.L_x_432) ;  /* 0xfffffffc00f09947 */ /* 0x004fea000383ffff */
[----:B------:R-:W-:Y:S05]  /*1c450*/  BRA `(.L_x_433) ;  /* 0xffffffac00a87947 */ /* 0x000fea000383ffff */
.L_x_293:
[----:B------:R-:W-:-:S07]  /*1c460*/  MOV R3, UR8 ;  /* 0x0000000800037c02 */ /* 0x000fce0008000f00 */
.L_x_434:
[----:B-1----:R1:W2:Y:S02]  /*1c470*/  SYNCS.PHASECHK.TRANS64.TRYWAIT P1, [R3+URZ+0x28038], R4 ;  /* 0x02803804030075a7 */ /* 0x0022a400080211ff */
[----:B--2---:R-:W-:Y:S05]  /*1c480*/  @!P1 NANOSLEEP.SYNCS 0x989680 ;  /* 0x009896800000995d */ /* 0x004fea0003900000 */
[----:B------:R-:W2:Y:S02]  /*1c490*/  @!P1 SYNCS.PHASECHK.TRANS64 P1, [R3+URZ+0x28038], R4 ;  /* 0x02803804030095a7 */ /* 0x000ea400080210ff */
[----:B--2---:R-:W-:Y:S05]  /*1c4a0*/  @!P1 BRA `(.L_x_434) ;  /* 0xfffffffc00f09947 */ /* 0x004fea000383ffff */
[----:B------:R-:W-:Y:S05]  /*1c4b0*/  BRA `(.L_x_435) ;  /* 0xffffffb000207947 */ /* 0x000fea000383ffff */
.L_x_299:
[----:B------:R-:W-:-:S07]  /*1c4c0*/  MOV R2, UR8 ;  /* 0x0000000800027c02 */ /* 0x000fce0008000f00 */
.L_x_436:
[----:B--2---:R2:W3:Y:S02]  /*1c4d0*/  SYNCS.PHASECHK.TRANS64.TRYWAIT P2, [R2+URZ+0x28018], R4 ;  /* 0x02801804020075a7 */ /* 0x0044e400080411ff */
[----:B---3--:R-:W-:Y:S05]  /*1c4e0*/  @!P2 NANOSLEEP.SYNCS 0x989680 ;  /* 0x009896800000a95d */ /* 0x008fea0003900000 */
[----:B------:R-:W3:Y:S02]  /*1c4f0*/  @!P2 SYNCS.PHASECHK.TRANS64 P2, [R2+URZ+0x28018], R4 ;  /* 0x028018040200a5a7 */ /* 0x000ee400080410ff */
[----:B---3--:R-:W-:Y:S05]  /*1c500*/  @!P2 BRA `(.L_x_436) ;  /* 0xfffffffc00f0a947 */ /* 0x008fea000383ffff */
[----:B------:R-:W-:Y:S05]  /*1c510*/  BRA `(.L_x_437) ;  /* 0xffffffb000947947 */ /* 0x000fea000383ffff */
.L_x_305:
[----:B--2---:R-:W-:-:S07]  /*1c520*/  MOV R2, UR8 ;  /* 0x0000000800027c02 */ /* 0x004fce0008000f00 */
.L_x_438:
[----:B--2---:R2:W3:Y:S02]  /*1c530*/  SYNCS.PHASECHK.TRANS64.TRYWAIT P2, [R2+URZ+0x28040], R4 ;  /* 0x02804004020075a7 */ /* 0x0044e400080411ff */
[----:B---3--:R-:W-:Y:S05]  /*1c540*/  @!P2 NANOSLEEP.SYNCS 0x989680 ;  /* 0x009896800000a95d */ /* 0x008fea0003900000 */
[----:B------:R-:W3:Y:S02]  /*1c550*/  @!P2 SYNCS.PHASECHK.TRANS64 P2, [R2+URZ+0x28040], R4 ;  /* 0x028040040200a5a7 */ /* 0x000ee400080410ff */
[----:B---3--:R-:W-:Y:S05]  /*1c560*/  @!P2 BRA `(.L_x_438) ;  /* 0xfffffffc00f0a947 */ /* 0x008fea000383ffff */
[----:B------:R-:W-:Y:S05]  /*1c570*/  BRA `(.L_x_439) ;  /* 0xffffffb400087947 */ /* 0x000fea000383ffff */
.L_x_311:
[----:B------:R-:W-:-:S07]  /*1c580*/  MOV R4, UR41 ;  /* 0x0000002900047c02 */ /* 0x000fce0008000f00 */
.L_x_440:
[----:B-1----:R1:W2:Y:S02]  /*1c590*/  SYNCS.PHASECHK.TRANS64.TRYWAIT P2, [R4+URZ+0x28038], R2 ;  /* 0x02803802040075a7 */ /* 0x0022a400080411ff */
[----:B--2---:R-:W-:Y:S05]  /*1c5a0*/  @!P2 NANOSLEEP.SYNCS 0x989680 ;  /* 0x009896800000a95d */ /* 0x004fea0003900000 */
[----:B------:R-:W2:Y:S02]  /*1c5b0*/  @!P2 SYNCS.PHASECHK.TRANS64 P2, [R4+URZ+0x28038], R2 ;  /* 0x028038020400a5a7 */ /* 0x000ea400080410ff */
[----:B--2---:R-:W-:Y:S05]  /*1c5c0*/  @!P2 BRA `(.L_x_440) ;  /* 0xfffffffc00f0a947 */ /* 0x004fea000383ffff */
[----:B------:R-:W-:Y:S05]  /*1c5d0*/  BRA `(.L_x_441) ;  /* 0xffffffb400e47947 */ /* 0x000fea000383ffff */
.L_x_316:
[----:B------:R-:W-:-:S07]  /*1c5e0*/  MOV R4, UR25 ;  /* 0x0000001900047c02 */ /* 0x000fce0008000f00 */
.L_x_442:
[----:B-1----:R1:W2:Y:S02]  /*1c5f0*/  SYNCS.PHASECHK.TRANS64.TRYWAIT P2, [R4+URZ+0x28038], R2 ;  /* 0x02803802040075a7 */ /* 0x0022a400080411ff */
[----:B--2---:R-:W-:Y:S05]  /*1c600*/  @!P2 NANOSLEEP.SYNCS 0x989680 ;  /* 0x009896800000a95d */ /* 0x004fea0003900000 */
[----:B------:R-:W2:Y:S02]  /*1c610*/  @!P2 SYNCS.PHASECHK.TRANS64 P2, [R4+URZ+0x28038], R2 ;  /* 0x028038020400a5a7 */ /* 0x000ea400080410ff */
[----:B--2---:R-:W-:Y:S05]  /*1c620*/  @!P2 BRA `(.L_x_442) ;  /* 0xfffffffc00f0a947 */ /* 0x004fea000383ffff */
[----:B------:R-:W-:Y:S05]  /*1c630*/  BRA `(.L_x_443) ;  /* 0xffffffb8005c7947 */ /* 0x000fea000383ffff */
.L_x_321:
[----:B------:R-:W-:-:S07]  /*1c640*/  MOV R4, UR33 ;  /* 0x0000002100047c02 */ /* 0x000fce0008000f00 */
.L_x_444:
[----:B-1----:R1:W2:Y:S02]  /*1c650*/  SYNCS.PHASECHK.TRANS64.TRYWAIT P2, [R4+URZ+0x28038], R2 ;  /* 0x02803802040075a7 */ /* 0x0022a400080411ff */
[----:B--2---:R-:W-:Y:S05]  /*1c660*/  @!P2 NANOSLEEP.SYNCS 0x989680 ;  /* 0x009896800000a95d */ /* 0x004fea0003900000 */
[----:B------:R-:W2:Y:S02]  /*1c670*/  @!P2 SYNCS.PHASECHK.TRANS64 P2, [R4+URZ+0x28038], R2 ;  /* 0x028038020400a5a7 */ /* 0x000ea400080410ff */
[----:B--2---:R-:W-:Y:S05]  /*1c680*/  @!P2 BRA `(.L_x_444) ;  /* 0xfffffffc00f0a947 */ /* 0x004fea000383ffff */
[----:B------:R-:W-:Y:S05]  /*1c690*/  BRA `(.L_x_445) ;  /* 0xffffffb800dc7947 */ /* 0x000fea000383ffff */
.L_x_326:
[----:B------:R-:W-:-:S07]  /*1c6a0*/  MOV R4, UR25 ;  /* 0x0000001900047c02 */ /* 0x000fce0008000f00 */
.L_x_446:
[----:B-1----:R1:W2:Y:S02]  /*1c6b0*/  SYNCS.PHASECHK.TRANS64.TRYWAIT P2, [R4+URZ+0x28038], R2 ;  /* 0x02803802040075a7 */ /* 0x0022a400080411ff */
[----:B--2---:R-:W-:Y:S05]  /*1c6c0*/  @!P2 NANOSLEEP.SYNCS 0x989680 ;  /* 0x009896800000a95d */ /* 0x004fea0003900000 */
[----:B------:R-:W2:Y:S02]  /*1c6d0*/  @!P2 SYNCS.PHASECHK.TRANS64 P2, [R4+URZ+0x28038], R2 ;  /* 0x028038020400a5a7 */ /* 0x000ea400080410ff */
[----:B--2---:R-:W-:Y:S05]  /*1c6e0*/  @!P2 BRA `(.L_x_446) ;  /* 0xfffffffc00f0a947 */ /* 0x004fea000383ffff */
[----:B------:R-:W-:Y:S05]  /*1c6f0*/  BRA `(.L_x_447) ;  /* 0xffffffbc00587947 */ /* 0x000fea000383ffff */
.L_x_331:
[----:B------:R-:W-:-:S07]  /*1c700*/  MOV R4, UR25 ;  /* 0x0000001900047c02 */ /* 0x000fce0008000f00 */
.L_x_448:
[----:B-1----:R1:W2:Y:S02]  /*1c710*/  SYNCS.PHASECHK.TRANS64.TRYWAIT P2, [R4+URZ+0x28038], R2 ;  /* 0x02803802040075a7 */ /* 0x0022a400080411ff */
[----:B--2---:R-:W-:Y:S05]  /*1c720*/  @!P2 NANOSLEEP.SYNCS 0x989680 ;  /* 0x009896800000a95d */ /* 0x004fea0003900000 */
[----:B------:R-:W2:Y:S02]  /*1c730*/  @!P2 SYNCS.PHASECHK.TRANS64 P2, [R4+URZ+0x28038], R2 ;  /* 0x028038020400a5a7 */ /* 0x000ea400080410ff */
[----:B--2---:R-:W-:Y:S05]  /*1c740*/  @!P2 BRA `(.L_x_448) ;  /* 0xfffffffc00f0a947 */ /* 0x004fea000383ffff */
[----:B------:R-:W-:Y:S05]  /*1c750*/  BRA `(.L_x_449) ;  /* 0xffffffbc00d87947 */ /* 0x000fea000383ffff */
.L_x_336:
[----:B------:R-:W-:-:S07]  /*1c760*/  MOV R4, UR25 ;  /* 0x0000001900047c02 */ /* 0x000fce0008000f00 */
.L_x_450:
[----:B-1----:R1:W2:Y:S02]  /*1c770*/  SYNCS.PHASECHK.TRANS64.TRYWAIT P2, [R4+URZ+0x28038], R2 ;  /* 0x02803802040075a7 */ /* 0x0022a400080411ff */
[----:B--2---:R-:W-:Y:S05]  /*1c780*/  @!P2 NANOSLEEP.SYNCS 0x989680 ;  /* 0x009896800000a95d */ /* 0x004fea0003900000 */
[----:B------:R-:W2:Y:S02]  /*1c790*/  @!P2 SYNCS.PHASECHK.TRANS64 P2, [R4+URZ+0x28038], R2 ;  /* 0x028038020400a5a7 */ /* 0x000ea400080410ff */
[----:B--2---:R-:W-:Y:S05]  /*1c7a0*/  @!P2 BRA `(.L_x_450) ;  /* 0xfffffffc00f0a947 */ /* 0x004fea000383ffff */
[----:B------:R-:W-:Y:S05]  /*1c7b0*/  BRA `(.L_x_451) ;  /* 0xffffffc000587947 */ /* 0x000fea000383ffff */
.L_x_341:
[----:B------:R-:W-:-:S07]  /*1c7c0*/  MOV R4, UR25 ;  /* 0x0000001900047c02 */ /* 0x000fce0008000f00 */
.L_x_452:
[----:B-1----:R1:W2:Y:S02]  /*1c7d0*/  SYNCS.PHASECHK.TRANS64.TRYWAIT P2, [R4+URZ+0x28038], R2 ;  /* 0x02803802040075a7 */ /* 0x0022a400080411ff */
[----:B--2---:R-:W-:Y:S05]  /*1c7e0*/  @!P2 NANOSLEEP.SYNCS 0x989680 ;  /* 0x009896800000a95d */ /* 0x004fea0003900000 */
[----:B------:R-:W2:Y:S02]  /*1c7f0*/  @!P2 SYNCS.PHASECHK.TRANS64 P2, [R4+URZ+0x28038], R2 ;  /* 0x028038020400a5a7 */ /* 0x000ea400080410ff */
[----:B--2---:R-:W-:Y:S05]  /*1c800*/  @!P2 BRA `(.L_x_452) ;  /* 0xfffffffc00f0a947 */ /* 0x004fea000383ffff */
[----:B------:R-:W-:Y:S05]  /*1c810*/  BRA `(.L_x_453) ;  /* 0xffffffc000d87947 */ /* 0x000fea000383ffff */
.L_x_346:
[----:B------:R-:W-:-:S07]  /*1c820*/  MOV R4, UR25 ;  /* 0x0000001900047c02 */ /* 0x000fce0008000f00 */
.L_x_454:
[----:B-1----:R1:W2:Y:S02]  /*1c830*/  SYNCS.PHASECHK.TRANS64.TRYWAIT P2, [R4+URZ+0x28038], R2 ;  /* 0x02803802040075a7 */ /* 0x0022a400080411ff */
[----:B--2---:R-:W-:Y:S05]  /*1c840*/  @!P2 NANOSLEEP.SYNCS 0x989680 ;  /* 0x009896800000a95d */ /* 0x004fea0003900000 */
[----:B------:R-:W2:Y:S02]  /*1c850*/  @!P2 SYNCS.PHASECHK.TRANS64 P2, [R4+URZ+0x28038], R2 ;  /* 0x028038020400a5a7 */ /* 0x000ea400080410ff */
[----:B--2---:R-:W-:Y:S05]  /*1c860*/  @!P2 BRA `(.L_x_454) ;  /* 0xfffffffc00f0a947 */ /* 0x004fea000383ffff */
[----:B------:R-:W-:Y:S05]  /*1c870*/  BRA `(.L_x_455) ;  /* 0xffffffc400587947 */ /* 0x000fea000383ffff */
.L_x_352:
[----:B------:R-:W-:-:S07]  /*1c880*/  MOV R4, UR25 ;  /* 0x0000001900047c02 */ /* 0x000fce0008000f00 */
.L_x_456:
[----:B-1----:R1:W2:Y:S02]  /*1c890*/  SYNCS.PHASECHK.TRANS64.TRYWAIT P2, [R4+URZ+0x28038], R2 ;  /* 0x02803802040075a7 */ /* 0x0022a400080411ff */
[----:B--2---:R-:W-:Y:S05]  /*1c8a0*/  @!P2 NANOSLEEP.SYNCS 0x989680 ;  /* 0x009896800000a95d */ /* 0x004fea0003900000 */
[----:B------:R-:W2:Y:S02]  /*1c8b0*/  @!P2 SYNCS.PHASECHK.TRANS64 P2, [R4+URZ+0x28038], R2 ;  /* 0x028038020400a5a7 */ /* 0x000ea400080410ff */
[----:B--2---:R-:W-:Y:S05]  /*1c8c0*/  @!P2 BRA `(.L_x_456) ;  /* 0xfffffffc00f0a947 */ /* 0x004fea000383ffff */
[----:B------:R-:W-:Y:S05]  /*1c8d0*/  BRA `(.L_x_457) ;  /* 0xffffffc800007947 */ /* 0x000fea000383ffff */
.L_x_357:
[----:B------:R-:W-:-:S07]  /*1c8e0*/  MOV R4, UR25 ;  /* 0x0000001900047c02 */ /* 0x000fce0008000f00 */
.L_x_458:
[----:B-1----:R1:W2:Y:S02]  /*1c8f0*/  SYNCS.PHASECHK.TRANS64.TRYWAIT P2, [R4+URZ+0x28038], R2 ;  /* 0x02803802040075a7 */ /* 0x0022a400080411ff */
[----:B--2---:R-:W-:Y:S05]  /*1c900*/  @!P2 NANOSLEEP.SYNCS 0x989680 ;  /* 0x009896800000a95d */ /* 0x004fea0003900000 */
[----:B------:R-:W2:Y:S02]  /*1c910*/  @!P2 SYNCS.PHASECHK.TRANS64 P2, [R4+URZ+0x28038], R2 ;  /* 0x028038020400a5a7 */ /* 0x000ea400080410ff */
[----:B--2---:R-:W-:Y:S05]  /*1c920*/  @!P2 BRA `(.L_x_458) ;  /* 0xfffffffc00f0a947 */ /* 0x004fea000383ffff */
[----:B------:R-:W-:Y:S05]  /*1c930*/  BRA `(.L_x_459) ;  /* 0xffffffc8007c7947 */ /* 0x000fea000383ffff */
.L_x_363:
[----:B------:R-:W-:-:S07]  /*1c940*/  MOV R0, UR24 ;  /* 0x0000001800007c02 */ /* 0x000fce0008000f00 */
.L_x_460:
[----:B-1----:R1:W2:Y:S02]  /*1c950*/  SYNCS.PHASECHK.TRANS64.TRYWAIT P0, [R0+URZ+0x280b0], R22 ;  /* 0x0280b016000075a7 */ /* 0x0022a400080011ff */
[----:B--2---:R-:W-:Y:S05]  /*1c960*/  @!P0 NANOSLEEP.SYNCS 0x989680 ;  /* 0x009896800000895d */ /* 0x004fea0003900000 */
[----:B------:R-:W2:Y:S02]  /*1c970*/  @!P0 SYNCS.PHASECHK.TRANS64 P0, [R0+URZ+0x280b0], R22 ;  /* 0x0280b016000085a7 */ /* 0x000ea400080010ff */
[----:B--2---:R-:W-:Y:S05]  /*1c980*/  @!P0 BRA `(.L_x_460) ;  /* 0xfffffffc00f08947 */ /* 0x004fea000383ffff */
[----:B------:R-:W-:Y:S05]  /*1c990*/  BRA `(.L_x_461) ;  /* 0xffffffcc00987947 */ /* 0x000fea000383ffff */
.L_x_367:
[----:B-1----:R-:W-:-:S07]  /*1c9a0*/  MOV R0, UR24 ;  /* 0x0000001800007c02 */ /* 0x002fce0008000f00 */
.L_x_462:
[----:B-1----:R1:W2:Y:S02]  /*1c9b0*/  SYNCS.PHASECHK.TRANS64.TRYWAIT P0, [R0+URZ+0x280b8], R22 ;  /* 0x0280b816000075a7 */ /* 0x0022a400080011ff */
[----:B--2---:R-:W-:Y:S05]  /*1c9c0*/  @!P0 NANOSLEEP.SYNCS 0x989680 ;  /* 0x009896800000895d */ /* 0x004fea0003900000 */
[----:B------:R-:W2:Y:S02]  /*1c9d0*/  @!P0 SYNCS.PHASECHK.TRANS64 P0, [R0+URZ+0x280b8], R22 ;  /* 0x0280b816000085a7 */ /* 0x000ea400080010ff */
[----:B--2---:R-:W-:Y:S05]  /*1c9e0*/  @!P0 BRA `(.L_x_462) ;  /* 0xfffffffc00f08947 */ /* 0x004fea000383ffff */
[----:B------:R-:W-:Y:S05]  /*1c9f0*/  BRA `(.L_x_463) ;  /* 0xffffffd800a47947 */ /* 0x000fea000383ffff */
        .weak           $__internal_0_$__cuda_sm10x_tcgen05_guardrail_trap_col_being_dealloced_not_returned_by_alloc
        .type           $__internal_0_$__cuda_sm10x_tcgen05_guardrail_trap_col_being_dealloced_not_returned_by_alloc,@function
        .size           $__internal_0_$__cuda_sm10x_tcgen05_guardrail_trap_col_being_dealloced_not_returned_by_alloc,($__internal_1_$__cuda_sm10x_tcgen05_guardrail_trap_phase_invalid_during_alloc - $__internal_0_$__cuda_sm10x_tcgen05_guardrail_trap_col_being_dealloced_not_returned_by_alloc)
$__internal_0_$__cuda_sm10x_tcgen05_guardrail_trap_col_being_dealloced_not_returned_by_alloc:
[----:B------:R-:W-:Y:S05]  /*1ca00*/  BPT.TRAP 0x1 ;  /* 0x000000040000795c */ /* 0x000fea0000300000 */
[----:B------:R-:W-:-:S04]  /*1ca10*/  HFMA2 R3, -RZ, RZ, 0, 0 ;  /* 0x00000000ff037431 */ /* 0x000fc800000001ff */
[----:B------:R-:W-:Y:S05]  /*1ca20*/  RET.REL.NODEC R2 `(_ZN7cutlass13device_kernelINS_4fmha6kernel36Sm100FmhaFwdKernelTmaWarpspecializedIN4cute5tupleIJiiiNS5_IJNS5_IJiiEEEiEEEEEENS1_10collective38Sm100FmhaFwdMainloopTmaWarpspecializedINS_6half_tEffNS5_IJNS4_1CILi256EEENSC_ILi128EEESE_EEENS5_IJiNSC_ILi1EEES7_EEENS5_IJiSG_NS5_IJNS5_IJNSC_ILi0EEEiEEEiEEEEEESL_NS9_6NoMaskENS5_IJNSC_ILi2EEESG_SG_EEENSC_ILb0EEEEENS9_38Sm100FmhaFwdEpilogueTmaWarpspecializedISB_fNS5_IJSE_SE_SE_EEESH_NS5_IJSG_S7_EEESP_EENS2_23IndividualTileSchedulerENS2_41Sm100FmhaCtxKernelWarpspecializedScheduleEEEEEvNT_6ParamsE) ;  /* 0xfffffe3402747950 */ /* 0x000fea0003c3ffff */
        .weak           $__internal_1_$__cuda_sm10x_tcgen05_guardrail_trap_phase_invalid_during_alloc
        .type           $__internal_1_$__cuda_sm10x_tcgen05_guardrail_trap_phase_invalid_during_alloc,@function
        .size           $__internal_1_$__cuda_sm10x_tcgen05_guardrail_trap_phase_invalid_during_alloc,($__internal_2_$__cuda_sm10x_tcgen05_guardrail_trap_unallocated_columns_being_dealloced - $__internal_1_$__cuda_sm10x_tcgen05_guardrail_trap_phase_invalid_during_alloc)
$__internal_1_$__cuda_sm10x_tcgen05_guardrail_trap_phase_invalid_during_alloc:
[----:B------:R-:W-:Y:S05]  /*1ca30*/  BPT.TRAP 0x1 ;  /* 0x000000040000795c */ /* 0x000fea0000300000 */
[----:B------:R-:W-:-:S04]  /*1ca40*/  MOV R3, 0x0 ;  /* 0x0000000000037802 */ /* 0x000fc80000000f00 */
[----:B------:R-:W-:Y:S05]  /*1ca50*/  RET.REL.NODEC R2 `(_ZN7cutlass13device_kernelINS_4fmha6kernel36Sm100FmhaFwdKernelTmaWarpspecializedIN4cute5tupleIJiiiNS5_IJNS5_IJiiEEEiEEEEEENS1_10collective38Sm100FmhaFwdMainloopTmaWarpspecializedINS_6half_tEffNS5_IJNS4_1CILi256EEENSC_ILi128EEESE_EEENS5_IJiNSC_ILi1EEES7_EEENS5_IJiSG_NS5_IJNS5_IJNSC_ILi0EEEiEEEiEEEEEESL_NS9_6NoMaskENS5_IJNSC_ILi2EEESG_SG_EEENSC_ILb0EEEEENS9_38Sm100FmhaFwdEpilogueTmaWarpspecializedISB_fNS5_IJSE_SE_SE_EEESH_NS5_IJSG_S7_EEESP_EENS2_23IndividualTileSchedulerENS2_41Sm100FmhaCtxKernelWarpspecializedScheduleEEEEEvNT_6ParamsE) ;  /* 0xfffffe3402687950 */ /* 0x000fea0003c3ffff */
        .weak           $__internal_2_$__cuda_sm10x_tcgen05_guardrail_trap_unallocated_columns_being_dealloced
        .type           $__internal_2_$__cuda_sm10x_tcgen05_guardrail_trap_unallocated_columns_being_dealloced,@function
        .size           $__internal_2_$__cuda_sm10x_tcgen05_guardrail_trap_unallocated_columns_being_dealloced,($__internal_3_$__cuda_sm3x_div_rn_noftz_f32_slowpath - $__internal_2_$__cuda_sm10x_tcgen05_guardrail_trap_unallocated_columns_being_dealloced)
$__internal_2_$__cuda_sm10x_tcgen05_guardrail_trap_unallocated_columns_being_dealloced:
[----:B------:R-:W-:Y:S05]  /*1ca60*/  BPT.TRAP 0x1 ;  /* 0x000000040000795c */ /* 0x000fea0000300000 */
[----:B------:R-:W-:-:S04]  /*1ca70*/  HFMA2 R3, -RZ, RZ, 0, 0 ;  /* 0x00000000ff037431 */ /* 0x000fc800000001ff */
[----:B------:R-:W-:Y:S05]  /*1ca80*/  RET.REL.NODEC R2 `(_ZN7cutlass13device_kernelINS_4fmha6kernel36Sm100FmhaFwdKernelTmaWarpspecializedIN4cute5tupleIJiiiNS5_IJNS5_IJiiEEEiEEEEEENS1_10collective38Sm100FmhaFwdMainloopTmaWarpspecializedINS_6half_tEffNS5_IJNS4_1CILi256EEENSC_ILi128EEESE_EEENS5_IJiNSC_ILi1EEES7_EEENS5_IJiSG_NS5_IJNS5_IJNSC_ILi0EEEiEEEiEEEEEESL_NS9_6NoMaskENS5_IJNSC_ILi2EEESG_SG_EEENSC_ILb0EEEEENS9_38Sm100FmhaFwdEpilogueTmaWarpspecializedISB_fNS5_IJSE_SE_SE_EEESH_NS5_IJSG_S7_EEESP_EENS2_23IndividualTileSchedulerENS2_41Sm100FmhaCtxKernelWarpspecializedScheduleEEEEEvNT_6ParamsE) ;  /* 0xfffffe34025c7950 */ /* 0x000fea0003c3ffff */
        .weak           $__internal_3_$__cuda_sm3x_div_rn_noftz_f32_slowpath
        .type           $__internal_3_$__cuda_sm3x_div_rn_noftz_f32_slowpath,@function
        .size           $__internal_3_$__cuda_sm3x_div_rn_noftz_f32_slowpath,(.L_x_480 - $__internal_3_$__cuda_sm3x_div_rn_noftz_f32_slowpath)
$__internal_3_$__cuda_sm3x_div_rn_noftz_f32_slowpath:
[----:B------:R-:W-:Y:S01]  /*1ca90*/  SHF.R.U32.HI R7, RZ, 0x17, R0 ;  /* 0x00000017ff077819 */ /* 0x000fe20000011600 */
[----:B------:R-:W-:Y:S01]  /*1caa0*/  BSSY.RECONVERGENT B1, `(.L_x_464) ;  /* 0x0000063000017945 */ /* 0x000fe20003800200 */
[--C-:B------:R-:W-:Y:S01]  /*1cab0*/  SHF.R.U32.HI R9, RZ, 0x17, R41.reuse ;  /* 0x00000017ff097819 */ /* 0x100fe20000011629 */
[----:B------:R-:W-:Y:S01]  /*1cac0*/  IMAD.MOV.U32 R2, RZ, RZ, R41 ;  /* 0x000000ffff027224 */ /* 0x000fe200078e0029 */
[----:B------:R-:W-:Y:S02]  /*1cad0*/  LOP3.LUT R7, R7, 0xff, RZ, 0xc0, !PT ;  /* 0x000000ff07077812 */ /* 0x000fe400078ec0ff */
[----:B------:R-:W-:-:S03]  /*1cae0*/  LOP3.LUT R9, R9, 0xff, RZ, 0xc0, !PT ;  /* 0x000000ff09097812 */ /* 0x000fc600078ec0ff */
[----:B------:R-:W-:Y:S02]  /*1caf0*/  VIADD R3, R7, 0xffffffff ;  /* 0xffffffff07037836 */ /* 0x000fe40000000000 */
[----:B------:R-:W-:-:S03]  /*1cb00*/  VIADD R4, R9, 0xffffffff ;  /* 0xffffffff09047836 */ /* 0x000fc60000000000 */
[----:B------:R-:W-:-:S04]  /*1cb10*/  ISETP.GT.U32.AND P0, PT, R3, 0xfd, PT ;  /* 0x000000fd0300780c */ /* 0x000fc80003f04070 */
[----:B------:R-:W-:-:S13]  /*1cb20*/  ISETP.GT.U32.OR P0, PT, R4, 0xfd, P0 ;  /* 0x000000fd0400780c */ /* 0x000fda0000704470 */
[----:B------:R-:W-:Y:S01]  /*1cb30*/  @!P0 IMAD.MOV.U32 R5, RZ, RZ, RZ ;  /* 0x000000ffff058224 */ /* 0x000fe200078e00ff */
[----:B------:R-:W-:Y:S06]  /*1cb40*/  @!P0 BRA `(.L_x_465) ;  /* 0x00000000005c8947 */ /* 0x000fec0003800000 */
[----:B------:R-:W-:Y:S02]  /*1cb50*/  FSETP.GTU.FTZ.AND P1, PT, |R41|, +INF , PT ;  /* 0x7f8000002900780b */ /* 0x000fe40003f3c200 */
[----:B------:R-:W-:-:S04]  /*1cb60*/  FSETP.GTU.FTZ.AND P0, PT, |R0|, +INF , PT ;  /* 0x7f8000000000780b */ /* 0x000fc80003f1c200 */
[----:B------:R-:W-:-:S13]  /*1cb70*/  PLOP3.LUT P0, PT, P1, P0, PT, 0xf8, 0x8f ;  /* 0x00000000008f781c */ /* 0x000fda0000f01f70 */
[----:B------:R-:W-:Y:S05]  /*1cb80*/  @P0 BRA `(.L_x_466) ;  /* 0x00000004004c0947 */ /* 0x000fea0003800000 */
[----:B------:R-:W-:-:S13]  /*1cb90*/  LOP3.LUT P0, RZ, R0, 0x7fffffff, R2, 0xc8, !PT ;  /* 0x7fffffff00ff7812 */ /* 0x000fda000780c802 */
[----:B------:R-:W-:Y:S05]  /*1cba0*/  @!P0 BRA `(.L_x_467) ;  /* 0x00000004003c8947 */ /* 0x000fea0003800000 */
[C---:B------:R-:W-:Y:S02]  /*1cbb0*/  FSETP.NEU.FTZ.AND P0, PT, |R41|.reuse, +INF , PT ;  /* 0x7f8000002900780b */ /* 0x040fe40003f1d200 */
[----:B------:R-:W-:Y:S02]  /*1cbc0*/  FSETP.NEU.FTZ.AND P1, PT, |R0|, +INF , PT ;  /* 0x7f8000000000780b */ /* 0x000fe40003f3d200 */
[----:B------:R-:W-:-:S11]  /*1cbd0*/  FSETP.NEU.FTZ.AND P2, PT, |R41|, +INF , PT ;  /* 0x7f8000002900780b */ /* 0x000fd60003f5d200 */
[----:B------:R-:W-:Y:S05]  /*1cbe0*/  @!P1 BRA !P0, `(.L_x_467) ;  /* 0x00000004002c9947 */ /* 0x000fea0004000000 */
[----:B------:R-:W-:-:S04]  /*1cbf0*/  LOP3.LUT P0, RZ, R2, 0x7fffffff, RZ, 0xc0, !PT ;  /* 0x7fffffff02ff7812 */ /* 0x000fc8000780c0ff */
[----:B------:R-:W-:-:S13]  /*1cc00*/  PLOP3.LUT P0, PT, P1, P0, PT, 0x2f, 0xf2 ;  /* 0x0000000000f2781c */ /* 0x000fda0000f00577 */
[----:B------:R-:W-:Y:S05]  /*1cc10*/  @P0 BRA `(.L_x_468) ;  /* 0x0000000400180947 */ /* 0x000fea0003800000 */
[----:B------:R-:W-:-:S04]  /*1cc20*/  LOP3.LUT P0, RZ, R0, 0x7fffffff, RZ, 0xc0, !PT ;  /* 0x7fffffff00ff7812 */ /* 0x000fc8000780c0ff */
[----:B------:R-:W-:-:S13]  /*1cc30*/  PLOP3.LUT P0, PT, P2, P0, PT, 0x2f, 0xf2 ;  /* 0x0000000000f2781c */ /* 0x000fda0001700577 */
[----:B------:R-:W-:Y:S05]  /*1cc40*/  @P0 BRA `(.L_x_469) ;  /* 0x0000000400000947 */ /* 0x000fea0003800000 */
[----:B------:R-:W-:Y:S02]  /*1cc50*/  ISETP.GE.AND P1, PT, R4, RZ, PT ;  /* 0x000000ff0400720c */ /* 0x000fe40003f26270 */
[----:B------:R-:W-:-:S11]  /*1cc60*/  ISETP.GE.AND P0, PT, R3, RZ, PT ;  /* 0x000000ff0300720c */ /* 0x000fd60003f06270 */
[----:B------:R-:W-:Y:S01]  /*1cc70*/  @P1 MOV R5, RZ ;  /* 0x000000ff00051202 */ /* 0x000fe20000000f00 */
[----:B------:R-:W-:Y:S01]  /*1cc80*/  @!P1 FFMA R2, R41, 1.84467440737095516160e+19, RZ ;  /* 0x5f80000029029823 */ /* 0x000fe200000000ff */
[----:B------:R-:W-:Y:S01]  /*1cc90*/  @!P1 MOV R5, 0xffffffc0 ;  /* 0xffffffc000059802 */ /* 0x000fe20000000f00 */
[----:B------:R-:W-:-:S03]  /*1cca0*/  @!P0 FFMA R0, R0, 1.84467440737095516160e+19, RZ ;  /* 0x5f80000000008823 */ /* 0x000fc600000000ff */
[----:B------:R-:W-:-:S07]  /*1ccb0*/  @!P0 IADD3 R5, PT, PT, R5, 0x40, RZ ;  /* 0x0000004005058810 */ /* 0x000fce0007ffe0ff */
.L_x_465:
[----:B------:R-:W-:Y:S01]  /*1ccc0*/  LEA R3, R7, 0xc0800000, 0x17 ;  /* 0xc080000007037811 */ /* 0x000fe200078eb8ff */
[----:B------:R-:W-:Y:S01]  /*1ccd0*/  BSSY.RECONVERGENT B0, `(.L_x_470) ;  /* 0x0000036000007945 */ /* 0x000fe20003800200 */
[----:B------:R-:W-:Y:S02]  /*1cce0*/  IADD3 R9, PT, PT, R9, -0x7f, RZ ;  /* 0xffffff8109097810 */ /* 0x000fe40007ffe0ff */
[----:B------:R-:W-:Y:S02]  /*1ccf0*/  IADD3 R0, PT, PT, -R3, R0, RZ ;  /* 0x0000000003007210 */ /* 0x000fe40007ffe1ff */
[----:B------:R-:W-:Y:S02]  /*1cd00*/  IADD3 R7, PT, PT, R9, 0x7f, -R7 ;  /* 0x0000007f09077810 */ /* 0x000fe40007ffe807 */
[----:B------:R-:W1:Y:S01]  /*1cd10*/  MUFU.RCP R3, R0 ;  /* 0x0000000000037308 */ /* 0x000e620000001000 */
[----:B------:R-:W-:Y:S01]  /*1cd20*/  FADD.FTZ R6, -R0, -RZ ;  /* 0x800000ff00067221 */ /* 0x000fe20000010100 */
[----:B------:R-:W-:-:S03]  /*1cd30*/  IADD3 R5, PT, PT, R7, R5, RZ ;  /* 0x0000000507057210 */ /* 0x000fc60007ffe0ff */
[----:B-1----:R-:W-:Y:S01]  /*1cd40*/  FFMA R4, R3, R6, 1 ;  /* 0x3f80000003047423 */ /* 0x002fe20000000006 */
[----:B------:R-:W-:-:S03]  /*1cd50*/  IMAD R0, R9, -0x800000, R2 ;  /* 0xff80000009007824 */ /* 0x000fc600078e0202 */
[----:B------:R-:W-:-:S04]  /*1cd60*/  FFMA R3, R3, R4, R3 ;  /* 0x0000000403037223 */ /* 0x000fc80000000003 */
[----:B------:R-:W-:-:S04]  /*1cd70*/  FFMA R4, R0, R3, RZ ;  /* 0x0000000300047223 */ /* 0x000fc800000000ff */
[----:B------:R-:W-:-:S04]  /*1cd80*/  FFMA R2, R6, R4, R0 ;  /* 0x0000000406027223 */ /* 0x000fc80000000000 */
[----:B------:R-:W-:-:S04]  /*1cd90*/  FFMA R4, R3, R2, R4 ;  /* 0x0000000203047223 */ /* 0x000fc80000000004 */
[----:B------:R-:W-:-:S04]  /*1cda0*/  FFMA R6, R6, R4, R0 ;  /* 0x0000000406067223 */ /* 0x000fc80000000000 */
[----:B------:R-:W-:-:S05]  /*1cdb0*/  FFMA R0, R3, R6, R4 ;  /* 0x0000000603007223 */ /* 0x000fca0000000004 */
[----:B------:R-:W-:-:S04]  /*1cdc0*/  SHF.R.U32.HI R2, RZ, 0x17, R0 ;  /* 0x00000017ff027819 */ /* 0x000fc80000011600 */
[----:B------:R-:W-:-:S04]  /*1cdd0*/  LOP3.LUT R2, R2, 0xff, RZ, 0xc0, !PT ;  /* 0x000000ff02027812 */ /* 0x000fc800078ec0ff */
[----:B------:R-:W-:-:S04]  /*1cde0*/  IADD3 R2, PT, PT, R2, R5, RZ ;  /* 0x0000000502027210 */ /* 0x000fc80007ffe0ff */
[----:B------:R-:W-:-:S04]  /*1cdf0*/  IADD3 R7, PT, PT, R2, -0x1, RZ ;  /* 0xffffffff02077810 */ /* 0x000fc80007ffe0ff */
[----:B------:R-:W-:-:S13]  /*1ce00*/  ISETP.GE.U32.AND P0, PT, R7, 0xfe, PT ;  /* 0x000000fe0700780c */ /* 0x000fda0003f06070 */
[----:B------:R-:W-:Y:S05]  /*1ce10*/  @!P0 BRA `(.L_x_471) ;  /* 0x0000000000808947 */ /* 0x000fea0003800000 */
[----:B------:R-:W-:-:S13]  /*1ce20*/  ISETP.GT.AND P0, PT, R2, 0xfe, PT ;  /* 0x000000fe0200780c */ /* 0x000fda0003f04270 */
[----:B------:R-:W-:Y:S05]  /*1ce30*/  @P0 BRA `(.L_x_472) ;  /* 0x00000000006c0947 */ /* 0x000fea0003800000 */
[----:B------:R-:W-:-:S13]  /*1ce40*/  ISETP.GE.AND P0, PT, R2, 0x1, PT ;  /* 0x000000010200780c */ /* 0x000fda0003f06270 */
[----:B------:R-:W-:Y:S05]  /*1ce50*/  @P0 BRA `(.L_x_473) ;  /* 0x0000000000740947 */ /* 0x000fea0003800000 */
[----:B------:R-:W-:Y:S02]  /*1ce60*/  ISETP.GE.AND P0, PT, R2, -0x18, PT ;  /* 0xffffffe80200780c */ /* 0x000fe40003f06270 */
[----:B------:R-:W-:-:S11]  /*1ce70*/  LOP3.LUT R0, R0, 0x80000000, RZ, 0xc0, !PT ;  /* 0x8000000000007812 */ /* 0x000fd600078ec0ff */
[----:B------:R-:W-:Y:S05]  /*1ce80*/  @!P0 BRA `(.L_x_473) ;  /* 0x0000000000688947 */ /* 0x000fea0003800000 */
[CCC-:B------:R-:W-:Y:S01]  /*1ce90*/  FFMA.RZ R5, R3.reuse, R6.reuse, R4.reuse ;  /* 0x0000000603057223 */ /* 0x1c0fe2000000c004 */
[CCC-:B------:R-:W-:Y:S01]  /*1cea0*/  FFMA.RP R7, R3.reuse, R6.reuse, R4.reuse ;  /* 0x0000000603077223 */ /* 0x1c0fe20000008004 */
[----:B------:R-:W-:Y:S01]  /*1ceb0*/  FFMA.RM R6, R3, R6, R4 ;  /* 0x0000000603067223 */ /* 0x000fe20000004004 */
[C---:B------:R-:W-:Y:S01]  /*1cec0*/  VIADD R4, R2.reuse, 0x20 ;  /* 0x0000002002047836 */ /* 0x040fe20000000000 */
[C---:B------:R-:W-:Y:S02]  /*1ced0*/  ISETP.NE.AND P0, PT, R2.reuse, RZ, PT ;  /* 0x000000ff0200720c */ /* 0x040fe40003f05270 */
[----:B------:R-:W-:Y:S02]  /*1cee0*/  LOP3.LUT R5, R5, 0x7fffff, RZ, 0xc0, !PT ;  /* 0x007fffff05057812 */ /* 0x000fe400078ec0ff */
[----:B------:R-:W-:Y:S01]  /*1cef0*/  ISETP.NE.AND P1, PT, R2, RZ, PT ;  /* 0x000000ff0200720c */ /* 0x000fe20003f25270 */
[----:B------:R-:W-:Y:S01]  /*1cf00*/  IMAD.MOV R2, RZ, RZ, -R2 ;  /* 0x000000ffff027224 */ /* 0x000fe200078e0a02 */
[----:B------:R-:W-:-:S02]  /*1cf10*/  LOP3.LUT R3, R5, 0x800000, RZ, 0xfc, !PT ;  /* 0x0080000005037812 */ /* 0x000fc400078efcff */
[----:B------:R-:W-:Y:S02]  /*1cf20*/  FSETP.NEU.FTZ.AND P2, PT, R7, R6, PT ;  /* 0x000000060700720b */ /* 0x000fe40003f5d000 */
[----:B------:R-:W-:Y:S02]  /*1cf30*/  SHF.L.U32 R4, R3, R4, RZ ;  /* 0x0000000403047219 */ /* 0x000fe400000006ff */
[----:B------:R-:W-:Y:S02]  /*1cf40*/  SEL R2, R2, RZ, P0 ;  /* 0x000000ff02027207 */ /* 0x000fe40000000000 */
[----:B------:R-:W-:Y:S02]  /*1cf50*/  ISETP.NE.AND P1, PT, R4, RZ, P1 ;  /* 0x000000ff0400720c */ /* 0x000fe40000f25270 */
[----:B------:R-:W-:Y:S02]  /*1cf60*/  SHF.R.U32.HI R3, RZ, R2, R3 ;  /* 0x00000002ff037219 */ /* 0x000fe40000011603 */
[----:B------:R-:W-:-:S02]  /*1cf70*/  PLOP3.LUT P1, PT, P2, P1, PT, 0xf8, 0x8f ;  /* 0x00000000008f781c */ /* 0x000fc40001723f70 */
[----:B------:R-:W-:Y:S02]  /*1cf80*/  SHF.R.U32.HI R2, RZ, 0x1, R3 ;  /* 0x00000001ff027819 */ /* 0x000fe40000011603 */
[----:B------:R-:W-:-:S04]  /*1cf90*/  SEL R4, RZ, 0x1, !P1 ;  /* 0x00000001ff047807 */ /* 0x000fc80004800000 */
[----:B------:R-:W-:-:S04]  /*1cfa0*/  LOP3.LUT R4, R4, 0x1, R2, 0xf8, !PT ;  /* 0x0000000104047812 */ /* 0x000fc800078ef802 */
[----:B------:R-:W-:-:S05]  /*1cfb0*/  LOP3.LUT R3, R4, R3, RZ, 0xc0, !PT ;  /* 0x0000000304037212 */ /* 0x000fca00078ec0ff */
[----:B------:R-:W-:-:S05]  /*1cfc0*/  IMAD.IADD R2, R2, 0x1, R3 ;  /* 0x0000000102027824 */ /* 0x000fca00078e0203 */
[----:B------:R-:W-:Y:S01]  /*1cfd0*/  LOP3.LUT R0, R2, R0, RZ, 0xfc, !PT ;  /* 0x0000000002007212 */ /* 0x000fe200078efcff */
[----:B------:R-:W-:Y:S05]  /*1cfe0*/  BRA `(.L_x_473) ;  /* 0x0000000000107947 */ /* 0x000fea0003800000 */
.L_x_472:
[----:B------:R-:W-:-:S04]  /*1cff0*/  LOP3.LUT R0, R0, 0x80000000, RZ, 0xc0, !PT ;  /* 0x8000000000007812 */ /* 0x000fc800078ec0ff */
[----:B------:R-:W-:Y:S01]  /*1d000*/  LOP3.LUT R0, R0, 0x7f800000, RZ, 0xfc, !PT ;  /* 0x7f80000000007812 */ /* 0x000fe200078efcff */
[----:B------:R-:W-:Y:S05]  /*1d010*/  BRA `(.L_x_473) ;  /* 0x0000000000047947 */ /* 0x000fea0003800000 */
.L_x_471:
[----:B------:R-:W-:Y:S02]  /*1d020*/  LEA R0, R5, R0, 0x17 ;  /* 0x0000000005007211 */ /* 0x000fe400078eb8ff */
.L_x_473:
[----:B------:R-:W-:Y:S05]  /*1d030*/  BSYNC.RECONVERGENT B0 ;  /* 0x0000000000007941 */ /* 0x000fea0003800200 */
.L_x_470:
[----:B------:R-:W-:Y:S05]  /*1d040*/  BRA `(.L_x_474) ;  /* 0x0000000000207947 */ /* 0x000fea0003800000 */
.L_x_469:
[----:B------:R-:W-:-:S04]  /*1d050*/  LOP3.LUT R0, R0, 0x80000000, R2, 0x48, !PT ;  /* 0x8000000000007812 */ /* 0x000fc800078e4802 */
[----:B------:R-:W-:Y:S01]  /*1d060*/  LOP3.LUT R0, R0, 0x7f800000, RZ, 0xfc, !PT ;  /* 0x7f80000000007812 */ /* 0x000fe200078efcff */
[----:B------:R-:W-:Y:S05]  /*1d070*/  BRA `(.L_x_474) ;  /* 0x0000000000147947 */ /* 0x000fea0003800000 */
.L_x_468:
[----:B------:R-:W-:Y:S01]  /*1d080*/  LOP3.LUT R0, R0, 0x80000000, R2, 0x48, !PT ;  /* 0x8000000000007812 */ /* 0x000fe200078e4802 */
[----:B------:R-:W-:Y:S05]  /*1d090*/  BRA `(.L_x_474) ;  /* 0x00000000000c7947 */ /* 0x000fea0003800000 */
.L_x_467:
[----:B------:R-:W1:Y:S01]  /*1d0a0*/  MUFU.RSQ R0, -QNAN ;  /* 0xffc0000000007908 */ /* 0x000e620000001400 */
[----:B------:R-:W-:Y:S05]  /*1d0b0*/  BRA `(.L_x_474) ;  /* 0x0000000000047947 */ /* 0x000fea0003800000 */
.L_x_466:
[----:B------:R-:W-:-:S07]  /*1d0c0*/  FADD.FTZ R0, R41, R0 ;  /* 0x0000000029007221 */ /* 0x000fce0000010000 */
.L_x_474:
[----:B------:R-:W-:Y:S05]  /*1d0d0*/  BSYNC.RECONVERGENT B1 ;  /* 0x0000000000017941 */ /* 0x000fea0003800200 */
.L_x_464:
[----:B------:R-:W-:-:S04]  /*1d0e0*/  HFMA2 R9, -RZ, RZ, 0, 0 ;  /* 0x00000000ff097431 */ /* 0x000fc800000001ff */
[----:B-1----:R-:W-:Y:S05]  /*1d0f0*/  RET.REL.NODEC R8 `(_ZN7cutlass13device_kernelINS_4fmha6kernel36Sm100FmhaFwdKernelTmaWarpspecializedIN4cute5tupleIJiiiNS5_IJNS5_IJiiEEEiEEEEEENS1_10collective38Sm100FmhaFwdMainloopTmaWarpspecializedINS_6half_tEffNS5_IJNS4_1CILi256EEENSC_ILi128EEESE_EEENS5_IJiNSC_ILi1EEES7_EEENS5_IJiSG_NS5_IJNS5_IJNSC_ILi0EEEiEEEiEEEEEESL_NS9_6NoMaskENS5_IJNSC_ILi2EEESG_SG_EEENSC_ILb0EEEEENS9_38Sm100FmhaFwdEpilogueTmaWarpspecializedISB_fNS5_IJSE_SE_SE_EEESH_NS5_IJSG_S7_EEESP_EENS2_23IndividualTileSchedulerENS2_41Sm100FmhaCtxKernelWarpspecializedScheduleEEEEEvNT_6ParamsE) ;  /* 0xfffffe2c08c07950 */ /* 0x002fea0003c3ffff */
.L_x_475:
[----:B------:R-:W-:-:S00]  /*1d100*/  BRA `(.L_x_475) ;  /* 0xfffffffc00fc7947 */ /* 0x000fc0000383ffff */
[----:B------:R-:W-:-:S00]  /*1d110*/  NOP ;  /* 0x0000000000007918 */ /* 0x000fc00000000000 */
        /* <DEDUP_REMOVED lines=14> */
.L_x_480:


//--------------------- .nv.global.init           --------------------------
	.section	.nv.global.init,"aw",@progbits
.nv.global.init:
	.type		$str$23,@object
	.size		$str$23,($str$37 - $str$23)
$str$23:
        /*0000*/ 	.byte	0x0a, 0x00
	.type		$str$37,@object
	.size		$str$37,($str$32 - $str$37)
$str$37:
        /*0002*/ 	.byte	0x3a, 0x00
	.type		$str$32,@object
	.size		$str$32,($str$29 - $str$32)
$str$32:
        /*0004*/ 	.byte	0x5f, 0x00
	.type		$str$29,@object
	.size		$str$29,($str$28 - $str$29)
$str$29:
        /*0006*/ 	.byte	0x25, 0x64, 0x00
	.type		$str$28,@object
	.size		$str$28,($str$30 - $str$28)
$str$28:
        /*0009*/ 	.byte	0x25, 0x63, 0x00
	.type		$str$30,@object
	.size		$str$30,($str$31 - $str$30)
$str$30:
        /*000c*/ 	.byte	0x25, 0x73, 0x00
	.type		$str$31,@object
	.size		$str$31,($str$35 - $str$31)
$str$31:
        /*000f*/ 	.byte	0x20, 0x6f, 0x20, 0x00
	.type		$str$35,@object
	.size		$str$35,($str$22 - $str$35)
$str$35:
        /*0013*/ 	.byte	0x70, 0x74, 0x72, 0x5b, 0x00
	.type		$str$22,@object
	.size		$str$22,($str$34 - $str$22)
$str$22:
        /*0018*/ 	.byte	0x73, 0x4f, 0x3a, 0x20, 0x00
	.type		$str$34,@object
	.size		$str$34,($str$36 - $str$34)
$str$34:
        /*001d*/ 	.byte	0x73, 0x6d, 0x65, 0x6d, 0x5f, 0x00
	.type		$str$36,@object
	.size		$str$36,($str$33 - $str$36)
$str$36:
        /*0023*/ 	.byte	0x62, 0x5d, 0x28, 0x25, 0x70, 0x29, 0x00
	.type		$str$33,@object
	.size		$str$33,($str$27 - $str$33)
$str$33:
        /*002a*/ 	.byte	0x53, 0x77, 0x3c, 0x25, 0x64, 0x2c, 0x25, 0x64, 0x2c, 0x25, 0x64, 0x3e, 0x00
	.type		$str$27,@object
	.size		$str$27,($str$26 - $str$27)
$str$27:
        /*0037*/ 	.byte	0x2f, 0x74, 0x6d, 0x70, 0x2f, 0x63, 0x75, 0x74, 0x6c, 0x61, 0x73, 0x73, 0x5f, 0x73, 0x77, 0x65
        /*0047*/ 	.byte	0x65, 0x70, 0x5f, 0x73, 0x72, 0x63, 0x2f, 0x69, 0x6e, 0x63, 0x6c, 0x75, 0x64, 0x65, 0x2f, 0x63
        /*0057*/ 	.byte	0x75, 0x74, 0x65, 0x2f, 0x61, 0x74, 0x6f, 0x6d, 0x2f, 0x63, 0x6f, 0x70, 0x79, 0x5f, 0x74, 0x72
        /*0067*/ 	.byte	0x61, 0x69, 0x74, 0x73, 0x5f, 0x73, 0x6d, 0x31, 0x30, 0x30, 0x2e, 0x68, 0x70, 0x70, 0x00
	.type		$str$26,@object
	.size		$str$26,(__unnamed_4 - $str$26)
$str$26:
        /*0076*/ 	.byte	0x28, 0x28, 0x75, 0x69, 0x6e, 0x74, 0x33, 0x32, 0x5f, 0x74, 0x28, 0x74, 0x68, 0x72, 0x65, 0x61
        /*0086*/ 	.byte	0x64, 0x49, 0x64, 0x78, 0x2e, 0x78, 0x29, 0x20, 0x2f, 0x20, 0x33, 0x32, 0x29, 0x20, 0x25, 0x20
        /*0096*/ 	.byte	0x34, 0x29, 0x20, 0x3d, 0x3d, 0x20, 0x28, 0x28, 0x28, 0x74, 0x6d, 0x65, 0x6d, 0x5f, 0x61, 0x64
        /*00a6*/ 	.byte	0x64, 0x72, 0x20, 0x3e, 0x3e, 0x20, 0x31, 0x36, 0x29, 0x20, 0x2f, 0x20, 0x33, 0x32, 0x29, 0x20
        /*00b6*/ 	.byte	0x25, 0x20, 0x34, 0x29, 0x00
	.type		__unnamed_4,@object
	.size		__unnamed_4,(__unnamed_1 - __unnamed_4)
__unnamed_4:
        /* <DEDUP_REMOVED lines=37> */
        /*030b*/ 	.byte	0x30, 0x3e, 0x3e, 0x3e, 0x3e, 0x5d, 0x00
	.type		__unnamed_1,@object
	.size		__unnamed_1,(__unnamed_5 - __unnamed_1)
__unnamed_1:
        /* <DEDUP_REMOVED lines=37> */
        /*0562*/ 	.byte	0x3a, 0x43, 0x3c, 0x30, 0x3e, 0x3e, 0x3e, 0x3e, 0x5d, 0x00
	.type		__unnamed_5,@object
	.size		__unnamed_5,(__unnamed_6 - __unnamed_5)
__unnamed_5:
        /* <DEDUP_REMOVED lines=38> */
	.type		__unnamed_6,@object
	.size		__unnamed_6,(__unnamed_7 - __unnamed_6)
__unnamed_6:
        /* <DEDUP_REMOVED lines=37> */
        /*0a16*/ 	.byte	0x74, 0x65, 0x3a, 0x3a, 0x43, 0x3c, 0x30, 0x3e, 0x3e, 0x3e, 0x3e, 0x5d, 0x00
	.type		__unnamed_7,@object
	.size		__unnamed_7,(__unnamed_2 - __unnamed_7)
__unnamed_7:
        /* <DEDUP_REMOVED lines=37> */
        /*0c73*/ 	.byte	0x63, 0x75, 0x74, 0x65, 0x3a, 0x3a, 0x43, 0x3c, 0x30, 0x3e, 0x3e, 0x3e, 0x3e, 0x5d, 0x00
	.type		__unnamed_2,@object
	.size		__unnamed_2,(__unnamed_3 - __unnamed_2)
__unnamed_2:
        /* <DEDUP_REMOVED lines=38> */
	.type		__unnamed_3,@object
	.size		__unnamed_3,(.L_3 - __unnamed_3)
__unnamed_3:
        /* <DEDUP_REMOVED lines=39> */
.L_3:


//--------------------- .nv.shared._ZN7cutlass13device_kernelINS_4fmha6kernel36Sm100FmhaFwdKernelTmaWarpspecializedIN4cute5tupleIJiiiNS5_IJNS5_IJiiEEEiEEEEEENS1_10collective38Sm100FmhaFwdMainloopTmaWarpspecializedINS_6half_tEffNS5_IJNS4_1CILi256EEENSC_ILi128EEESE_EEENS5_IJiNSC_ILi1EEES7_EEENS5_IJiSG_NS5_IJNS5_IJNSC_ILi0EEEiEEEiEEEEEESL_NS9_6NoMaskENS5_IJNSC_ILi2EEESG_SG_EEENSC_ILb0EEEEENS9_38Sm100FmhaFwdEpilogueTmaWarpspecializedISB_fNS5_IJSE_SE_SE_EEESH_NS5_IJSG_S7_EEESP_EENS2_23IndividualTileSchedulerENS2_41Sm100FmhaCtxKernelWarpspecializedScheduleEEEEEvNT_6ParamsE --------------------------
	.section	.nv.shared._ZN7cutlass13device_kernelINS_4fmha6kernel36Sm100FmhaFwdKernelTmaWarpspecializedIN4cute5tupleIJiiiNS5_IJNS5_IJiiEEEiEEEEEENS1_10collective38Sm100FmhaFwdMainloopTmaWarpspecializedINS_6half_tEffNS5_IJNS4_1CILi256EEENSC_ILi128EEESE_EEENS5_IJiNSC_ILi1EEES7_EEENS5_IJiSG_NS5_IJNS5_IJNSC_ILi0EEEiEEEiEEEEEESL_NS9_6NoMaskENS5_IJNSC_ILi2EEESG_SG_EEENSC_ILb0EEEEENS9_38Sm100FmhaFwdEpilogueTmaWarpspecializedISB_fNS5_IJSE_SE_SE_EEESH_NS5_IJSG_S7_EEESP_EENS2_23IndividualTileSchedulerENS2_41Sm100FmhaCtxKernelWarpspecializedScheduleEEEEEvNT_6ParamsE,"aw",@nobits
	.sectionflags	@""
	.align	16
	.zero		1024


//--------------------- .nv.shared.reserved.0     --------------------------
	.section	.nv.shared.reserved.0,"aw",@nobits
	.weak		__nv_reservedSMEM_offset_0_alias
	.size		__nv_reservedSMEM_offset_0_alias, 0, 64
	.other		__nv_reservedSMEM_offset_0_alias,@"STO_CUDA_RESERVED_SHARED STV_DEFAULT"
__nv_reservedSMEM_offset_0_alias:
	.zero		0
.nv.shared.reserved.0:
	.zero		64
	.weak		__nv_reservedSMEM_tcgen05_partition
	.type		__nv_reservedSMEM_tcgen05_partition,@object
	.size		__nv_reservedSMEM_tcgen05_partition,(.L_0 - __nv_reservedSMEM_tcgen05_partition)
__nv_reservedSMEM_tcgen05_partition:
	.zero		32
.L_0:


//--------------------- .nv.global                --------------------------
	.section	.nv.global,"aw",@nobits
.nv.global:
	.type		_ZN39_INTERNAL_6df4dbba_4_k_cu_6f959d1d_35034cute1_E,@object
	.size		_ZN39_INTERNAL_6df4dbba_4_k_cu_6f959d1d_35034cute1_E,(_ZN39_INTERNAL_6df4dbba_4_k_cu_6f959d1d_35034cuda3std3__45__cpo6cbeginE - _ZN39_INTERNAL_6df4dbba_4_k_cu_6f959d1d_35034cute1_E)
_ZN39_INTERNAL_6df4dbba_4_k_cu_6f959d1d_35034cute1_E:
	.zero		1
	.type		_ZN39_INTERNAL_6df4dbba_4_k_cu_6f959d1d_35034cuda3std3__45__cpo6cbeginE,@object
	.size		_ZN39_INTERNAL_6df4dbba_4_k_cu_6f959d1d_35034cuda3std3__45__cpo6cbeginE,(_ZN39_INTERNAL_6df4dbba_4_k_cu_6f959d1d_35034cuda3std3__48in_placeE - _ZN39_INTERNAL_6df4dbba_4_k_cu_6f959d1d_35034cuda3std3__45__cpo6cbeginE)
_ZN39_INTERNAL_6df4dbba_4_k_cu_6f959d1d_35034cuda3std3__45__cpo6cbeginE:
	.zero		1
	.type		_ZN39_INTERNAL_6df4dbba_4_k_cu_6f959d1d_35034cuda3std3__48in_placeE,@object
	.size		_ZN39_INTERNAL_6df4dbba_4_k_cu_6f959d1d_35034cuda3std3__48in_placeE,(_ZN39_INTERNAL_6df4dbba_4_k_cu_6f959d1d_35034cuda3std6ranges3__45__cpo9iter_moveE - _ZN39_INTERNAL_6df4dbba_4_k_cu_6f959d1d_35034cuda3std3__48in_placeE)
_ZN39_INTERNAL_6df4dbba_4_k_cu_6f959d1d_35034cuda3std3__48in_placeE:
	.zero		1
	.type		_ZN39_INTERNAL_6df4dbba_4_k_cu_6f959d1d_35034cuda3std6ranges3__45__cpo9iter_moveE,@object
	.size		_ZN39_INTERNAL_6df4dbba_4_k_cu_6f959d1d_35034cuda3std6ranges3__45__cpo9iter_moveE,(_ZN39_INTERNAL_6df4dbba_4_k_cu_6f959d1d_35034cuda3std3__45__cpo5beginE - _ZN39_INTERNAL_6df4dbba_4_k_cu_6f959d1d_35034cuda3std6ranges3__45__cpo9iter_moveE)
_ZN39_INTERNAL_6df4dbba_4_k_cu_6f959d1d_35034cuda3std6ranges3__45__cpo9iter_moveE:
	.zero		1
	.type		_ZN39_INTERNAL_6df4dbba_4_k_cu_6f959d1d_35034cuda3std3__45__cpo5beginE,@object
	.size		_ZN39_INTERNAL_6df4dbba_4_k_cu_6f959d1d_35034cuda3std3__45__cpo5beginE,(_ZN39_INTERNAL_6df4dbba_4_k_cu_6f959d1d_35034cuda3std3__441_GLOBAL__N__6df4dbba_4_k_cu_6f959d1d_35036ignoreE - _ZN39_INTERNAL_6df4dbba_4_k_cu_6f959d1d_35034cuda3std3__45__cpo5beginE)
_ZN39_INTERNAL_6df4dbba_4_k_cu_6f959d1d_35034cuda3std3__45__cpo5beginE:
	.zero		1
	.type		_ZN39_INTERNAL_6df4dbba_4_k_cu_6f959d1d_35034cuda3std3__441_GLOBAL__N__6df4dbba_4_k_cu_6f959d1d_35036ignoreE,@object
	.size		_ZN39_INTERNAL_6df4dbba_4_k_cu_6f959d1d_35034cuda3std3__441_GLOBAL__N__6df4dbba_4_k_cu_6f959d1d_35036ignoreE,(_ZN39_INTERNAL_6df4dbba_4_k_cu_6f959d1d_35034cute7productE - _ZN39_INTERNAL_6df4dbba_4_k_cu_6f959d1d_35034cuda3std3__441_GLOBAL__N__6df4dbba_4_k_cu_6f959d1d_35036ignoreE)
_ZN39_INTERNAL_6df4dbba_4_k_cu_6f959d1d_35034cuda3std3__441_GLOBAL__N__6df4dbba_4_k_cu_6f959d1d_35036ignoreE:
	.zero		1
	.type		_ZN39_INTERNAL_6df4dbba_4_k_cu_6f959d1d_35034cute7productE,@object
	.size		_ZN39_INTERNAL_6df4dbba_4_k_cu_6f959d1d_35034cute7productE,(_ZN39_INTERNAL_6df4dbba_4_k_cu_6f959d1d_35034cuda3std3__45__cpo3endE - _ZN39_INTERNAL_6df4dbba_4_k_cu_6f959d1d_35034cute7productE)
_ZN39_INTERNAL_6df4dbba_4_k_cu_6f959d1d_35034cute7productE:
	.zero		1
	.type		_ZN39_INTERNAL_6df4dbba_4_k_cu_6f959d1d_35034cuda3std3__45__cpo3endE,@object
	.size		_ZN39_INTERNAL_6df4dbba_4_k_cu_6f959d1d_35034cuda3std3__45__cpo3endE,(_ZN39_INTERNAL_6df4dbba_4_k_cu_6f959d1d_35034cuda3std3__419piecewise_constructE - _ZN39_INTERNAL_6df4dbba_4_k_cu_6f959d1d_35034cuda3std3__45__cpo3endE)
_ZN39_INTERNAL_6df4dbba_4_k_cu_6f959d1d_35034cuda3std3__45__cpo3endE:
	.zero		1
	.type		_ZN39_INTERNAL_6df4dbba_4_k_cu_6f959d1d_35034cuda3std3__419piecewise_constructE,@object
	.size		_ZN39_INTERNAL_6df4dbba_4_k_cu_6f959d1d_35034cuda3std3__419piecewise_constructE,(_ZN39_INTERNAL_6df4dbba_4_k_cu_6f959d1d_35034cuda3std3__45__cpo4cendE - _ZN39_INTERNAL_6df4dbba_4_k_cu_6f959d1d_35034cuda3std3__419piecewise_constructE)
_ZN39_INTERNAL_6df4dbba_4_k_cu_6f959d1d_35034cuda3std3__419piecewise_constructE:
	.zero		1
	.type		_ZN39_INTERNAL_6df4dbba_4_k_cu_6f959d1d_35034cuda3std3__45__cpo4cendE,@object
	.size		_ZN39_INTERNAL_6df4dbba_4_k_cu_6f959d1d_35034cuda3std3__45__cpo4cendE,(_ZN39_INTERNAL_6df4dbba_4_k_cu_6f959d1d_35034cuda3std6ranges3__45__cpo4swapE - _ZN39_INTERNAL_6df4dbba_4_k_cu_6f959d1d_35034cuda3std3__45__cpo4cendE)
_ZN39_INTERNAL_6df4dbba_4_k_cu_6f959d1d_35034cuda3std3__45__cpo4cendE:
	.zero		1
	.type		_ZN39_INTERNAL_6df4dbba_4_k_cu_6f959d1d_35034cuda3std6ranges3__45__cpo4swapE,@object
	.size		_ZN39_INTERNAL_6df4dbba_4_k_cu_6f959d1d_35034cuda3std6ranges3__45__cpo4swapE,(.L_15 - _ZN39_INTERNAL_6df4dbba_4_k_cu_6f959d1d_35034cuda3std6ranges3__45__cpo4swapE)
_ZN39_INTERNAL_6df4dbba_4_k_cu_6f959d1d_35034cuda3std6ranges3__45__cpo4swapE:
	.zero		1
.L_15:


//--------------------- .nv.constant0._ZN7cutlass13device_kernelINS_4fmha6kernel36Sm100FmhaFwdKernelTmaWarpspecializedIN4cute5tupleIJiiiNS5_IJNS5_IJiiEEEiEEEEEENS1_10collective38Sm100FmhaFwdMainloopTmaWarpspecializedINS_6half_tEffNS5_IJNS4_1CILi256EEENSC_ILi128EEESE_EEENS5_IJiNSC_ILi1EEES7_EEENS5_IJiSG_NS5_IJNS5_IJNSC_ILi0EEEiEEEiEEEEEESL_NS9_6NoMaskENS5_IJNSC_ILi2EEESG_SG_EEENSC_ILb0EEEEENS9_38Sm100FmhaFwdEpilogueTmaWarpspecializedISB_fNS5_IJSE_SE_SE_EEESH_NS5_IJSG_S7_EEESP_EENS2_23IndividualTileSchedulerENS2_41Sm100FmhaCtxKernelWarpspecializedScheduleEEEEEvNT_6ParamsE --------------------------
	.section	.nv.constant0._ZN7cutlass13device_kernelINS_4fmha6kernel36Sm100FmhaFwdKernelTmaWarpspecializedIN4cute5tupleIJiiiNS5_IJNS5_IJiiEEEiEEEEEENS1_10collective38Sm100FmhaFwdMainloopTmaWarpspecializedINS_6half_tEffNS5_IJNS4_1CILi256EEENSC_ILi128EEESE_EEENS5_IJiNSC_ILi1EEES7_EEENS5_IJiSG_NS5_IJNS5_IJNSC_ILi0EEEiEEEiEEEEEESL_NS9_6NoMaskENS5_IJNSC_ILi2EEESG_SG_EEENSC_ILb0EEEEENS9_38Sm100FmhaFwdEpilogueTmaWarpspecializedISB_fNS5_IJSE_SE_SE_EEESH_NS5_IJSG_S7_EEESP_EENS2_23IndividualTileSchedulerENS2_41Sm100FmhaCtxKernelWarpspecializedScheduleEEEEEvNT_6ParamsE,"a",@progbits
	.sectionflags	@""
	.align	4
.nv.constant0._ZN7cutlass13device_kernelINS_4fmha6kernel36Sm100FmhaFwdKernelTmaWarpspecializedIN4cute5tupleIJiiiNS5_IJNS5_IJiiEEEiEEEEEENS1_10collective38Sm100FmhaFwdMainloopTmaWarpspecializedINS_6half_tEffNS5_IJNS4_1CILi256EEENSC_ILi128EEESE_EEENS5_IJiNSC_ILi1EEES7_EEENS5_IJiSG_NS5_IJNS5_IJNSC_ILi0EEEiEEEiEEEEEESL_NS9_6NoMaskENS5_IJNSC_ILi2EEESG_SG_EEENSC_ILb0EEEEENS9_38Sm100FmhaFwdEpilogueTmaWarpspecializedISB_fNS5_IJSE_SE_SE_EEESH_NS5_IJSG_S7_EEESP_EENS2_23IndividualTileSchedulerENS2_41Sm100FmhaCtxKernelWarpspecializedScheduleEEEEEvNT_6ParamsE:
	.zero		2432


//--------------------- SYMBOLS --------------------------

	.type		.nv.reservedSmem.offset0,@object
	.size		.nv.reservedSmem.offset0,0x4
	.type		.nv.reservedSmem.cap,@object
	.size		.nv.reservedSmem.cap,0x4
	.type		vprintf,@function
	.type		__assertfail,@function
